//
// Generated by NVIDIA NVVM Compiler
//
// Compiler Build ID: CL-36424714
// Cuda compilation tools, release 13.0, V13.0.88
// Based on NVVM 20.0.0
//

.version 9.0
.target sm_100
.address_size 64

	// .globl	_Z9my_kernelPhS_S_S_
.extern .func  (.param .b32 func_retval0) vprintf
(
	.param .b64 vprintf_param_0,
	.param .b64 vprintf_param_1
)
;
// _ZZN3cub18CUB_300001_SM_10006detail6reduce28DeviceReduceSingleTileKernelINS2_10policy_hubIijN4cuda3std3__44plusIiEEE10Policy1000EN6thrust24THRUST_300001_SM_1000_NS10device_ptrIjEEPjjS9_jiNS7_10__identityEEEvT0_T1_T2_T3_T4_T6_E12temp_storage has been demoted
// _ZZN3cub18CUB_300001_SM_10006detail6reduce18DeviceReduceKernelINS2_10policy_hubIijN4cuda3std3__44plusIiEEE10Policy1000EN6thrust24THRUST_300001_SM_1000_NS10device_ptrIjEEjS9_iNS7_10__identityEEEvT0_PT3_T1_NS0_13GridEvenShareISK_EET2_T4_E12temp_storage has been demoted
// _ZZN3cub18CUB_300001_SM_10006detail6reduce28DeviceReduceSingleTileKernelINS2_10policy_hubIijN4cuda3std3__44plusIiEEE10Policy1000EPiPjiS9_jiNS7_10__identityEEEvT0_T1_T2_T3_T4_T6_E12temp_storage has been demoted
// _ZZN3cub18CUB_300001_SM_10006detail6reduce28DeviceReduceSingleTileKernelINS2_10policy_hubIiyN4cuda3std3__44plusIiEEE10Policy1000EN6thrust24THRUST_300001_SM_1000_NS10device_ptrIjEEPjyS9_jiNS7_10__identityEEEvT0_T1_T2_T3_T4_T6_E12temp_storage has been demoted
// _ZZN3cub18CUB_300001_SM_10006detail6reduce18DeviceReduceKernelINS2_10policy_hubIiyN4cuda3std3__44plusIiEEE10Policy1000EN6thrust24THRUST_300001_SM_1000_NS10device_ptrIjEEyS9_iNS7_10__identityEEEvT0_PT3_T1_NS0_13GridEvenShareISK_EET2_T4_E12temp_storage has been demoted
// _ZZN3cub18CUB_300001_SM_10006detail6reduce28DeviceReduceSingleTileKernelINS2_10policy_hubIiyN4cuda3std3__44plusIiEEE10Policy1000EPiPjiS9_jiNS7_10__identityEEEvT0_T1_T2_T3_T4_T6_E12temp_storage has been demoted
.global .align 1 .b8 _ZN34_INTERNAL_97fc282a_4_k_cu_29d524144cuda3std3__45__cpo5beginE[1];
.global .align 1 .b8 _ZN34_INTERNAL_97fc282a_4_k_cu_29d524144cuda3std3__45__cpo3endE[1];
.global .align 1 .b8 _ZN34_INTERNAL_97fc282a_4_k_cu_29d524144cuda3std3__45__cpo6cbeginE[1];
.global .align 1 .b8 _ZN34_INTERNAL_97fc282a_4_k_cu_29d524144cuda3std3__45__cpo4cendE[1];
.global .align 1 .b8 _ZN34_INTERNAL_97fc282a_4_k_cu_29d524144cuda3std3__45__cpo6rbeginE[1];
.global .align 1 .b8 _ZN34_INTERNAL_97fc282a_4_k_cu_29d524144cuda3std3__45__cpo4rendE[1];
.global .align 1 .b8 _ZN34_INTERNAL_97fc282a_4_k_cu_29d524144cuda3std3__45__cpo7crbeginE[1];
.global .align 1 .b8 _ZN34_INTERNAL_97fc282a_4_k_cu_29d524144cuda3std3__45__cpo5crendE[1];
.global .align 1 .b8 _ZN34_INTERNAL_97fc282a_4_k_cu_29d524144cuda3std3__436_GLOBAL__N__97fc282a_4_k_cu_29d524146ignoreE[1];
.global .align 1 .b8 _ZN34_INTERNAL_97fc282a_4_k_cu_29d524144cuda3std3__419piecewise_constructE[1];
.global .align 1 .b8 _ZN34_INTERNAL_97fc282a_4_k_cu_29d524144cuda3std3__48in_placeE[1];
.global .align 1 .b8 _ZN34_INTERNAL_97fc282a_4_k_cu_29d524144cuda3std3__420unreachable_sentinelE[1];
.global .align 1 .b8 _ZN34_INTERNAL_97fc282a_4_k_cu_29d524144cuda3std3__47nulloptE[1];
.global .align 1 .b8 _ZN34_INTERNAL_97fc282a_4_k_cu_29d524144cuda3std3__48unexpectE[1];
.global .align 1 .b8 _ZN34_INTERNAL_97fc282a_4_k_cu_29d524144cuda3std6ranges3__45__cpo4swapE[1];
.global .align 1 .b8 _ZN34_INTERNAL_97fc282a_4_k_cu_29d524144cuda3std6ranges3__45__cpo9iter_moveE[1];
.global .align 1 .b8 _ZN34_INTERNAL_97fc282a_4_k_cu_29d524144cuda3std6ranges3__45__cpo5beginE[1];
.global .align 1 .b8 _ZN34_INTERNAL_97fc282a_4_k_cu_29d524144cuda3std6ranges3__45__cpo3endE[1];
.global .align 1 .b8 _ZN34_INTERNAL_97fc282a_4_k_cu_29d524144cuda3std6ranges3__45__cpo6cbeginE[1];
.global .align 1 .b8 _ZN34_INTERNAL_97fc282a_4_k_cu_29d524144cuda3std6ranges3__45__cpo4cendE[1];
.global .align 1 .b8 _ZN34_INTERNAL_97fc282a_4_k_cu_29d524144cuda3std6ranges3__45__cpo7advanceE[1];
.global .align 1 .b8 _ZN34_INTERNAL_97fc282a_4_k_cu_29d524144cuda3std6ranges3__45__cpo9iter_swapE[1];
.global .align 1 .b8 _ZN34_INTERNAL_97fc282a_4_k_cu_29d524144cuda3std6ranges3__45__cpo4nextE[1];
.global .align 1 .b8 _ZN34_INTERNAL_97fc282a_4_k_cu_29d524144cuda3std6ranges3__45__cpo4prevE[1];
.global .align 1 .b8 _ZN34_INTERNAL_97fc282a_4_k_cu_29d524144cuda3std6ranges3__45__cpo4dataE[1];
.global .align 1 .b8 _ZN34_INTERNAL_97fc282a_4_k_cu_29d524144cuda3std6ranges3__45__cpo5cdataE[1];
.global .align 1 .b8 _ZN34_INTERNAL_97fc282a_4_k_cu_29d524144cuda3std6ranges3__45__cpo4sizeE[1];
.global .align 1 .b8 _ZN34_INTERNAL_97fc282a_4_k_cu_29d524144cuda3std6ranges3__45__cpo5ssizeE[1];
.global .align 1 .b8 _ZN34_INTERNAL_97fc282a_4_k_cu_29d524144cuda3std6ranges3__45__cpo8distanceE[1];
.global .align 1 .b8 _ZN34_INTERNAL_97fc282a_4_k_cu_29d524146thrust24THRUST_300001_SM_1000_NS8cuda_cub3parE[1];
.global .align 1 .b8 _ZN34_INTERNAL_97fc282a_4_k_cu_29d524146thrust24THRUST_300001_SM_1000_NS8cuda_cub10par_nosyncE[1];
.global .align 1 .b8 _ZN34_INTERNAL_97fc282a_4_k_cu_29d524146thrust24THRUST_300001_SM_1000_NS6system6detail10sequential3seqE[1];
.global .align 1 .b8 _ZN34_INTERNAL_97fc282a_4_k_cu_29d524146thrust24THRUST_300001_SM_1000_NS12placeholders2_1E[1];
.global .align 1 .b8 _ZN34_INTERNAL_97fc282a_4_k_cu_29d524146thrust24THRUST_300001_SM_1000_NS12placeholders2_2E[1];
.global .align 1 .b8 _ZN34_INTERNAL_97fc282a_4_k_cu_29d524146thrust24THRUST_300001_SM_1000_NS12placeholders2_3E[1];
.global .align 1 .b8 _ZN34_INTERNAL_97fc282a_4_k_cu_29d524146thrust24THRUST_300001_SM_1000_NS12placeholders2_4E[1];
.global .align 1 .b8 _ZN34_INTERNAL_97fc282a_4_k_cu_29d524146thrust24THRUST_300001_SM_1000_NS12placeholders2_5E[1];
.global .align 1 .b8 _ZN34_INTERNAL_97fc282a_4_k_cu_29d524146thrust24THRUST_300001_SM_1000_NS12placeholders2_6E[1];
.global .align 1 .b8 _ZN34_INTERNAL_97fc282a_4_k_cu_29d524146thrust24THRUST_300001_SM_1000_NS12placeholders2_7E[1];
.global .align 1 .b8 _ZN34_INTERNAL_97fc282a_4_k_cu_29d524146thrust24THRUST_300001_SM_1000_NS12placeholders2_8E[1];
.global .align 1 .b8 _ZN34_INTERNAL_97fc282a_4_k_cu_29d524146thrust24THRUST_300001_SM_1000_NS12placeholders2_9E[1];
.global .align 1 .b8 _ZN34_INTERNAL_97fc282a_4_k_cu_29d524146thrust24THRUST_300001_SM_1000_NS12placeholders3_10E[1];
.global .align 1 .b8 _ZN34_INTERNAL_97fc282a_4_k_cu_29d524146thrust24THRUST_300001_SM_1000_NS3seqE[1];
.global .align 1 .b8 $str[15] = {99, 111, 114, 58, 32, 37, 100, 45, 37, 100, 45, 37, 100, 10};

.visible .entry _Z9my_kernelPhS_S_S_(
	.param .u64 .ptr .align 1 _Z9my_kernelPhS_S_S__param_0,
	.param .u64 .ptr .align 1 _Z9my_kernelPhS_S_S__param_1,
	.param .u64 .ptr .align 1 _Z9my_kernelPhS_S_S__param_2,
	.param .u64 .ptr .align 1 _Z9my_kernelPhS_S_S__param_3
)
{
	.local .align 8 .b8 	__local_depot0[16];
	.reg .b64 	%SP;
	.reg .b64 	%SPL;
	.reg .b16 	%rs<4>;
	.reg .b32 	%r<7>;
	.reg .b64 	%rd<13>;

	mov.u64 	%SPL, __local_depot0;
	cvta.local.u64 	%SP, %SPL;
	ld.param.u64 	%rd1, [_Z9my_kernelPhS_S_S__param_0];
	ld.param.u64 	%rd2, [_Z9my_kernelPhS_S_S__param_1];
	ld.param.u64 	%rd3, [_Z9my_kernelPhS_S_S__param_2];
	ld.param.u64 	%rd4, [_Z9my_kernelPhS_S_S__param_3];
	cvta.to.global.u64 	%rd5, %rd4;
	cvta.to.global.u64 	%rd6, %rd3;
	cvta.to.global.u64 	%rd7, %rd1;
	cvta.to.global.u64 	%rd8, %rd2;
	add.u64 	%rd9, %SP, 0;
	add.u64 	%rd10, %SPL, 0;
	ld.global.u8 	%rs1, [%rd8];
	st.global.u8 	[%rd7], %rs1;
	ld.global.u8 	%rs2, [%rd6];
	st.global.u8 	[%rd7+1], %rs2;
	ld.global.u8 	%rs3, [%rd5];
	st.global.u8 	[%rd7+2], %rs3;
	ld.global.u8 	%r1, [%rd8];
	ld.global.u8 	%r2, [%rd6];
	cvt.u32.u16 	%r3, %rs3;
	and.b32  	%r4, %r3, 255;
	st.local.v2.u32 	[%rd10], {%r1, %r2};
	st.local.u32 	[%rd10+8], %r4;
	mov.u64 	%rd11, $str;
	cvta.global.u64 	%rd12, %rd11;
	{ // callseq 0, 0
	.param .b64 param0;
	st.param.b64 	[param0], %rd12;
	.param .b64 param1;
	st.param.b64 	[param1], %rd9;
	.param .b32 retval0;
	call.uni (retval0), 
	vprintf, 
	(
	param0, 
	param1
	);
	ld.param.b32 	%r5, [retval0];
	} // callseq 0
	ret;

}
	// .globl	_ZN3cub18CUB_300001_SM_10006detail11EmptyKernelIvEEvv
.visible .entry _ZN3cub18CUB_300001_SM_10006detail11EmptyKernelIvEEvv()
{


	ret;

}
	// .globl	_ZN3cub18CUB_300001_SM_10006detail6reduce28DeviceReduceSingleTileKernelINS2_10policy_hubIijN4cuda3std3__44plusIiEEE10Policy1000EN6thrust24THRUST_300001_SM_1000_NS10device_ptrIjEEPjjS9_jiNS7_10__identityEEEvT0_T1_T2_T3_T4_T6_
.visible .entry _ZN3cub18CUB_300001_SM_10006detail6reduce28DeviceReduceSingleTileKernelINS2_10policy_hubIijN4cuda3std3__44plusIiEEE10Policy1000EN6thrust24THRUST_300001_SM_1000_NS10device_ptrIjEEPjjS9_jiNS7_10__identityEEEvT0_T1_T2_T3_T4_T6_(
	.param .align 8 .b8 _ZN3cub18CUB_300001_SM_10006detail6reduce28DeviceReduceSingleTileKernelINS2_10policy_hubIijN4cuda3std3__44plusIiEEE10Policy1000EN6thrust24THRUST_300001_SM_1000_NS10device_ptrIjEEPjjS9_jiNS7_10__identityEEEvT0_T1_T2_T3_T4_T6__param_0[8],
	.param .u64 .ptr .align 1 _ZN3cub18CUB_300001_SM_10006detail6reduce28DeviceReduceSingleTileKernelINS2_10policy_hubIijN4cuda3std3__44plusIiEEE10Policy1000EN6thrust24THRUST_300001_SM_1000_NS10device_ptrIjEEPjjS9_jiNS7_10__identityEEEvT0_T1_T2_T3_T4_T6__param_1,
	.param .u32 _ZN3cub18CUB_300001_SM_10006detail6reduce28DeviceReduceSingleTileKernelINS2_10policy_hubIijN4cuda3std3__44plusIiEEE10Policy1000EN6thrust24THRUST_300001_SM_1000_NS10device_ptrIjEEPjjS9_jiNS7_10__identityEEEvT0_T1_T2_T3_T4_T6__param_2,
	.param .align 1 .b8 _ZN3cub18CUB_300001_SM_10006detail6reduce28DeviceReduceSingleTileKernelINS2_10policy_hubIijN4cuda3std3__44plusIiEEE10Policy1000EN6thrust24THRUST_300001_SM_1000_NS10device_ptrIjEEPjjS9_jiNS7_10__identityEEEvT0_T1_T2_T3_T4_T6__param_3[1],
	.param .u32 _ZN3cub18CUB_300001_SM_10006detail6reduce28DeviceReduceSingleTileKernelINS2_10policy_hubIijN4cuda3std3__44plusIiEEE10Policy1000EN6thrust24THRUST_300001_SM_1000_NS10device_ptrIjEEPjjS9_jiNS7_10__identityEEEvT0_T1_T2_T3_T4_T6__param_4,
	.param .align 1 .b8 _ZN3cub18CUB_300001_SM_10006detail6reduce28DeviceReduceSingleTileKernelINS2_10policy_hubIijN4cuda3std3__44plusIiEEE10Policy1000EN6thrust24THRUST_300001_SM_1000_NS10device_ptrIjEEPjjS9_jiNS7_10__identityEEEvT0_T1_T2_T3_T4_T6__param_5[1]
)
.maxntid 256
.minnctapersm 1
{
	.reg .pred 	%p<59>;
	.reg .b32 	%r<511>;
	.reg .b64 	%rd<84>;
	// demoted variable
	.shared .align 4 .b8 _ZZN3cub18CUB_300001_SM_10006detail6reduce28DeviceReduceSingleTileKernelINS2_10policy_hubIijN4cuda3std3__44plusIiEEE10Policy1000EN6thrust24THRUST_300001_SM_1000_NS10device_ptrIjEEPjjS9_jiNS7_10__identityEEEvT0_T1_T2_T3_T4_T6_E12temp_storage[44];
	ld.param.u64 	%rd9, [_ZN3cub18CUB_300001_SM_10006detail6reduce28DeviceReduceSingleTileKernelINS2_10policy_hubIijN4cuda3std3__44plusIiEEE10Policy1000EN6thrust24THRUST_300001_SM_1000_NS10device_ptrIjEEPjjS9_jiNS7_10__identityEEEvT0_T1_T2_T3_T4_T6__param_0];
	ld.param.u64 	%rd10, [_ZN3cub18CUB_300001_SM_10006detail6reduce28DeviceReduceSingleTileKernelINS2_10policy_hubIijN4cuda3std3__44plusIiEEE10Policy1000EN6thrust24THRUST_300001_SM_1000_NS10device_ptrIjEEPjjS9_jiNS7_10__identityEEEvT0_T1_T2_T3_T4_T6__param_1];
	ld.param.u32 	%r90, [_ZN3cub18CUB_300001_SM_10006detail6reduce28DeviceReduceSingleTileKernelINS2_10policy_hubIijN4cuda3std3__44plusIiEEE10Policy1000EN6thrust24THRUST_300001_SM_1000_NS10device_ptrIjEEPjjS9_jiNS7_10__identityEEEvT0_T1_T2_T3_T4_T6__param_2];
	ld.param.u32 	%r91, [_ZN3cub18CUB_300001_SM_10006detail6reduce28DeviceReduceSingleTileKernelINS2_10policy_hubIijN4cuda3std3__44plusIiEEE10Policy1000EN6thrust24THRUST_300001_SM_1000_NS10device_ptrIjEEPjjS9_jiNS7_10__identityEEEvT0_T1_T2_T3_T4_T6__param_4];
	cvta.to.global.u64 	%rd1, %rd10;
	setp.ne.s32 	%p1, %r90, 0;
	@%p1 bra 	$L__BB2_3;
	mov.u32 	%r471, %tid.x;
	setp.ne.s32 	%p58, %r471, 0;
	@%p58 bra 	$L__BB2_52;
	st.global.u32 	[%rd1], %r91;
	bra.uni 	$L__BB2_52;
$L__BB2_3:
	cvta.to.global.u64 	%rd2, %rd9;
	setp.gt.u32 	%p2, %r90, 4095;
	@%p2 bra 	$L__BB2_28;
	mov.u32 	%r1, %tid.x;
	setp.ge.u32 	%p24, %r1, %r90;
	mov.b32 	%r488, 0;
	mov.u32 	%r478, %r1;
	@%p24 bra 	$L__BB2_6;
	mul.wide.u32 	%rd73, %r1, 4;
	add.s64 	%rd74, %rd2, %rd73;
	ld.global.u32 	%r488, [%rd74];
	add.s32 	%r478, %r1, 256;
$L__BB2_6:
	setp.ge.u32 	%p25, %r478, %r90;
	@%p25 bra 	$L__BB2_19;
	not.b32 	%r298, %r478;
	add.s32 	%r299, %r90, %r298;
	shr.u32 	%r300, %r299, 8;
	add.s32 	%r6, %r300, 1;
	and.b32  	%r7, %r6, 15;
	setp.lt.u32 	%p26, %r299, 3840;
	@%p26 bra 	$L__BB2_10;
	and.b32  	%r301, %r6, 33554416;
	neg.s32 	%r474, %r301;
	mul.wide.u32 	%rd75, %r478, 4;
	add.s64 	%rd76, %rd75, %rd2;
	add.s64 	%rd82, %rd76, 8192;
$L__BB2_9:
	.pragma "nounroll";
	ld.global.u32 	%r302, [%rd82+-8192];
	add.s32 	%r303, %r302, %r488;
	ld.global.u32 	%r304, [%rd82+-7168];
	add.s32 	%r305, %r304, %r303;
	ld.global.u32 	%r306, [%rd82+-6144];
	add.s32 	%r307, %r306, %r305;
	ld.global.u32 	%r308, [%rd82+-5120];
	add.s32 	%r309, %r308, %r307;
	ld.global.u32 	%r310, [%rd82+-4096];
	add.s32 	%r311, %r310, %r309;
	ld.global.u32 	%r312, [%rd82+-3072];
	add.s32 	%r313, %r312, %r311;
	ld.global.u32 	%r314, [%rd82+-2048];
	add.s32 	%r315, %r314, %r313;
	ld.global.u32 	%r316, [%rd82+-1024];
	add.s32 	%r317, %r316, %r315;
	ld.global.u32 	%r318, [%rd82];
	add.s32 	%r319, %r318, %r317;
	ld.global.u32 	%r320, [%rd82+1024];
	add.s32 	%r321, %r320, %r319;
	ld.global.u32 	%r322, [%rd82+2048];
	add.s32 	%r323, %r322, %r321;
	ld.global.u32 	%r324, [%rd82+3072];
	add.s32 	%r325, %r324, %r323;
	ld.global.u32 	%r326, [%rd82+4096];
	add.s32 	%r327, %r326, %r325;
	ld.global.u32 	%r328, [%rd82+5120];
	add.s32 	%r329, %r328, %r327;
	ld.global.u32 	%r330, [%rd82+6144];
	add.s32 	%r331, %r330, %r329;
	ld.global.u32 	%r332, [%rd82+7168];
	add.s32 	%r488, %r332, %r331;
	add.s32 	%r478, %r478, 4096;
	add.s32 	%r474, %r474, 16;
	add.s64 	%rd82, %rd82, 16384;
	setp.ne.s32 	%p27, %r474, 0;
	@%p27 bra 	$L__BB2_9;
$L__BB2_10:
	setp.eq.s32 	%p28, %r7, 0;
	@%p28 bra 	$L__BB2_19;
	and.b32  	%r18, %r6, 7;
	setp.lt.u32 	%p29, %r7, 8;
	@%p29 bra 	$L__BB2_13;
	mul.wide.u32 	%rd77, %r478, 4;
	add.s64 	%rd78, %rd2, %rd77;
	ld.global.u32 	%r334, [%rd78];
	add.s32 	%r335, %r334, %r488;
	ld.global.u32 	%r336, [%rd78+1024];
	add.s32 	%r337, %r336, %r335;
	ld.global.u32 	%r338, [%rd78+2048];
	add.s32 	%r339, %r338, %r337;
	ld.global.u32 	%r340, [%rd78+3072];
	add.s32 	%r341, %r340, %r339;
	ld.global.u32 	%r342, [%rd78+4096];
	add.s32 	%r343, %r342, %r341;
	ld.global.u32 	%r344, [%rd78+5120];
	add.s32 	%r345, %r344, %r343;
	ld.global.u32 	%r346, [%rd78+6144];
	add.s32 	%r347, %r346, %r345;
	ld.global.u32 	%r348, [%rd78+7168];
	add.s32 	%r488, %r348, %r347;
	add.s32 	%r478, %r478, 2048;
$L__BB2_13:
	setp.eq.s32 	%p30, %r18, 0;
	@%p30 bra 	$L__BB2_19;
	and.b32  	%r24, %r6, 3;
	setp.lt.u32 	%p31, %r18, 4;
	@%p31 bra 	$L__BB2_16;
	mul.wide.u32 	%rd79, %r478, 4;
	add.s64 	%rd80, %rd2, %rd79;
	ld.global.u32 	%r350, [%rd80];
	add.s32 	%r351, %r350, %r488;
	ld.global.u32 	%r352, [%rd80+1024];
	add.s32 	%r353, %r352, %r351;
	ld.global.u32 	%r354, [%rd80+2048];
	add.s32 	%r355, %r354, %r353;
	ld.global.u32 	%r356, [%rd80+3072];
	add.s32 	%r488, %r356, %r355;
	add.s32 	%r478, %r478, 1024;
$L__BB2_16:
	setp.eq.s32 	%p32, %r24, 0;
	@%p32 bra 	$L__BB2_19;
	mul.wide.u32 	%rd81, %r478, 4;
	add.s64 	%rd83, %rd2, %rd81;
	neg.s32 	%r486, %r24;
$L__BB2_18:
	.pragma "nounroll";
	ld.global.u32 	%r357, [%rd83];
	add.s32 	%r488, %r357, %r488;
	add.s64 	%rd83, %rd83, 1024;
	add.s32 	%r486, %r486, 1;
	setp.ne.s32 	%p33, %r486, 0;
	@%p33 bra 	$L__BB2_18;
$L__BB2_19:
	setp.lt.u32 	%p34, %r90, 256;
	@%p34 bra 	$L__BB2_24;
	// begin inline asm
	mov.u32 %r421, %laneid;
	// end inline asm
	mov.b32 	%r424, 1;
	mov.b32 	%r445, 31;
	mov.b32 	%r446, -1;
	// begin inline asm
	shfl.sync.down.b32 %r422, %r488, %r424, %r445, %r446;
	// end inline asm
	setp.gt.s32 	%p50, %r421, 30;
	selp.b32 	%r447, 0, %r422, %p50;
	add.s32 	%r428, %r447, %r488;
	mov.b32 	%r429, 2;
	// begin inline asm
	shfl.sync.down.b32 %r427, %r428, %r429, %r445, %r446;
	// end inline asm
	setp.gt.s32 	%p51, %r421, 29;
	selp.b32 	%r448, 0, %r427, %p51;
	add.s32 	%r433, %r428, %r448;
	mov.b32 	%r434, 4;
	// begin inline asm
	shfl.sync.down.b32 %r432, %r433, %r434, %r445, %r446;
	// end inline asm
	setp.gt.s32 	%p52, %r421, 27;
	selp.b32 	%r449, 0, %r432, %p52;
	add.s32 	%r438, %r433, %r449;
	mov.b32 	%r439, 8;
	// begin inline asm
	shfl.sync.down.b32 %r437, %r438, %r439, %r445, %r446;
	// end inline asm
	setp.gt.s32 	%p53, %r421, 23;
	selp.b32 	%r450, 0, %r437, %p53;
	add.s32 	%r443, %r438, %r450;
	mov.b32 	%r444, 16;
	// begin inline asm
	shfl.sync.down.b32 %r442, %r443, %r444, %r445, %r446;
	// end inline asm
	setp.gt.s32 	%p54, %r421, 15;
	selp.b32 	%r451, 0, %r442, %p54;
	add.s32 	%r510, %r443, %r451;
	setp.ne.s32 	%p55, %r421, 0;
	@%p55 bra 	$L__BB2_22;
	shr.u32 	%r452, %r1, 3;
	and.b32  	%r453, %r452, 124;
	mov.u32 	%r454, _ZZN3cub18CUB_300001_SM_10006detail6reduce28DeviceReduceSingleTileKernelINS2_10policy_hubIijN4cuda3std3__44plusIiEEE10Policy1000EN6thrust24THRUST_300001_SM_1000_NS10device_ptrIjEEPjjS9_jiNS7_10__identityEEEvT0_T1_T2_T3_T4_T6_E12temp_storage;
	add.s32 	%r455, %r454, %r453;
	st.shared.u32 	[%r455+8], %r510;
$L__BB2_22:
	bar.sync 	0;
	setp.ne.s32 	%p56, %r1, 0;
	@%p56 bra 	$L__BB2_50;
	ld.shared.u32 	%r456, [_ZZN3cub18CUB_300001_SM_10006detail6reduce28DeviceReduceSingleTileKernelINS2_10policy_hubIijN4cuda3std3__44plusIiEEE10Policy1000EN6thrust24THRUST_300001_SM_1000_NS10device_ptrIjEEPjjS9_jiNS7_10__identityEEEvT0_T1_T2_T3_T4_T6_E12temp_storage+12];
	add.s32 	%r457, %r456, %r510;
	ld.shared.u32 	%r458, [_ZZN3cub18CUB_300001_SM_10006detail6reduce28DeviceReduceSingleTileKernelINS2_10policy_hubIijN4cuda3std3__44plusIiEEE10Policy1000EN6thrust24THRUST_300001_SM_1000_NS10device_ptrIjEEPjjS9_jiNS7_10__identityEEEvT0_T1_T2_T3_T4_T6_E12temp_storage+16];
	add.s32 	%r459, %r457, %r458;
	ld.shared.u32 	%r460, [_ZZN3cub18CUB_300001_SM_10006detail6reduce28DeviceReduceSingleTileKernelINS2_10policy_hubIijN4cuda3std3__44plusIiEEE10Policy1000EN6thrust24THRUST_300001_SM_1000_NS10device_ptrIjEEPjjS9_jiNS7_10__identityEEEvT0_T1_T2_T3_T4_T6_E12temp_storage+20];
	add.s32 	%r461, %r459, %r460;
	ld.shared.u32 	%r462, [_ZZN3cub18CUB_300001_SM_10006detail6reduce28DeviceReduceSingleTileKernelINS2_10policy_hubIijN4cuda3std3__44plusIiEEE10Policy1000EN6thrust24THRUST_300001_SM_1000_NS10device_ptrIjEEPjjS9_jiNS7_10__identityEEEvT0_T1_T2_T3_T4_T6_E12temp_storage+24];
	add.s32 	%r463, %r461, %r462;
	ld.shared.u32 	%r464, [_ZZN3cub18CUB_300001_SM_10006detail6reduce28DeviceReduceSingleTileKernelINS2_10policy_hubIijN4cuda3std3__44plusIiEEE10Policy1000EN6thrust24THRUST_300001_SM_1000_NS10device_ptrIjEEPjjS9_jiNS7_10__identityEEEvT0_T1_T2_T3_T4_T6_E12temp_storage+28];
	add.s32 	%r465, %r463, %r464;
	ld.shared.u32 	%r466, [_ZZN3cub18CUB_300001_SM_10006detail6reduce28DeviceReduceSingleTileKernelINS2_10policy_hubIijN4cuda3std3__44plusIiEEE10Policy1000EN6thrust24THRUST_300001_SM_1000_NS10device_ptrIjEEPjjS9_jiNS7_10__identityEEEvT0_T1_T2_T3_T4_T6_E12temp_storage+32];
	add.s32 	%r467, %r465, %r466;
	ld.shared.u32 	%r468, [_ZZN3cub18CUB_300001_SM_10006detail6reduce28DeviceReduceSingleTileKernelINS2_10policy_hubIijN4cuda3std3__44plusIiEEE10Policy1000EN6thrust24THRUST_300001_SM_1000_NS10device_ptrIjEEPjjS9_jiNS7_10__identityEEEvT0_T1_T2_T3_T4_T6_E12temp_storage+36];
	add.s32 	%r510, %r467, %r468;
	bra.uni 	$L__BB2_50;
$L__BB2_24:
	// begin inline asm
	mov.u32 %r358, %laneid;
	// end inline asm
	and.b32  	%r384, %r1, 992;
	add.s32 	%r385, %r384, 32;
	setp.gt.u32 	%p35, %r385, %r90;
	not.b32 	%r386, %r384;
	add.s32 	%r387, %r90, %r386;
	selp.b32 	%r382, %r387, 31, %p35;
	mov.b32 	%r361, 1;
	mov.b32 	%r383, -1;
	// begin inline asm
	shfl.sync.down.b32 %r359, %r488, %r361, %r382, %r383;
	// end inline asm
	setp.lt.s32 	%p36, %r358, %r382;
	selp.b32 	%r388, %r359, 0, %p36;
	add.s32 	%r365, %r388, %r488;
	mov.b32 	%r366, 2;
	// begin inline asm
	shfl.sync.down.b32 %r364, %r365, %r366, %r382, %r383;
	// end inline asm
	add.s32 	%r389, %r358, 2;
	setp.gt.s32 	%p37, %r389, %r382;
	selp.b32 	%r390, 0, %r364, %p37;
	add.s32 	%r370, %r365, %r390;
	mov.b32 	%r371, 4;
	// begin inline asm
	shfl.sync.down.b32 %r369, %r370, %r371, %r382, %r383;
	// end inline asm
	add.s32 	%r391, %r358, 4;
	setp.gt.s32 	%p38, %r391, %r382;
	selp.b32 	%r392, 0, %r369, %p38;
	add.s32 	%r375, %r370, %r392;
	mov.b32 	%r376, 8;
	// begin inline asm
	shfl.sync.down.b32 %r374, %r375, %r376, %r382, %r383;
	// end inline asm
	add.s32 	%r393, %r358, 8;
	setp.gt.s32 	%p39, %r393, %r382;
	selp.b32 	%r394, 0, %r374, %p39;
	add.s32 	%r380, %r375, %r394;
	mov.b32 	%r381, 16;
	// begin inline asm
	shfl.sync.down.b32 %r379, %r380, %r381, %r382, %r383;
	// end inline asm
	add.s32 	%r395, %r358, 16;
	setp.gt.s32 	%p40, %r395, %r382;
	selp.b32 	%r396, 0, %r379, %p40;
	add.s32 	%r510, %r380, %r396;
	setp.ne.s32 	%p41, %r358, 0;
	@%p41 bra 	$L__BB2_26;
	shr.u32 	%r397, %r1, 3;
	and.b32  	%r398, %r397, 124;
	mov.u32 	%r399, _ZZN3cub18CUB_300001_SM_10006detail6reduce28DeviceReduceSingleTileKernelINS2_10policy_hubIijN4cuda3std3__44plusIiEEE10Policy1000EN6thrust24THRUST_300001_SM_1000_NS10device_ptrIjEEPjjS9_jiNS7_10__identityEEEvT0_T1_T2_T3_T4_T6_E12temp_storage;
	add.s32 	%r400, %r399, %r398;
	st.shared.u32 	[%r400+8], %r510;
$L__BB2_26:
	bar.sync 	0;
	setp.ne.s32 	%p42, %r1, 0;
	@%p42 bra 	$L__BB2_50;
	setp.gt.u32 	%p43, %r90, 32;
	ld.shared.u32 	%r401, [_ZZN3cub18CUB_300001_SM_10006detail6reduce28DeviceReduceSingleTileKernelINS2_10policy_hubIijN4cuda3std3__44plusIiEEE10Policy1000EN6thrust24THRUST_300001_SM_1000_NS10device_ptrIjEEPjjS9_jiNS7_10__identityEEEvT0_T1_T2_T3_T4_T6_E12temp_storage+12];
	selp.b32 	%r402, %r401, 0, %p43;
	add.s32 	%r403, %r402, %r510;
	setp.gt.u32 	%p44, %r90, 64;
	ld.shared.u32 	%r404, [_ZZN3cub18CUB_300001_SM_10006detail6reduce28DeviceReduceSingleTileKernelINS2_10policy_hubIijN4cuda3std3__44plusIiEEE10Policy1000EN6thrust24THRUST_300001_SM_1000_NS10device_ptrIjEEPjjS9_jiNS7_10__identityEEEvT0_T1_T2_T3_T4_T6_E12temp_storage+16];
	selp.b32 	%r405, %r404, 0, %p44;
	add.s32 	%r406, %r403, %r405;
	setp.gt.u32 	%p45, %r90, 96;
	ld.shared.u32 	%r407, [_ZZN3cub18CUB_300001_SM_10006detail6reduce28DeviceReduceSingleTileKernelINS2_10policy_hubIijN4cuda3std3__44plusIiEEE10Policy1000EN6thrust24THRUST_300001_SM_1000_NS10device_ptrIjEEPjjS9_jiNS7_10__identityEEEvT0_T1_T2_T3_T4_T6_E12temp_storage+20];
	selp.b32 	%r408, %r407, 0, %p45;
	add.s32 	%r409, %r406, %r408;
	setp.gt.u32 	%p46, %r90, 128;
	ld.shared.u32 	%r410, [_ZZN3cub18CUB_300001_SM_10006detail6reduce28DeviceReduceSingleTileKernelINS2_10policy_hubIijN4cuda3std3__44plusIiEEE10Policy1000EN6thrust24THRUST_300001_SM_1000_NS10device_ptrIjEEPjjS9_jiNS7_10__identityEEEvT0_T1_T2_T3_T4_T6_E12temp_storage+24];
	selp.b32 	%r411, %r410, 0, %p46;
	add.s32 	%r412, %r409, %r411;
	setp.gt.u32 	%p47, %r90, 160;
	ld.shared.u32 	%r413, [_ZZN3cub18CUB_300001_SM_10006detail6reduce28DeviceReduceSingleTileKernelINS2_10policy_hubIijN4cuda3std3__44plusIiEEE10Policy1000EN6thrust24THRUST_300001_SM_1000_NS10device_ptrIjEEPjjS9_jiNS7_10__identityEEEvT0_T1_T2_T3_T4_T6_E12temp_storage+28];
	selp.b32 	%r414, %r413, 0, %p47;
	add.s32 	%r415, %r412, %r414;
	setp.gt.u32 	%p48, %r90, 192;
	ld.shared.u32 	%r416, [_ZZN3cub18CUB_300001_SM_10006detail6reduce28DeviceReduceSingleTileKernelINS2_10policy_hubIijN4cuda3std3__44plusIiEEE10Policy1000EN6thrust24THRUST_300001_SM_1000_NS10device_ptrIjEEPjjS9_jiNS7_10__identityEEEvT0_T1_T2_T3_T4_T6_E12temp_storage+32];
	selp.b32 	%r417, %r416, 0, %p48;
	add.s32 	%r418, %r415, %r417;
	setp.gt.u32 	%p49, %r90, 224;
	ld.shared.u32 	%r419, [_ZZN3cub18CUB_300001_SM_10006detail6reduce28DeviceReduceSingleTileKernelINS2_10policy_hubIijN4cuda3std3__44plusIiEEE10Policy1000EN6thrust24THRUST_300001_SM_1000_NS10device_ptrIjEEPjjS9_jiNS7_10__identityEEEvT0_T1_T2_T3_T4_T6_E12temp_storage+36];
	selp.b32 	%r420, %r419, 0, %p49;
	add.s32 	%r510, %r418, %r420;
	bra.uni 	$L__BB2_50;
$L__BB2_28:
	mov.u32 	%r40, %tid.x;
	mul.wide.u32 	%rd11, %r40, 4;
	add.s64 	%rd12, %rd2, %rd11;
	ld.global.u32 	%r93, [%rd12];
	ld.global.u32 	%r94, [%rd12+1024];
	ld.global.u32 	%r95, [%rd12+2048];
	ld.global.u32 	%r96, [%rd12+3072];
	ld.global.u32 	%r97, [%rd12+4096];
	ld.global.u32 	%r98, [%rd12+5120];
	ld.global.u32 	%r99, [%rd12+6144];
	ld.global.u32 	%r100, [%rd12+7168];
	ld.global.u32 	%r101, [%rd12+8192];
	ld.global.u32 	%r102, [%rd12+9216];
	ld.global.u32 	%r103, [%rd12+10240];
	ld.global.u32 	%r104, [%rd12+11264];
	ld.global.u32 	%r105, [%rd12+12288];
	ld.global.u32 	%r106, [%rd12+13312];
	ld.global.u32 	%r107, [%rd12+14336];
	ld.global.u32 	%r108, [%rd12+15360];
	add.s32 	%r109, %r94, %r93;
	add.s32 	%r110, %r95, %r109;
	add.s32 	%r111, %r96, %r110;
	add.s32 	%r112, %r97, %r111;
	add.s32 	%r113, %r98, %r112;
	add.s32 	%r114, %r99, %r113;
	add.s32 	%r115, %r100, %r114;
	add.s32 	%r116, %r101, %r115;
	add.s32 	%r117, %r102, %r116;
	add.s32 	%r118, %r103, %r117;
	add.s32 	%r119, %r104, %r118;
	add.s32 	%r120, %r105, %r119;
	add.s32 	%r121, %r106, %r120;
	add.s32 	%r122, %r107, %r121;
	add.s32 	%r509, %r108, %r122;
	add.s32 	%r42, %r90, -4096;
	setp.lt.u32 	%p3, %r42, 4096;
	mov.b32 	%r492, 4096;
	@%p3 bra 	$L__BB2_32;
	mov.b32 	%r492, 4096;
$L__BB2_30:
	add.s32 	%r124, %r40, %r492;
	mul.wide.u32 	%rd13, %r124, 4;
	add.s64 	%rd14, %rd2, %rd13;
	ld.global.u32 	%r125, [%rd14];
	ld.global.u32 	%r126, [%rd14+1024];
	ld.global.u32 	%r127, [%rd14+2048];
	ld.global.u32 	%r128, [%rd14+3072];
	ld.global.u32 	%r129, [%rd14+4096];
	ld.global.u32 	%r130, [%rd14+5120];
	ld.global.u32 	%r131, [%rd14+6144];
	ld.global.u32 	%r132, [%rd14+7168];
	ld.global.u32 	%r133, [%rd14+8192];
	ld.global.u32 	%r134, [%rd14+9216];
	ld.global.u32 	%r135, [%rd14+10240];
	ld.global.u32 	%r136, [%rd14+11264];
	ld.global.u32 	%r137, [%rd14+12288];
	ld.global.u32 	%r138, [%rd14+13312];
	ld.global.u32 	%r139, [%rd14+14336];
	ld.global.u32 	%r140, [%rd14+15360];
	add.s32 	%r141, %r125, %r509;
	add.s32 	%r142, %r126, %r141;
	add.s32 	%r143, %r127, %r142;
	add.s32 	%r144, %r128, %r143;
	add.s32 	%r145, %r129, %r144;
	add.s32 	%r146, %r130, %r145;
	add.s32 	%r147, %r131, %r146;
	add.s32 	%r148, %r132, %r147;
	add.s32 	%r149, %r133, %r148;
	add.s32 	%r150, %r134, %r149;
	add.s32 	%r151, %r135, %r150;
	add.s32 	%r152, %r136, %r151;
	add.s32 	%r153, %r137, %r152;
	add.s32 	%r154, %r138, %r153;
	add.s32 	%r155, %r139, %r154;
	add.s32 	%r509, %r140, %r155;
	sub.s32 	%r156, %r90, %r492;
	setp.lt.u32 	%p4, %r156, 4096;
	@%p4 bra 	$L__BB2_46;
	add.s32 	%r492, %r492, 4096;
	setp.le.u32 	%p5, %r492, %r42;
	@%p5 bra 	$L__BB2_30;
$L__BB2_32:
	setp.le.u32 	%p6, %r90, %r492;
	sub.s32 	%r157, %r90, %r492;
	setp.ge.s32 	%p7, %r40, %r157;
	or.pred  	%p8, %p6, %p7;
	@%p8 bra 	$L__BB2_46;
	not.b32 	%r160, %r40;
	add.s32 	%r161, %r90, %r160;
	sub.s32 	%r162, %r161, %r492;
	shr.u32 	%r163, %r162, 8;
	add.s32 	%r49, %r163, 1;
	and.b32  	%r50, %r49, 15;
	setp.lt.u32 	%p9, %r162, 3840;
	mov.u32 	%r501, %r40;
	@%p9 bra 	$L__BB2_37;
	or.b32  	%r495, %r40, 2048;
	add.s32 	%r494, %r40, %r492;
	and.b32  	%r164, %r49, 33554416;
	neg.s32 	%r493, %r164;
$L__BB2_35:
	.pragma "nounroll";
	mul.wide.u32 	%rd15, %r494, 4;
	add.s64 	%rd16, %rd2, %rd15;
	ld.global.u32 	%r165, [%rd16];
	add.s32 	%r166, %r165, %r509;
	add.s32 	%r167, %r494, 256;
	mul.wide.u32 	%rd17, %r167, 4;
	add.s64 	%rd18, %rd2, %rd17;
	ld.global.u32 	%r168, [%rd18];
	add.s32 	%r169, %r168, %r166;
	add.s32 	%r170, %r494, 512;
	mul.wide.u32 	%rd19, %r170, 4;
	add.s64 	%rd20, %rd2, %rd19;
	ld.global.u32 	%r171, [%rd20];
	add.s32 	%r172, %r171, %r169;
	add.s32 	%r173, %r494, 768;
	mul.wide.u32 	%rd21, %r173, 4;
	add.s64 	%rd22, %rd2, %rd21;
	ld.global.u32 	%r174, [%rd22];
	add.s32 	%r175, %r174, %r172;
	add.s32 	%r176, %r494, 1024;
	mul.wide.u32 	%rd23, %r176, 4;
	add.s64 	%rd24, %rd2, %rd23;
	ld.global.u32 	%r177, [%rd24];
	add.s32 	%r178, %r177, %r175;
	add.s32 	%r179, %r494, 1280;
	mul.wide.u32 	%rd25, %r179, 4;
	add.s64 	%rd26, %rd2, %rd25;
	ld.global.u32 	%r180, [%rd26];
	add.s32 	%r181, %r180, %r178;
	add.s32 	%r182, %r494, 1536;
	mul.wide.u32 	%rd27, %r182, 4;
	add.s64 	%rd28, %rd2, %rd27;
	ld.global.u32 	%r183, [%rd28];
	add.s32 	%r184, %r183, %r181;
	add.s32 	%r185, %r494, 1792;
	mul.wide.u32 	%rd29, %r185, 4;
	add.s64 	%rd30, %rd2, %rd29;
	ld.global.u32 	%r186, [%rd30];
	add.s32 	%r187, %r186, %r184;
	add.s32 	%r188, %r494, 2048;
	mul.wide.u32 	%rd31, %r188, 4;
	add.s64 	%rd32, %rd2, %rd31;
	ld.global.u32 	%r189, [%rd32];
	add.s32 	%r190, %r189, %r187;
	add.s32 	%r191, %r494, 2304;
	mul.wide.u32 	%rd33, %r191, 4;
	add.s64 	%rd34, %rd2, %rd33;
	ld.global.u32 	%r192, [%rd34];
	add.s32 	%r193, %r192, %r190;
	add.s32 	%r194, %r494, 2560;
	mul.wide.u32 	%rd35, %r194, 4;
	add.s64 	%rd36, %rd2, %rd35;
	ld.global.u32 	%r195, [%rd36];
	add.s32 	%r196, %r195, %r193;
	add.s32 	%r197, %r494, 2816;
	mul.wide.u32 	%rd37, %r197, 4;
	add.s64 	%rd38, %rd2, %rd37;
	ld.global.u32 	%r198, [%rd38];
	add.s32 	%r199, %r198, %r196;
	add.s32 	%r200, %r494, 3072;
	mul.wide.u32 	%rd39, %r200, 4;
	add.s64 	%rd40, %rd2, %rd39;
	ld.global.u32 	%r201, [%rd40];
	add.s32 	%r202, %r201, %r199;
	add.s32 	%r203, %r494, 3328;
	mul.wide.u32 	%rd41, %r203, 4;
	add.s64 	%rd42, %rd2, %rd41;
	ld.global.u32 	%r204, [%rd42];
	add.s32 	%r205, %r204, %r202;
	add.s32 	%r206, %r494, 3584;
	mul.wide.u32 	%rd43, %r206, 4;
	add.s64 	%rd44, %rd2, %rd43;
	ld.global.u32 	%r207, [%rd44];
	add.s32 	%r208, %r207, %r205;
	add.s32 	%r209, %r494, 3840;
	mul.wide.u32 	%rd45, %r209, 4;
	add.s64 	%rd46, %rd2, %rd45;
	ld.global.u32 	%r210, [%rd46];
	add.s32 	%r509, %r210, %r208;
	add.s32 	%r495, %r495, 4096;
	add.s32 	%r494, %r494, 4096;
	add.s32 	%r493, %r493, 16;
	setp.ne.s32 	%p10, %r493, 0;
	@%p10 bra 	$L__BB2_35;
	add.s32 	%r501, %r495, -2048;
$L__BB2_37:
	setp.eq.s32 	%p11, %r50, 0;
	@%p11 bra 	$L__BB2_46;
	and.b32  	%r66, %r49, 7;
	setp.lt.u32 	%p12, %r50, 8;
	@%p12 bra 	$L__BB2_40;
	add.s32 	%r212, %r501, %r492;
	mul.wide.u32 	%rd47, %r212, 4;
	add.s64 	%rd48, %rd2, %rd47;
	ld.global.u32 	%r213, [%rd48];
	add.s32 	%r214, %r213, %r509;
	add.s32 	%r215, %r212, 256;
	mul.wide.u32 	%rd49, %r215, 4;
	add.s64 	%rd50, %rd2, %rd49;
	ld.global.u32 	%r216, [%rd50];
	add.s32 	%r217, %r216, %r214;
	add.s32 	%r218, %r212, 512;
	mul.wide.u32 	%rd51, %r218, 4;
	add.s64 	%rd52, %rd2, %rd51;
	ld.global.u32 	%r219, [%rd52];
	add.s32 	%r220, %r219, %r217;
	add.s32 	%r221, %r212, 768;
	mul.wide.u32 	%rd53, %r221, 4;
	add.s64 	%rd54, %rd2, %rd53;
	ld.global.u32 	%r222, [%rd54];
	add.s32 	%r223, %r222, %r220;
	add.s32 	%r224, %r212, 1024;
	mul.wide.u32 	%rd55, %r224, 4;
	add.s64 	%rd56, %rd2, %rd55;
	ld.global.u32 	%r225, [%rd56];
	add.s32 	%r226, %r225, %r223;
	add.s32 	%r227, %r212, 1280;
	mul.wide.u32 	%rd57, %r227, 4;
	add.s64 	%rd58, %rd2, %rd57;
	ld.global.u32 	%r228, [%rd58];
	add.s32 	%r229, %r228, %r226;
	add.s32 	%r230, %r212, 1536;
	mul.wide.u32 	%rd59, %r230, 4;
	add.s64 	%rd60, %rd2, %rd59;
	ld.global.u32 	%r231, [%rd60];
	add.s32 	%r232, %r231, %r229;
	add.s32 	%r233, %r212, 1792;
	mul.wide.u32 	%rd61, %r233, 4;
	add.s64 	%rd62, %rd2, %rd61;
	ld.global.u32 	%r234, [%rd62];
	add.s32 	%r509, %r234, %r232;
	add.s32 	%r501, %r501, 2048;
$L__BB2_40:
	setp.eq.s32 	%p13, %r66, 0;
	@%p13 bra 	$L__BB2_46;
	and.b32  	%r72, %r49, 3;
	setp.lt.u32 	%p14, %r66, 4;
	@%p14 bra 	$L__BB2_43;
	add.s32 	%r236, %r501, %r492;
	mul.wide.u32 	%rd63, %r236, 4;
	add.s64 	%rd64, %rd2, %rd63;
	ld.global.u32 	%r237, [%rd64];
	add.s32 	%r238, %r237, %r509;
	add.s32 	%r239, %r236, 256;
	mul.wide.u32 	%rd65, %r239, 4;
	add.s64 	%rd66, %rd2, %rd65;
	ld.global.u32 	%r240, [%rd66];
	add.s32 	%r241, %r240, %r238;
	add.s32 	%r242, %r236, 512;
	mul.wide.u32 	%rd67, %r242, 4;
	add.s64 	%rd68, %rd2, %rd67;
	ld.global.u32 	%r243, [%rd68];
	add.s32 	%r244, %r243, %r241;
	add.s32 	%r245, %r236, 768;
	mul.wide.u32 	%rd69, %r245, 4;
	add.s64 	%rd70, %rd2, %rd69;
	ld.global.u32 	%r246, [%rd70];
	add.s32 	%r509, %r246, %r244;
	add.s32 	%r501, %r501, 1024;
$L__BB2_43:
	setp.eq.s32 	%p15, %r72, 0;
	@%p15 bra 	$L__BB2_46;
	add.s32 	%r507, %r501, %r492;
	neg.s32 	%r506, %r72;
$L__BB2_45:
	.pragma "nounroll";
	mul.wide.u32 	%rd71, %r507, 4;
	add.s64 	%rd72, %rd2, %rd71;
	ld.global.u32 	%r247, [%rd72];
	add.s32 	%r509, %r247, %r509;
	add.s32 	%r507, %r507, 256;
	add.s32 	%r506, %r506, 1;
	setp.ne.s32 	%p16, %r506, 0;
	@%p16 bra 	$L__BB2_45;
$L__BB2_46:
	// begin inline asm
	mov.u32 %r248, %laneid;
	// end inline asm
	mov.b32 	%r251, 1;
	mov.b32 	%r272, 31;
	mov.b32 	%r273, -1;
	// begin inline asm
	shfl.sync.down.b32 %r249, %r509, %r251, %r272, %r273;
	// end inline asm
	setp.gt.s32 	%p17, %r248, 30;
	selp.b32 	%r274, 0, %r249, %p17;
	add.s32 	%r255, %r274, %r509;
	mov.b32 	%r256, 2;
	// begin inline asm
	shfl.sync.down.b32 %r254, %r255, %r256, %r272, %r273;
	// end inline asm
	setp.gt.s32 	%p18, %r248, 29;
	selp.b32 	%r275, 0, %r254, %p18;
	add.s32 	%r260, %r255, %r275;
	mov.b32 	%r261, 4;
	// begin inline asm
	shfl.sync.down.b32 %r259, %r260, %r261, %r272, %r273;
	// end inline asm
	setp.gt.s32 	%p19, %r248, 27;
	selp.b32 	%r276, 0, %r259, %p19;
	add.s32 	%r265, %r260, %r276;
	mov.b32 	%r266, 8;
	// begin inline asm
	shfl.sync.down.b32 %r264, %r265, %r266, %r272, %r273;
	// end inline asm
	setp.gt.s32 	%p20, %r248, 23;
	selp.b32 	%r277, 0, %r264, %p20;
	add.s32 	%r270, %r265, %r277;
	mov.b32 	%r271, 16;
	// begin inline asm
	shfl.sync.down.b32 %r269, %r270, %r271, %r272, %r273;
	// end inline asm
	setp.gt.s32 	%p21, %r248, 15;
	selp.b32 	%r278, 0, %r269, %p21;
	add.s32 	%r510, %r270, %r278;
	setp.ne.s32 	%p22, %r248, 0;
	@%p22 bra 	$L__BB2_48;
	shr.u32 	%r279, %r40, 3;
	and.b32  	%r280, %r279, 124;
	mov.u32 	%r281, _ZZN3cub18CUB_300001_SM_10006detail6reduce28DeviceReduceSingleTileKernelINS2_10policy_hubIijN4cuda3std3__44plusIiEEE10Policy1000EN6thrust24THRUST_300001_SM_1000_NS10device_ptrIjEEPjjS9_jiNS7_10__identityEEEvT0_T1_T2_T3_T4_T6_E12temp_storage;
	add.s32 	%r282, %r281, %r280;
	st.shared.u32 	[%r282+8], %r510;
$L__BB2_48:
	bar.sync 	0;
	setp.ne.s32 	%p23, %r40, 0;
	@%p23 bra 	$L__BB2_50;
	ld.shared.u32 	%r283, [_ZZN3cub18CUB_300001_SM_10006detail6reduce28DeviceReduceSingleTileKernelINS2_10policy_hubIijN4cuda3std3__44plusIiEEE10Policy1000EN6thrust24THRUST_300001_SM_1000_NS10device_ptrIjEEPjjS9_jiNS7_10__identityEEEvT0_T1_T2_T3_T4_T6_E12temp_storage+12];
	add.s32 	%r284, %r283, %r510;
	ld.shared.u32 	%r285, [_ZZN3cub18CUB_300001_SM_10006detail6reduce28DeviceReduceSingleTileKernelINS2_10policy_hubIijN4cuda3std3__44plusIiEEE10Policy1000EN6thrust24THRUST_300001_SM_1000_NS10device_ptrIjEEPjjS9_jiNS7_10__identityEEEvT0_T1_T2_T3_T4_T6_E12temp_storage+16];
	add.s32 	%r286, %r284, %r285;
	ld.shared.u32 	%r287, [_ZZN3cub18CUB_300001_SM_10006detail6reduce28DeviceReduceSingleTileKernelINS2_10policy_hubIijN4cuda3std3__44plusIiEEE10Policy1000EN6thrust24THRUST_300001_SM_1000_NS10device_ptrIjEEPjjS9_jiNS7_10__identityEEEvT0_T1_T2_T3_T4_T6_E12temp_storage+20];
	add.s32 	%r288, %r286, %r287;
	ld.shared.u32 	%r289, [_ZZN3cub18CUB_300001_SM_10006detail6reduce28DeviceReduceSingleTileKernelINS2_10policy_hubIijN4cuda3std3__44plusIiEEE10Policy1000EN6thrust24THRUST_300001_SM_1000_NS10device_ptrIjEEPjjS9_jiNS7_10__identityEEEvT0_T1_T2_T3_T4_T6_E12temp_storage+24];
	add.s32 	%r290, %r288, %r289;
	ld.shared.u32 	%r291, [_ZZN3cub18CUB_300001_SM_10006detail6reduce28DeviceReduceSingleTileKernelINS2_10policy_hubIijN4cuda3std3__44plusIiEEE10Policy1000EN6thrust24THRUST_300001_SM_1000_NS10device_ptrIjEEPjjS9_jiNS7_10__identityEEEvT0_T1_T2_T3_T4_T6_E12temp_storage+28];
	add.s32 	%r292, %r290, %r291;
	ld.shared.u32 	%r293, [_ZZN3cub18CUB_300001_SM_10006detail6reduce28DeviceReduceSingleTileKernelINS2_10policy_hubIijN4cuda3std3__44plusIiEEE10Policy1000EN6thrust24THRUST_300001_SM_1000_NS10device_ptrIjEEPjjS9_jiNS7_10__identityEEEvT0_T1_T2_T3_T4_T6_E12temp_storage+32];
	add.s32 	%r294, %r292, %r293;
	ld.shared.u32 	%r295, [_ZZN3cub18CUB_300001_SM_10006detail6reduce28DeviceReduceSingleTileKernelINS2_10policy_hubIijN4cuda3std3__44plusIiEEE10Policy1000EN6thrust24THRUST_300001_SM_1000_NS10device_ptrIjEEPjjS9_jiNS7_10__identityEEEvT0_T1_T2_T3_T4_T6_E12temp_storage+36];
	add.s32 	%r510, %r294, %r295;
$L__BB2_50:
	mov.u32 	%r469, %tid.x;
	setp.ne.s32 	%p57, %r469, 0;
	@%p57 bra 	$L__BB2_52;
	add.s32 	%r470, %r510, %r91;
	st.global.u32 	[%rd1], %r470;
$L__BB2_52:
	ret;

}
	// .globl	_ZN3cub18CUB_300001_SM_10006detail6reduce18DeviceReduceKernelINS2_10policy_hubIijN4cuda3std3__44plusIiEEE10Policy1000EN6thrust24THRUST_300001_SM_1000_NS10device_ptrIjEEjS9_iNS7_10__identityEEEvT0_PT3_T1_NS0_13GridEvenShareISK_EET2_T4_
.visible .entry _ZN3cub18CUB_300001_SM_10006detail6reduce18DeviceReduceKernelINS2_10policy_hubIijN4cuda3std3__44plusIiEEE10Policy1000EN6thrust24THRUST_300001_SM_1000_NS10device_ptrIjEEjS9_iNS7_10__identityEEEvT0_PT3_T1_NS0_13GridEvenShareISK_EET2_T4_(
	.param .align 8 .b8 _ZN3cub18CUB_300001_SM_10006detail6reduce18DeviceReduceKernelINS2_10policy_hubIijN4cuda3std3__44plusIiEEE10Policy1000EN6thrust24THRUST_300001_SM_1000_NS10device_ptrIjEEjS9_iNS7_10__identityEEEvT0_PT3_T1_NS0_13GridEvenShareISK_EET2_T4__param_0[8],
	.param .u64 .ptr .align 1 _ZN3cub18CUB_300001_SM_10006detail6reduce18DeviceReduceKernelINS2_10policy_hubIijN4cuda3std3__44plusIiEEE10Policy1000EN6thrust24THRUST_300001_SM_1000_NS10device_ptrIjEEjS9_iNS7_10__identityEEEvT0_PT3_T1_NS0_13GridEvenShareISK_EET2_T4__param_1,
	.param .u32 _ZN3cub18CUB_300001_SM_10006detail6reduce18DeviceReduceKernelINS2_10policy_hubIijN4cuda3std3__44plusIiEEE10Policy1000EN6thrust24THRUST_300001_SM_1000_NS10device_ptrIjEEjS9_iNS7_10__identityEEEvT0_PT3_T1_NS0_13GridEvenShareISK_EET2_T4__param_2,
	.param .align 4 .b8 _ZN3cub18CUB_300001_SM_10006detail6reduce18DeviceReduceKernelINS2_10policy_hubIijN4cuda3std3__44plusIiEEE10Policy1000EN6thrust24THRUST_300001_SM_1000_NS10device_ptrIjEEjS9_iNS7_10__identityEEEvT0_PT3_T1_NS0_13GridEvenShareISK_EET2_T4__param_3[40],
	.param .align 1 .b8 _ZN3cub18CUB_300001_SM_10006detail6reduce18DeviceReduceKernelINS2_10policy_hubIijN4cuda3std3__44plusIiEEE10Policy1000EN6thrust24THRUST_300001_SM_1000_NS10device_ptrIjEEjS9_iNS7_10__identityEEEvT0_PT3_T1_NS0_13GridEvenShareISK_EET2_T4__param_4[1],
	.param .align 1 .b8 _ZN3cub18CUB_300001_SM_10006detail6reduce18DeviceReduceKernelINS2_10policy_hubIijN4cuda3std3__44plusIiEEE10Policy1000EN6thrust24THRUST_300001_SM_1000_NS10device_ptrIjEEjS9_iNS7_10__identityEEEvT0_PT3_T1_NS0_13GridEvenShareISK_EET2_T4__param_5[1]
)
.maxntid 256
{
	.reg .pred 	%p<57>;
	.reg .b16 	%rs<4>;
	.reg .b32 	%r<575>;
	.reg .b64 	%rd<130>;
	// demoted variable
	.shared .align 4 .b8 _ZZN3cub18CUB_300001_SM_10006detail6reduce18DeviceReduceKernelINS2_10policy_hubIijN4cuda3std3__44plusIiEEE10Policy1000EN6thrust24THRUST_300001_SM_1000_NS10device_ptrIjEEjS9_iNS7_10__identityEEEvT0_PT3_T1_NS0_13GridEvenShareISK_EET2_T4_E12temp_storage[44];
	ld.param.u32 	%r1, [_ZN3cub18CUB_300001_SM_10006detail6reduce18DeviceReduceKernelINS2_10policy_hubIijN4cuda3std3__44plusIiEEE10Policy1000EN6thrust24THRUST_300001_SM_1000_NS10device_ptrIjEEjS9_iNS7_10__identityEEEvT0_PT3_T1_NS0_13GridEvenShareISK_EET2_T4__param_3+20];
	ld.param.u32 	%r2, [_ZN3cub18CUB_300001_SM_10006detail6reduce18DeviceReduceKernelINS2_10policy_hubIijN4cuda3std3__44plusIiEEE10Policy1000EN6thrust24THRUST_300001_SM_1000_NS10device_ptrIjEEjS9_iNS7_10__identityEEEvT0_PT3_T1_NS0_13GridEvenShareISK_EET2_T4__param_3+24];
	ld.param.u64 	%rd3, [_ZN3cub18CUB_300001_SM_10006detail6reduce18DeviceReduceKernelINS2_10policy_hubIijN4cuda3std3__44plusIiEEE10Policy1000EN6thrust24THRUST_300001_SM_1000_NS10device_ptrIjEEjS9_iNS7_10__identityEEEvT0_PT3_T1_NS0_13GridEvenShareISK_EET2_T4__param_0];
	cvta.to.global.u64 	%rd1, %rd3;
	mov.u32 	%r3, %ctaid.x;
	shl.b32 	%r4, %r2, 12;
	shl.b32 	%r556, %r3, 12;
	sub.s32 	%r6, %r1, %r556;
	setp.gt.u32 	%p1, %r6, 4095;
	@%p1 bra 	$L__BB3_26;
	mov.u32 	%r7, %tid.x;
	setp.ge.u32 	%p23, %r7, %r6;
	mov.b32 	%r550, 0;
	mov.u32 	%r539, %r7;
	@%p23 bra 	$L__BB3_3;
	add.s32 	%r330, %r556, %r7;
	mul.wide.u32 	%rd66, %r330, 4;
	add.s64 	%rd67, %rd1, %rd66;
	ld.global.u32 	%r550, [%rd67];
	add.s32 	%r539, %r7, 256;
$L__BB3_3:
	setp.ge.u32 	%p24, %r539, %r6;
	@%p24 bra 	$L__BB3_17;
	not.b32 	%r332, %r539;
	add.s32 	%r333, %r1, %r332;
	sub.s32 	%r334, %r333, %r556;
	shr.u32 	%r335, %r334, 8;
	add.s32 	%r12, %r335, 1;
	and.b32  	%r13, %r12, 15;
	setp.lt.u32 	%p25, %r334, 3840;
	@%p25 bra 	$L__BB3_8;
	or.b32  	%r536, %r539, 2048;
	add.s32 	%r535, %r539, %r556;
	and.b32  	%r336, %r12, 33554416;
	neg.s32 	%r534, %r336;
$L__BB3_6:
	.pragma "nounroll";
	mul.wide.u32 	%rd68, %r535, 4;
	add.s64 	%rd69, %rd1, %rd68;
	ld.global.u32 	%r337, [%rd69];
	add.s32 	%r338, %r337, %r550;
	add.s32 	%r339, %r535, 256;
	mul.wide.u32 	%rd70, %r339, 4;
	add.s64 	%rd71, %rd1, %rd70;
	ld.global.u32 	%r340, [%rd71];
	add.s32 	%r341, %r340, %r338;
	add.s32 	%r342, %r535, 512;
	mul.wide.u32 	%rd72, %r342, 4;
	add.s64 	%rd73, %rd1, %rd72;
	ld.global.u32 	%r343, [%rd73];
	add.s32 	%r344, %r343, %r341;
	add.s32 	%r345, %r535, 768;
	mul.wide.u32 	%rd74, %r345, 4;
	add.s64 	%rd75, %rd1, %rd74;
	ld.global.u32 	%r346, [%rd75];
	add.s32 	%r347, %r346, %r344;
	add.s32 	%r348, %r535, 1024;
	mul.wide.u32 	%rd76, %r348, 4;
	add.s64 	%rd77, %rd1, %rd76;
	ld.global.u32 	%r349, [%rd77];
	add.s32 	%r350, %r349, %r347;
	add.s32 	%r351, %r535, 1280;
	mul.wide.u32 	%rd78, %r351, 4;
	add.s64 	%rd79, %rd1, %rd78;
	ld.global.u32 	%r352, [%rd79];
	add.s32 	%r353, %r352, %r350;
	add.s32 	%r354, %r535, 1536;
	mul.wide.u32 	%rd80, %r354, 4;
	add.s64 	%rd81, %rd1, %rd80;
	ld.global.u32 	%r355, [%rd81];
	add.s32 	%r356, %r355, %r353;
	add.s32 	%r357, %r535, 1792;
	mul.wide.u32 	%rd82, %r357, 4;
	add.s64 	%rd83, %rd1, %rd82;
	ld.global.u32 	%r358, [%rd83];
	add.s32 	%r359, %r358, %r356;
	add.s32 	%r360, %r535, 2048;
	mul.wide.u32 	%rd84, %r360, 4;
	add.s64 	%rd85, %rd1, %rd84;
	ld.global.u32 	%r361, [%rd85];
	add.s32 	%r362, %r361, %r359;
	add.s32 	%r363, %r535, 2304;
	mul.wide.u32 	%rd86, %r363, 4;
	add.s64 	%rd87, %rd1, %rd86;
	ld.global.u32 	%r364, [%rd87];
	add.s32 	%r365, %r364, %r362;
	add.s32 	%r366, %r535, 2560;
	mul.wide.u32 	%rd88, %r366, 4;
	add.s64 	%rd89, %rd1, %rd88;
	ld.global.u32 	%r367, [%rd89];
	add.s32 	%r368, %r367, %r365;
	add.s32 	%r369, %r535, 2816;
	mul.wide.u32 	%rd90, %r369, 4;
	add.s64 	%rd91, %rd1, %rd90;
	ld.global.u32 	%r370, [%rd91];
	add.s32 	%r371, %r370, %r368;
	add.s32 	%r372, %r535, 3072;
	mul.wide.u32 	%rd92, %r372, 4;
	add.s64 	%rd93, %rd1, %rd92;
	ld.global.u32 	%r373, [%rd93];
	add.s32 	%r374, %r373, %r371;
	add.s32 	%r375, %r535, 3328;
	mul.wide.u32 	%rd94, %r375, 4;
	add.s64 	%rd95, %rd1, %rd94;
	ld.global.u32 	%r376, [%rd95];
	add.s32 	%r377, %r376, %r374;
	add.s32 	%r378, %r535, 3584;
	mul.wide.u32 	%rd96, %r378, 4;
	add.s64 	%rd97, %rd1, %rd96;
	ld.global.u32 	%r379, [%rd97];
	add.s32 	%r380, %r379, %r377;
	add.s32 	%r381, %r535, 3840;
	mul.wide.u32 	%rd98, %r381, 4;
	add.s64 	%rd99, %rd1, %rd98;
	ld.global.u32 	%r382, [%rd99];
	add.s32 	%r550, %r382, %r380;
	add.s32 	%r536, %r536, 4096;
	add.s32 	%r535, %r535, 4096;
	add.s32 	%r534, %r534, 16;
	setp.ne.s32 	%p26, %r534, 0;
	@%p26 bra 	$L__BB3_6;
	add.s32 	%r539, %r536, -2048;
$L__BB3_8:
	setp.eq.s32 	%p27, %r13, 0;
	@%p27 bra 	$L__BB3_17;
	and.b32  	%r29, %r12, 7;
	setp.lt.u32 	%p28, %r13, 8;
	@%p28 bra 	$L__BB3_11;
	add.s32 	%r384, %r556, %r539;
	mul.wide.u32 	%rd100, %r384, 4;
	add.s64 	%rd101, %rd1, %rd100;
	ld.global.u32 	%r385, [%rd101];
	add.s32 	%r386, %r385, %r550;
	add.s32 	%r387, %r384, 256;
	mul.wide.u32 	%rd102, %r387, 4;
	add.s64 	%rd103, %rd1, %rd102;
	ld.global.u32 	%r388, [%rd103];
	add.s32 	%r389, %r388, %r386;
	add.s32 	%r390, %r384, 512;
	mul.wide.u32 	%rd104, %r390, 4;
	add.s64 	%rd105, %rd1, %rd104;
	ld.global.u32 	%r391, [%rd105];
	add.s32 	%r392, %r391, %r389;
	add.s32 	%r393, %r384, 768;
	mul.wide.u32 	%rd106, %r393, 4;
	add.s64 	%rd107, %rd1, %rd106;
	ld.global.u32 	%r394, [%rd107];
	add.s32 	%r395, %r394, %r392;
	add.s32 	%r396, %r384, 1024;
	mul.wide.u32 	%rd108, %r396, 4;
	add.s64 	%rd109, %rd1, %rd108;
	ld.global.u32 	%r397, [%rd109];
	add.s32 	%r398, %r397, %r395;
	add.s32 	%r399, %r384, 1280;
	mul.wide.u32 	%rd110, %r399, 4;
	add.s64 	%rd111, %rd1, %rd110;
	ld.global.u32 	%r400, [%rd111];
	add.s32 	%r401, %r400, %r398;
	add.s32 	%r402, %r384, 1536;
	mul.wide.u32 	%rd112, %r402, 4;
	add.s64 	%rd113, %rd1, %rd112;
	ld.global.u32 	%r403, [%rd113];
	add.s32 	%r404, %r403, %r401;
	add.s32 	%r405, %r384, 1792;
	mul.wide.u32 	%rd114, %r405, 4;
	add.s64 	%rd115, %rd1, %rd114;
	ld.global.u32 	%r406, [%rd115];
	add.s32 	%r550, %r406, %r404;
	add.s32 	%r539, %r539, 2048;
$L__BB3_11:
	setp.eq.s32 	%p29, %r29, 0;
	@%p29 bra 	$L__BB3_17;
	and.b32  	%r35, %r12, 3;
	setp.lt.u32 	%p30, %r29, 4;
	@%p30 bra 	$L__BB3_14;
	add.s32 	%r408, %r556, %r539;
	mul.wide.u32 	%rd116, %r408, 4;
	add.s64 	%rd117, %rd1, %rd116;
	ld.global.u32 	%r409, [%rd117];
	add.s32 	%r410, %r409, %r550;
	add.s32 	%r411, %r408, 256;
	mul.wide.u32 	%rd118, %r411, 4;
	add.s64 	%rd119, %rd1, %rd118;
	ld.global.u32 	%r412, [%rd119];
	add.s32 	%r413, %r412, %r410;
	add.s32 	%r414, %r408, 512;
	mul.wide.u32 	%rd120, %r414, 4;
	add.s64 	%rd121, %rd1, %rd120;
	ld.global.u32 	%r415, [%rd121];
	add.s32 	%r416, %r415, %r413;
	add.s32 	%r417, %r408, 768;
	mul.wide.u32 	%rd122, %r417, 4;
	add.s64 	%rd123, %rd1, %rd122;
	ld.global.u32 	%r418, [%rd123];
	add.s32 	%r550, %r418, %r416;
	add.s32 	%r539, %r539, 1024;
$L__BB3_14:
	setp.eq.s32 	%p31, %r35, 0;
	@%p31 bra 	$L__BB3_17;
	add.s32 	%r548, %r539, %r556;
	neg.s32 	%r547, %r35;
$L__BB3_16:
	.pragma "nounroll";
	mul.wide.u32 	%rd124, %r548, 4;
	add.s64 	%rd125, %rd1, %rd124;
	ld.global.u32 	%r419, [%rd125];
	add.s32 	%r550, %r419, %r550;
	add.s32 	%r548, %r548, 256;
	add.s32 	%r547, %r547, 1;
	setp.ne.s32 	%p32, %r547, 0;
	@%p32 bra 	$L__BB3_16;
$L__BB3_17:
	setp.lt.u32 	%p33, %r6, 256;
	@%p33 bra 	$L__BB3_22;
	// begin inline asm
	mov.u32 %r483, %laneid;
	// end inline asm
	mov.b32 	%r486, 1;
	mov.b32 	%r507, 31;
	mov.b32 	%r508, -1;
	// begin inline asm
	shfl.sync.down.b32 %r484, %r550, %r486, %r507, %r508;
	// end inline asm
	setp.gt.s32 	%p49, %r483, 30;
	selp.b32 	%r509, 0, %r484, %p49;
	add.s32 	%r490, %r509, %r550;
	mov.b32 	%r491, 2;
	// begin inline asm
	shfl.sync.down.b32 %r489, %r490, %r491, %r507, %r508;
	// end inline asm
	setp.gt.s32 	%p50, %r483, 29;
	selp.b32 	%r510, 0, %r489, %p50;
	add.s32 	%r495, %r490, %r510;
	mov.b32 	%r496, 4;
	// begin inline asm
	shfl.sync.down.b32 %r494, %r495, %r496, %r507, %r508;
	// end inline asm
	setp.gt.s32 	%p51, %r483, 27;
	selp.b32 	%r511, 0, %r494, %p51;
	add.s32 	%r500, %r495, %r511;
	mov.b32 	%r501, 8;
	// begin inline asm
	shfl.sync.down.b32 %r499, %r500, %r501, %r507, %r508;
	// end inline asm
	setp.gt.s32 	%p52, %r483, 23;
	selp.b32 	%r512, 0, %r499, %p52;
	add.s32 	%r505, %r500, %r512;
	mov.b32 	%r506, 16;
	// begin inline asm
	shfl.sync.down.b32 %r504, %r505, %r506, %r507, %r508;
	// end inline asm
	setp.gt.s32 	%p53, %r483, 15;
	selp.b32 	%r513, 0, %r504, %p53;
	add.s32 	%r574, %r505, %r513;
	setp.ne.s32 	%p54, %r483, 0;
	@%p54 bra 	$L__BB3_20;
	shr.u32 	%r514, %r7, 3;
	and.b32  	%r515, %r514, 124;
	mov.u32 	%r516, _ZZN3cub18CUB_300001_SM_10006detail6reduce18DeviceReduceKernelINS2_10policy_hubIijN4cuda3std3__44plusIiEEE10Policy1000EN6thrust24THRUST_300001_SM_1000_NS10device_ptrIjEEjS9_iNS7_10__identityEEEvT0_PT3_T1_NS0_13GridEvenShareISK_EET2_T4_E12temp_storage;
	add.s32 	%r517, %r516, %r515;
	st.shared.u32 	[%r517+8], %r574;
$L__BB3_20:
	bar.sync 	0;
	setp.ne.s32 	%p55, %r7, 0;
	@%p55 bra 	$L__BB3_48;
	ld.shared.u32 	%r518, [_ZZN3cub18CUB_300001_SM_10006detail6reduce18DeviceReduceKernelINS2_10policy_hubIijN4cuda3std3__44plusIiEEE10Policy1000EN6thrust24THRUST_300001_SM_1000_NS10device_ptrIjEEjS9_iNS7_10__identityEEEvT0_PT3_T1_NS0_13GridEvenShareISK_EET2_T4_E12temp_storage+12];
	add.s32 	%r519, %r518, %r574;
	ld.shared.u32 	%r520, [_ZZN3cub18CUB_300001_SM_10006detail6reduce18DeviceReduceKernelINS2_10policy_hubIijN4cuda3std3__44plusIiEEE10Policy1000EN6thrust24THRUST_300001_SM_1000_NS10device_ptrIjEEjS9_iNS7_10__identityEEEvT0_PT3_T1_NS0_13GridEvenShareISK_EET2_T4_E12temp_storage+16];
	add.s32 	%r521, %r519, %r520;
	ld.shared.u32 	%r522, [_ZZN3cub18CUB_300001_SM_10006detail6reduce18DeviceReduceKernelINS2_10policy_hubIijN4cuda3std3__44plusIiEEE10Policy1000EN6thrust24THRUST_300001_SM_1000_NS10device_ptrIjEEjS9_iNS7_10__identityEEEvT0_PT3_T1_NS0_13GridEvenShareISK_EET2_T4_E12temp_storage+20];
	add.s32 	%r523, %r521, %r522;
	ld.shared.u32 	%r524, [_ZZN3cub18CUB_300001_SM_10006detail6reduce18DeviceReduceKernelINS2_10policy_hubIijN4cuda3std3__44plusIiEEE10Policy1000EN6thrust24THRUST_300001_SM_1000_NS10device_ptrIjEEjS9_iNS7_10__identityEEEvT0_PT3_T1_NS0_13GridEvenShareISK_EET2_T4_E12temp_storage+24];
	add.s32 	%r525, %r523, %r524;
	ld.shared.u32 	%r526, [_ZZN3cub18CUB_300001_SM_10006detail6reduce18DeviceReduceKernelINS2_10policy_hubIijN4cuda3std3__44plusIiEEE10Policy1000EN6thrust24THRUST_300001_SM_1000_NS10device_ptrIjEEjS9_iNS7_10__identityEEEvT0_PT3_T1_NS0_13GridEvenShareISK_EET2_T4_E12temp_storage+28];
	add.s32 	%r527, %r525, %r526;
	ld.shared.u32 	%r528, [_ZZN3cub18CUB_300001_SM_10006detail6reduce18DeviceReduceKernelINS2_10policy_hubIijN4cuda3std3__44plusIiEEE10Policy1000EN6thrust24THRUST_300001_SM_1000_NS10device_ptrIjEEjS9_iNS7_10__identityEEEvT0_PT3_T1_NS0_13GridEvenShareISK_EET2_T4_E12temp_storage+32];
	add.s32 	%r529, %r527, %r528;
	ld.shared.u32 	%r530, [_ZZN3cub18CUB_300001_SM_10006detail6reduce18DeviceReduceKernelINS2_10policy_hubIijN4cuda3std3__44plusIiEEE10Policy1000EN6thrust24THRUST_300001_SM_1000_NS10device_ptrIjEEjS9_iNS7_10__identityEEEvT0_PT3_T1_NS0_13GridEvenShareISK_EET2_T4_E12temp_storage+36];
	add.s32 	%r574, %r529, %r530;
	bra.uni 	$L__BB3_48;
$L__BB3_22:
	// begin inline asm
	mov.u32 %r420, %laneid;
	// end inline asm
	and.b32  	%r446, %r7, 992;
	add.s32 	%r447, %r446, 32;
	setp.gt.u32 	%p34, %r447, %r6;
	not.b32 	%r448, %r446;
	add.s32 	%r449, %r6, %r448;
	selp.b32 	%r444, %r449, 31, %p34;
	mov.b32 	%r423, 1;
	mov.b32 	%r445, -1;
	// begin inline asm
	shfl.sync.down.b32 %r421, %r550, %r423, %r444, %r445;
	// end inline asm
	setp.lt.s32 	%p35, %r420, %r444;
	selp.b32 	%r450, %r421, 0, %p35;
	add.s32 	%r427, %r450, %r550;
	mov.b32 	%r428, 2;
	// begin inline asm
	shfl.sync.down.b32 %r426, %r427, %r428, %r444, %r445;
	// end inline asm
	add.s32 	%r451, %r420, 2;
	setp.gt.s32 	%p36, %r451, %r444;
	selp.b32 	%r452, 0, %r426, %p36;
	add.s32 	%r432, %r427, %r452;
	mov.b32 	%r433, 4;
	// begin inline asm
	shfl.sync.down.b32 %r431, %r432, %r433, %r444, %r445;
	// end inline asm
	add.s32 	%r453, %r420, 4;
	setp.gt.s32 	%p37, %r453, %r444;
	selp.b32 	%r454, 0, %r431, %p37;
	add.s32 	%r437, %r432, %r454;
	mov.b32 	%r438, 8;
	// begin inline asm
	shfl.sync.down.b32 %r436, %r437, %r438, %r444, %r445;
	// end inline asm
	add.s32 	%r455, %r420, 8;
	setp.gt.s32 	%p38, %r455, %r444;
	selp.b32 	%r456, 0, %r436, %p38;
	add.s32 	%r442, %r437, %r456;
	mov.b32 	%r443, 16;
	// begin inline asm
	shfl.sync.down.b32 %r441, %r442, %r443, %r444, %r445;
	// end inline asm
	add.s32 	%r457, %r420, 16;
	setp.gt.s32 	%p39, %r457, %r444;
	selp.b32 	%r458, 0, %r441, %p39;
	add.s32 	%r574, %r442, %r458;
	setp.ne.s32 	%p40, %r420, 0;
	@%p40 bra 	$L__BB3_24;
	shr.u32 	%r459, %r7, 3;
	and.b32  	%r460, %r459, 124;
	mov.u32 	%r461, _ZZN3cub18CUB_300001_SM_10006detail6reduce18DeviceReduceKernelINS2_10policy_hubIijN4cuda3std3__44plusIiEEE10Policy1000EN6thrust24THRUST_300001_SM_1000_NS10device_ptrIjEEjS9_iNS7_10__identityEEEvT0_PT3_T1_NS0_13GridEvenShareISK_EET2_T4_E12temp_storage;
	add.s32 	%r462, %r461, %r460;
	st.shared.u32 	[%r462+8], %r574;
$L__BB3_24:
	bar.sync 	0;
	setp.ne.s32 	%p41, %r7, 0;
	@%p41 bra 	$L__BB3_48;
	setp.gt.u32 	%p42, %r6, 32;
	ld.shared.u32 	%r463, [_ZZN3cub18CUB_300001_SM_10006detail6reduce18DeviceReduceKernelINS2_10policy_hubIijN4cuda3std3__44plusIiEEE10Policy1000EN6thrust24THRUST_300001_SM_1000_NS10device_ptrIjEEjS9_iNS7_10__identityEEEvT0_PT3_T1_NS0_13GridEvenShareISK_EET2_T4_E12temp_storage+12];
	selp.b32 	%r464, %r463, 0, %p42;
	add.s32 	%r465, %r464, %r574;
	setp.gt.u32 	%p43, %r6, 64;
	ld.shared.u32 	%r466, [_ZZN3cub18CUB_300001_SM_10006detail6reduce18DeviceReduceKernelINS2_10policy_hubIijN4cuda3std3__44plusIiEEE10Policy1000EN6thrust24THRUST_300001_SM_1000_NS10device_ptrIjEEjS9_iNS7_10__identityEEEvT0_PT3_T1_NS0_13GridEvenShareISK_EET2_T4_E12temp_storage+16];
	selp.b32 	%r467, %r466, 0, %p43;
	add.s32 	%r468, %r465, %r467;
	setp.gt.u32 	%p44, %r6, 96;
	ld.shared.u32 	%r469, [_ZZN3cub18CUB_300001_SM_10006detail6reduce18DeviceReduceKernelINS2_10policy_hubIijN4cuda3std3__44plusIiEEE10Policy1000EN6thrust24THRUST_300001_SM_1000_NS10device_ptrIjEEjS9_iNS7_10__identityEEEvT0_PT3_T1_NS0_13GridEvenShareISK_EET2_T4_E12temp_storage+20];
	selp.b32 	%r470, %r469, 0, %p44;
	add.s32 	%r471, %r468, %r470;
	setp.gt.u32 	%p45, %r6, 128;
	ld.shared.u32 	%r472, [_ZZN3cub18CUB_300001_SM_10006detail6reduce18DeviceReduceKernelINS2_10policy_hubIijN4cuda3std3__44plusIiEEE10Policy1000EN6thrust24THRUST_300001_SM_1000_NS10device_ptrIjEEjS9_iNS7_10__identityEEEvT0_PT3_T1_NS0_13GridEvenShareISK_EET2_T4_E12temp_storage+24];
	selp.b32 	%r473, %r472, 0, %p45;
	add.s32 	%r474, %r471, %r473;
	setp.gt.u32 	%p46, %r6, 160;
	ld.shared.u32 	%r475, [_ZZN3cub18CUB_300001_SM_10006detail6reduce18DeviceReduceKernelINS2_10policy_hubIijN4cuda3std3__44plusIiEEE10Policy1000EN6thrust24THRUST_300001_SM_1000_NS10device_ptrIjEEjS9_iNS7_10__identityEEEvT0_PT3_T1_NS0_13GridEvenShareISK_EET2_T4_E12temp_storage+28];
	selp.b32 	%r476, %r475, 0, %p46;
	add.s32 	%r477, %r474, %r476;
	setp.gt.u32 	%p47, %r6, 192;
	ld.shared.u32 	%r478, [_ZZN3cub18CUB_300001_SM_10006detail6reduce18DeviceReduceKernelINS2_10policy_hubIijN4cuda3std3__44plusIiEEE10Policy1000EN6thrust24THRUST_300001_SM_1000_NS10device_ptrIjEEjS9_iNS7_10__identityEEEvT0_PT3_T1_NS0_13GridEvenShareISK_EET2_T4_E12temp_storage+32];
	selp.b32 	%r479, %r478, 0, %p47;
	add.s32 	%r480, %r477, %r479;
	setp.gt.u32 	%p48, %r6, 224;
	ld.shared.u32 	%r481, [_ZZN3cub18CUB_300001_SM_10006detail6reduce18DeviceReduceKernelINS2_10policy_hubIijN4cuda3std3__44plusIiEEE10Policy1000EN6thrust24THRUST_300001_SM_1000_NS10device_ptrIjEEjS9_iNS7_10__identityEEEvT0_PT3_T1_NS0_13GridEvenShareISK_EET2_T4_E12temp_storage+36];
	selp.b32 	%r482, %r481, 0, %p48;
	add.s32 	%r574, %r480, %r482;
	bra.uni 	$L__BB3_48;
$L__BB3_26:
	mov.u32 	%r54, %tid.x;
	add.s32 	%r110, %r54, %r556;
	mul.wide.u32 	%rd4, %r110, 4;
	add.s64 	%rd5, %rd1, %rd4;
	ld.global.u32 	%r111, [%rd5];
	ld.global.u32 	%r112, [%rd5+1024];
	ld.global.u32 	%r113, [%rd5+2048];
	ld.global.u32 	%r114, [%rd5+3072];
	ld.global.u32 	%r115, [%rd5+4096];
	ld.global.u32 	%r116, [%rd5+5120];
	ld.global.u32 	%r117, [%rd5+6144];
	ld.global.u32 	%r118, [%rd5+7168];
	ld.global.u32 	%r119, [%rd5+8192];
	ld.global.u32 	%r120, [%rd5+9216];
	ld.global.u32 	%r121, [%rd5+10240];
	ld.global.u32 	%r122, [%rd5+11264];
	ld.global.u32 	%r123, [%rd5+12288];
	ld.global.u32 	%r124, [%rd5+13312];
	ld.global.u32 	%r125, [%rd5+14336];
	ld.global.u32 	%r126, [%rd5+15360];
	add.s32 	%r127, %r112, %r111;
	add.s32 	%r128, %r113, %r127;
	add.s32 	%r129, %r114, %r128;
	add.s32 	%r130, %r115, %r129;
	add.s32 	%r131, %r116, %r130;
	add.s32 	%r132, %r117, %r131;
	add.s32 	%r133, %r118, %r132;
	add.s32 	%r134, %r119, %r133;
	add.s32 	%r135, %r120, %r134;
	add.s32 	%r136, %r121, %r135;
	add.s32 	%r137, %r122, %r136;
	add.s32 	%r138, %r123, %r137;
	add.s32 	%r139, %r124, %r138;
	add.s32 	%r140, %r125, %r139;
	add.s32 	%r573, %r126, %r140;
	setp.lt.u32 	%p2, %r6, %r4;
	@%p2 bra 	$L__BB3_44;
	add.s32 	%r56, %r4, %r556;
	not.b32 	%r142, %r54;
	add.s32 	%r143, %r142, %r1;
	sub.s32 	%r144, %r143, %r4;
	sub.s32 	%r552, %r144, %r556;
	add.s32 	%r145, %r56, %r54;
	add.s32 	%r551, %r145, 2048;
	mov.b32 	%r554, 0;
	mov.u32 	%r553, %r56;
$L__BB3_28:
	add.s32 	%r556, %r556, %r4;
	add.s32 	%r147, %r1, -4096;
	setp.gt.u32 	%p3, %r556, %r147;
	@%p3 bra 	$L__BB3_30;
	add.s32 	%r148, %r54, %r556;
	mul.wide.u32 	%rd6, %r148, 4;
	add.s64 	%rd7, %rd1, %rd6;
	ld.global.u32 	%r149, [%rd7];
	ld.global.u32 	%r150, [%rd7+1024];
	ld.global.u32 	%r151, [%rd7+2048];
	ld.global.u32 	%r152, [%rd7+3072];
	ld.global.u32 	%r153, [%rd7+4096];
	ld.global.u32 	%r154, [%rd7+5120];
	ld.global.u32 	%r155, [%rd7+6144];
	ld.global.u32 	%r156, [%rd7+7168];
	ld.global.u32 	%r157, [%rd7+8192];
	ld.global.u32 	%r158, [%rd7+9216];
	ld.global.u32 	%r159, [%rd7+10240];
	ld.global.u32 	%r160, [%rd7+11264];
	ld.global.u32 	%r161, [%rd7+12288];
	ld.global.u32 	%r162, [%rd7+13312];
	ld.global.u32 	%r163, [%rd7+14336];
	ld.global.u32 	%r164, [%rd7+15360];
	add.s32 	%r165, %r149, %r573;
	add.s32 	%r166, %r150, %r165;
	add.s32 	%r167, %r151, %r166;
	add.s32 	%r168, %r152, %r167;
	add.s32 	%r169, %r153, %r168;
	add.s32 	%r170, %r154, %r169;
	add.s32 	%r171, %r155, %r170;
	add.s32 	%r172, %r156, %r171;
	add.s32 	%r173, %r157, %r172;
	add.s32 	%r174, %r158, %r173;
	add.s32 	%r175, %r159, %r174;
	add.s32 	%r176, %r160, %r175;
	add.s32 	%r177, %r161, %r176;
	add.s32 	%r178, %r162, %r177;
	add.s32 	%r179, %r163, %r178;
	add.s32 	%r573, %r164, %r179;
	sub.s32 	%r180, %r1, %r556;
	setp.lt.u32 	%p4, %r180, %r4;
	add.s32 	%r554, %r554, 1;
	add.s32 	%r553, %r553, %r4;
	sub.s32 	%r552, %r552, %r4;
	add.s32 	%r551, %r551, %r4;
	@%p4 bra 	$L__BB3_44;
	bra.uni 	$L__BB3_28;
$L__BB3_30:
	setp.le.u32 	%p5, %r1, %r556;
	sub.s32 	%r182, %r1, %r556;
	setp.ge.s32 	%p6, %r54, %r182;
	or.pred  	%p7, %p5, %p6;
	@%p7 bra 	$L__BB3_44;
	not.b32 	%r185, %r54;
	add.s32 	%r186, %r1, %r185;
	sub.s32 	%r187, %r186, %r56;
	mul.lo.s32 	%r188, %r2, %r554;
	shl.b32 	%r189, %r188, 12;
	sub.s32 	%r190, %r187, %r189;
	shr.u32 	%r191, %r190, 8;
	add.s32 	%r71, %r191, 1;
	and.b32  	%r72, %r71, 15;
	setp.lt.u32 	%p8, %r190, 3840;
	mov.u32 	%r565, %r54;
	@%p8 bra 	$L__BB3_35;
	or.b32  	%r559, %r54, 2048;
	shr.u32 	%r192, %r552, 8;
	add.s32 	%r193, %r192, 1;
	and.b32  	%r194, %r193, 33554416;
	neg.s32 	%r557, %r194;
$L__BB3_33:
	.pragma "nounroll";
	add.s32 	%r195, %r551, -2048;
	mul.wide.u32 	%rd8, %r195, 4;
	add.s64 	%rd9, %rd1, %rd8;
	ld.global.u32 	%r196, [%rd9];
	add.s32 	%r197, %r196, %r573;
	add.s32 	%r198, %r551, -1792;
	mul.wide.u32 	%rd10, %r198, 4;
	add.s64 	%rd11, %rd1, %rd10;
	ld.global.u32 	%r199, [%rd11];
	add.s32 	%r200, %r199, %r197;
	add.s32 	%r201, %r551, -1536;
	mul.wide.u32 	%rd12, %r201, 4;
	add.s64 	%rd13, %rd1, %rd12;
	ld.global.u32 	%r202, [%rd13];
	add.s32 	%r203, %r202, %r200;
	add.s32 	%r204, %r551, -1280;
	mul.wide.u32 	%rd14, %r204, 4;
	add.s64 	%rd15, %rd1, %rd14;
	ld.global.u32 	%r205, [%rd15];
	add.s32 	%r206, %r205, %r203;
	add.s32 	%r207, %r551, -1024;
	mul.wide.u32 	%rd16, %r207, 4;
	add.s64 	%rd17, %rd1, %rd16;
	ld.global.u32 	%r208, [%rd17];
	add.s32 	%r209, %r208, %r206;
	add.s32 	%r210, %r551, -768;
	mul.wide.u32 	%rd18, %r210, 4;
	add.s64 	%rd19, %rd1, %rd18;
	ld.global.u32 	%r211, [%rd19];
	add.s32 	%r212, %r211, %r209;
	add.s32 	%r213, %r551, -512;
	mul.wide.u32 	%rd20, %r213, 4;
	add.s64 	%rd21, %rd1, %rd20;
	ld.global.u32 	%r214, [%rd21];
	add.s32 	%r215, %r214, %r212;
	add.s32 	%r216, %r551, 1792;
	add.s32 	%r217, %r551, -256;
	mul.wide.u32 	%rd22, %r217, 4;
	add.s64 	%rd23, %rd1, %rd22;
	ld.global.u32 	%r218, [%rd23];
	add.s32 	%r219, %r218, %r215;
	mul.wide.u32 	%rd24, %r551, 4;
	add.s64 	%rd25, %rd1, %rd24;
	ld.global.u32 	%r220, [%rd25];
	add.s32 	%r221, %r220, %r219;
	add.s32 	%r222, %r551, 256;
	mul.wide.u32 	%rd26, %r222, 4;
	add.s64 	%rd27, %rd1, %rd26;
	ld.global.u32 	%r223, [%rd27];
	add.s32 	%r224, %r223, %r221;
	add.s32 	%r225, %r551, 512;
	mul.wide.u32 	%rd28, %r225, 4;
	add.s64 	%rd29, %rd1, %rd28;
	ld.global.u32 	%r226, [%rd29];
	add.s32 	%r227, %r226, %r224;
	add.s32 	%r228, %r551, 768;
	mul.wide.u32 	%rd30, %r228, 4;
	add.s64 	%rd31, %rd1, %rd30;
	ld.global.u32 	%r229, [%rd31];
	add.s32 	%r230, %r229, %r227;
	add.s32 	%r231, %r551, 1024;
	mul.wide.u32 	%rd32, %r231, 4;
	add.s64 	%rd33, %rd1, %rd32;
	ld.global.u32 	%r232, [%rd33];
	add.s32 	%r233, %r232, %r230;
	add.s32 	%r234, %r551, 1280;
	mul.wide.u32 	%rd34, %r234, 4;
	add.s64 	%rd35, %rd1, %rd34;
	ld.global.u32 	%r235, [%rd35];
	add.s32 	%r236, %r235, %r233;
	add.s32 	%r237, %r551, 1536;
	mul.wide.u32 	%rd36, %r237, 4;
	add.s64 	%rd37, %rd1, %rd36;
	ld.global.u32 	%r238, [%rd37];
	add.s32 	%r239, %r238, %r236;
	mul.wide.u32 	%rd38, %r216, 4;
	add.s64 	%rd39, %rd1, %rd38;
	ld.global.u32 	%r240, [%rd39];
	add.s32 	%r573, %r240, %r239;
	add.s32 	%r559, %r559, 4096;
	add.s32 	%r551, %r551, 4096;
	add.s32 	%r557, %r557, 16;
	setp.ne.s32 	%p9, %r557, 0;
	@%p9 bra 	$L__BB3_33;
	add.s32 	%r565, %r559, -2048;
$L__BB3_35:
	setp.eq.s32 	%p10, %r72, 0;
	@%p10 bra 	$L__BB3_44;
	and.b32  	%r87, %r71, 7;
	setp.lt.u32 	%p11, %r72, 8;
	@%p11 bra 	$L__BB3_38;
	add.s32 	%r242, %r565, %r556;
	mul.wide.u32 	%rd40, %r242, 4;
	add.s64 	%rd41, %rd1, %rd40;
	ld.global.u32 	%r243, [%rd41];
	add.s32 	%r244, %r243, %r573;
	add.s32 	%r245, %r242, 256;
	mul.wide.u32 	%rd42, %r245, 4;
	add.s64 	%rd43, %rd1, %rd42;
	ld.global.u32 	%r246, [%rd43];
	add.s32 	%r247, %r246, %r244;
	add.s32 	%r248, %r242, 512;
	mul.wide.u32 	%rd44, %r248, 4;
	add.s64 	%rd45, %rd1, %rd44;
	ld.global.u32 	%r249, [%rd45];
	add.s32 	%r250, %r249, %r247;
	add.s32 	%r251, %r242, 768;
	mul.wide.u32 	%rd46, %r251, 4;
	add.s64 	%rd47, %rd1, %rd46;
	ld.global.u32 	%r252, [%rd47];
	add.s32 	%r253, %r252, %r250;
	add.s32 	%r254, %r242, 1024;
	mul.wide.u32 	%rd48, %r254, 4;
	add.s64 	%rd49, %rd1, %rd48;
	ld.global.u32 	%r255, [%rd49];
	add.s32 	%r256, %r255, %r253;
	add.s32 	%r257, %r242, 1280;
	mul.wide.u32 	%rd50, %r257, 4;
	add.s64 	%rd51, %rd1, %rd50;
	ld.global.u32 	%r258, [%rd51];
	add.s32 	%r259, %r258, %r256;
	add.s32 	%r260, %r242, 1536;
	mul.wide.u32 	%rd52, %r260, 4;
	add.s64 	%rd53, %rd1, %rd52;
	ld.global.u32 	%r261, [%rd53];
	add.s32 	%r262, %r261, %r259;
	add.s32 	%r263, %r242, 1792;
	mul.wide.u32 	%rd54, %r263, 4;
	add.s64 	%rd55, %rd1, %rd54;
	ld.global.u32 	%r264, [%rd55];
	add.s32 	%r573, %r264, %r262;
	add.s32 	%r565, %r565, 2048;
$L__BB3_38:
	setp.eq.s32 	%p12, %r87, 0;
	@%p12 bra 	$L__BB3_44;
	setp.lt.u32 	%p13, %r87, 4;
	@%p13 bra 	$L__BB3_41;
	add.s32 	%r266, %r565, %r556;
	mul.wide.u32 	%rd56, %r266, 4;
	add.s64 	%rd57, %rd1, %rd56;
	ld.global.u32 	%r267, [%rd57];
	add.s32 	%r268, %r267, %r573;
	add.s32 	%r269, %r266, 256;
	mul.wide.u32 	%rd58, %r269, 4;
	add.s64 	%rd59, %rd1, %rd58;
	ld.global.u32 	%r270, [%rd59];
	add.s32 	%r271, %r270, %r268;
	add.s32 	%r272, %r266, 512;
	mul.wide.u32 	%rd60, %r272, 4;
	add.s64 	%rd61, %rd1, %rd60;
	ld.global.u32 	%r273, [%rd61];
	add.s32 	%r274, %r273, %r271;
	add.s32 	%r275, %r266, 768;
	mul.wide.u32 	%rd62, %r275, 4;
	add.s64 	%rd63, %rd1, %rd62;
	ld.global.u32 	%r276, [%rd63];
	add.s32 	%r573, %r276, %r274;
	add.s32 	%r565, %r565, 1024;
$L__BB3_41:
	and.b32  	%r277, %r71, 3;
	setp.eq.s32 	%p14, %r277, 0;
	@%p14 bra 	$L__BB3_44;
	add.s32 	%r571, %r565, %r553;
	cvt.u16.u32 	%rs1, %r552;
	shr.u16 	%rs2, %rs1, 8;
	add.s16 	%rs3, %rs2, 1;
	cvt.u32.u16 	%r278, %rs3;
	and.b32  	%r279, %r278, 3;
	neg.s32 	%r570, %r279;
$L__BB3_43:
	.pragma "nounroll";
	mul.wide.u32 	%rd64, %r571, 4;
	add.s64 	%rd65, %rd1, %rd64;
	ld.global.u32 	%r280, [%rd65];
	add.s32 	%r573, %r280, %r573;
	add.s32 	%r571, %r571, 256;
	add.s32 	%r570, %r570, 1;
	setp.ne.s32 	%p15, %r570, 0;
	@%p15 bra 	$L__BB3_43;
$L__BB3_44:
	// begin inline asm
	mov.u32 %r281, %laneid;
	// end inline asm
	mov.b32 	%r284, 1;
	mov.b32 	%r305, 31;
	mov.b32 	%r306, -1;
	// begin inline asm
	shfl.sync.down.b32 %r282, %r573, %r284, %r305, %r306;
	// end inline asm
	setp.gt.s32 	%p16, %r281, 30;
	selp.b32 	%r307, 0, %r282, %p16;
	add.s32 	%r288, %r307, %r573;
	mov.b32 	%r289, 2;
	// begin inline asm
	shfl.sync.down.b32 %r287, %r288, %r289, %r305, %r306;
	// end inline asm
	setp.gt.s32 	%p17, %r281, 29;
	selp.b32 	%r308, 0, %r287, %p17;
	add.s32 	%r293, %r288, %r308;
	mov.b32 	%r294, 4;
	// begin inline asm
	shfl.sync.down.b32 %r292, %r293, %r294, %r305, %r306;
	// end inline asm
	setp.gt.s32 	%p18, %r281, 27;
	selp.b32 	%r309, 0, %r292, %p18;
	add.s32 	%r298, %r293, %r309;
	mov.b32 	%r299, 8;
	// begin inline asm
	shfl.sync.down.b32 %r297, %r298, %r299, %r305, %r306;
	// end inline asm
	setp.gt.s32 	%p19, %r281, 23;
	selp.b32 	%r310, 0, %r297, %p19;
	add.s32 	%r303, %r298, %r310;
	mov.b32 	%r304, 16;
	// begin inline asm
	shfl.sync.down.b32 %r302, %r303, %r304, %r305, %r306;
	// end inline asm
	setp.gt.s32 	%p20, %r281, 15;
	selp.b32 	%r311, 0, %r302, %p20;
	add.s32 	%r574, %r303, %r311;
	setp.ne.s32 	%p21, %r281, 0;
	@%p21 bra 	$L__BB3_46;
	shr.u32 	%r312, %r54, 3;
	and.b32  	%r313, %r312, 124;
	mov.u32 	%r314, _ZZN3cub18CUB_300001_SM_10006detail6reduce18DeviceReduceKernelINS2_10policy_hubIijN4cuda3std3__44plusIiEEE10Policy1000EN6thrust24THRUST_300001_SM_1000_NS10device_ptrIjEEjS9_iNS7_10__identityEEEvT0_PT3_T1_NS0_13GridEvenShareISK_EET2_T4_E12temp_storage;
	add.s32 	%r315, %r314, %r313;
	st.shared.u32 	[%r315+8], %r574;
$L__BB3_46:
	bar.sync 	0;
	setp.ne.s32 	%p22, %r54, 0;
	@%p22 bra 	$L__BB3_48;
	ld.shared.u32 	%r316, [_ZZN3cub18CUB_300001_SM_10006detail6reduce18DeviceReduceKernelINS2_10policy_hubIijN4cuda3std3__44plusIiEEE10Policy1000EN6thrust24THRUST_300001_SM_1000_NS10device_ptrIjEEjS9_iNS7_10__identityEEEvT0_PT3_T1_NS0_13GridEvenShareISK_EET2_T4_E12temp_storage+12];
	add.s32 	%r317, %r316, %r574;
	ld.shared.u32 	%r318, [_ZZN3cub18CUB_300001_SM_10006detail6reduce18DeviceReduceKernelINS2_10policy_hubIijN4cuda3std3__44plusIiEEE10Policy1000EN6thrust24THRUST_300001_SM_1000_NS10device_ptrIjEEjS9_iNS7_10__identityEEEvT0_PT3_T1_NS0_13GridEvenShareISK_EET2_T4_E12temp_storage+16];
	add.s32 	%r319, %r317, %r318;
	ld.shared.u32 	%r320, [_ZZN3cub18CUB_300001_SM_10006detail6reduce18DeviceReduceKernelINS2_10policy_hubIijN4cuda3std3__44plusIiEEE10Policy1000EN6thrust24THRUST_300001_SM_1000_NS10device_ptrIjEEjS9_iNS7_10__identityEEEvT0_PT3_T1_NS0_13GridEvenShareISK_EET2_T4_E12temp_storage+20];
	add.s32 	%r321, %r319, %r320;
	ld.shared.u32 	%r322, [_ZZN3cub18CUB_300001_SM_10006detail6reduce18DeviceReduceKernelINS2_10policy_hubIijN4cuda3std3__44plusIiEEE10Policy1000EN6thrust24THRUST_300001_SM_1000_NS10device_ptrIjEEjS9_iNS7_10__identityEEEvT0_PT3_T1_NS0_13GridEvenShareISK_EET2_T4_E12temp_storage+24];
	add.s32 	%r323, %r321, %r322;
	ld.shared.u32 	%r324, [_ZZN3cub18CUB_300001_SM_10006detail6reduce18DeviceReduceKernelINS2_10policy_hubIijN4cuda3std3__44plusIiEEE10Policy1000EN6thrust24THRUST_300001_SM_1000_NS10device_ptrIjEEjS9_iNS7_10__identityEEEvT0_PT3_T1_NS0_13GridEvenShareISK_EET2_T4_E12temp_storage+28];
	add.s32 	%r325, %r323, %r324;
	ld.shared.u32 	%r326, [_ZZN3cub18CUB_300001_SM_10006detail6reduce18DeviceReduceKernelINS2_10policy_hubIijN4cuda3std3__44plusIiEEE10Policy1000EN6thrust24THRUST_300001_SM_1000_NS10device_ptrIjEEjS9_iNS7_10__identityEEEvT0_PT3_T1_NS0_13GridEvenShareISK_EET2_T4_E12temp_storage+32];
	add.s32 	%r327, %r325, %r326;
	ld.shared.u32 	%r328, [_ZZN3cub18CUB_300001_SM_10006detail6reduce18DeviceReduceKernelINS2_10policy_hubIijN4cuda3std3__44plusIiEEE10Policy1000EN6thrust24THRUST_300001_SM_1000_NS10device_ptrIjEEjS9_iNS7_10__identityEEEvT0_PT3_T1_NS0_13GridEvenShareISK_EET2_T4_E12temp_storage+36];
	add.s32 	%r574, %r327, %r328;
$L__BB3_48:
	mov.u32 	%r531, %tid.x;
	setp.ne.s32 	%p56, %r531, 0;
	@%p56 bra 	$L__BB3_50;
	ld.param.u64 	%rd129, [_ZN3cub18CUB_300001_SM_10006detail6reduce18DeviceReduceKernelINS2_10policy_hubIijN4cuda3std3__44plusIiEEE10Policy1000EN6thrust24THRUST_300001_SM_1000_NS10device_ptrIjEEjS9_iNS7_10__identityEEEvT0_PT3_T1_NS0_13GridEvenShareISK_EET2_T4__param_1];
	cvta.to.global.u64 	%rd126, %rd129;
	mul.wide.u32 	%rd127, %r3, 4;
	add.s64 	%rd128, %rd126, %rd127;
	st.global.u32 	[%rd128], %r574;
$L__BB3_50:
	ret;

}
	// .globl	_ZN3cub18CUB_300001_SM_10006detail6reduce28DeviceReduceSingleTileKernelINS2_10policy_hubIijN4cuda3std3__44plusIiEEE10Policy1000EPiPjiS9_jiNS7_10__identityEEEvT0_T1_T2_T3_T4_T6_
.visible .entry _ZN3cub18CUB_300001_SM_10006detail6reduce28DeviceReduceSingleTileKernelINS2_10policy_hubIijN4cuda3std3__44plusIiEEE10Policy1000EPiPjiS9_jiNS7_10__identityEEEvT0_T1_T2_T3_T4_T6_(
	.param .u64 .ptr .align 1 _ZN3cub18CUB_300001_SM_10006detail6reduce28DeviceReduceSingleTileKernelINS2_10policy_hubIijN4cuda3std3__44plusIiEEE10Policy1000EPiPjiS9_jiNS7_10__identityEEEvT0_T1_T2_T3_T4_T6__param_0,
	.param .u64 .ptr .align 1 _ZN3cub18CUB_300001_SM_10006detail6reduce28DeviceReduceSingleTileKernelINS2_10policy_hubIijN4cuda3std3__44plusIiEEE10Policy1000EPiPjiS9_jiNS7_10__identityEEEvT0_T1_T2_T3_T4_T6__param_1,
	.param .u32 _ZN3cub18CUB_300001_SM_10006detail6reduce28DeviceReduceSingleTileKernelINS2_10policy_hubIijN4cuda3std3__44plusIiEEE10Policy1000EPiPjiS9_jiNS7_10__identityEEEvT0_T1_T2_T3_T4_T6__param_2,
	.param .align 1 .b8 _ZN3cub18CUB_300001_SM_10006detail6reduce28DeviceReduceSingleTileKernelINS2_10policy_hubIijN4cuda3std3__44plusIiEEE10Policy1000EPiPjiS9_jiNS7_10__identityEEEvT0_T1_T2_T3_T4_T6__param_3[1],
	.param .u32 _ZN3cub18CUB_300001_SM_10006detail6reduce28DeviceReduceSingleTileKernelINS2_10policy_hubIijN4cuda3std3__44plusIiEEE10Policy1000EPiPjiS9_jiNS7_10__identityEEEvT0_T1_T2_T3_T4_T6__param_4,
	.param .align 1 .b8 _ZN3cub18CUB_300001_SM_10006detail6reduce28DeviceReduceSingleTileKernelINS2_10policy_hubIijN4cuda3std3__44plusIiEEE10Policy1000EPiPjiS9_jiNS7_10__identityEEEvT0_T1_T2_T3_T4_T6__param_5[1]
)
.maxntid 256
.minnctapersm 1
{
	.reg .pred 	%p<97>;
	.reg .b32 	%r<687>;
	.reg .b64 	%rd<125>;
	// demoted variable
	.shared .align 4 .b8 _ZZN3cub18CUB_300001_SM_10006detail6reduce28DeviceReduceSingleTileKernelINS2_10policy_hubIijN4cuda3std3__44plusIiEEE10Policy1000EPiPjiS9_jiNS7_10__identityEEEvT0_T1_T2_T3_T4_T6_E12temp_storage[44];
	ld.param.u64 	%rd16, [_ZN3cub18CUB_300001_SM_10006detail6reduce28DeviceReduceSingleTileKernelINS2_10policy_hubIijN4cuda3std3__44plusIiEEE10Policy1000EPiPjiS9_jiNS7_10__identityEEEvT0_T1_T2_T3_T4_T6__param_0];
	ld.param.u64 	%rd17, [_ZN3cub18CUB_300001_SM_10006detail6reduce28DeviceReduceSingleTileKernelINS2_10policy_hubIijN4cuda3std3__44plusIiEEE10Policy1000EPiPjiS9_jiNS7_10__identityEEEvT0_T1_T2_T3_T4_T6__param_1];
	ld.param.u32 	%r120, [_ZN3cub18CUB_300001_SM_10006detail6reduce28DeviceReduceSingleTileKernelINS2_10policy_hubIijN4cuda3std3__44plusIiEEE10Policy1000EPiPjiS9_jiNS7_10__identityEEEvT0_T1_T2_T3_T4_T6__param_2];
	ld.param.u32 	%r121, [_ZN3cub18CUB_300001_SM_10006detail6reduce28DeviceReduceSingleTileKernelINS2_10policy_hubIijN4cuda3std3__44plusIiEEE10Policy1000EPiPjiS9_jiNS7_10__identityEEEvT0_T1_T2_T3_T4_T6__param_4];
	cvta.to.global.u64 	%rd1, %rd17;
	setp.ne.s32 	%p1, %r120, 0;
	@%p1 bra 	$L__BB4_3;
	mov.u32 	%r633, %tid.x;
	setp.ne.s32 	%p96, %r633, 0;
	@%p96 bra 	$L__BB4_74;
	st.global.u32 	[%rd1], %r121;
	bra.uni 	$L__BB4_74;
$L__BB4_3:
	and.b64  	%rd18, %rd16, 15;
	setp.ne.s64 	%p2, %rd18, 0;
	@%p2 bra 	$L__BB4_38;
	setp.gt.s32 	%p49, %r120, 4095;
	@%p49 bra 	$L__BB4_22;
	mov.u32 	%r1, %tid.x;
	setp.ge.s32 	%p66, %r1, %r120;
	mov.b32 	%r644, 0;
	mov.u32 	%r639, %r1;
	@%p66 bra 	$L__BB4_7;
	mul.wide.u32 	%rd113, %r1, 4;
	add.s64 	%rd112, %rd16, %rd113;
	// begin inline asm
	ld.global.nc.u32 %r644, [%rd112];
	// end inline asm
	add.s32 	%r639, %r1, 256;
$L__BB4_7:
	setp.ge.s32 	%p67, %r639, %r120;
	@%p67 bra 	$L__BB4_13;
	not.b32 	%r507, %r639;
	add.s32 	%r6, %r120, %r507;
	and.b32  	%r508, %r6, 768;
	setp.eq.s32 	%p68, %r508, 768;
	@%p68 bra 	$L__BB4_11;
	mul.wide.u32 	%rd114, %r639, 4;
	add.s64 	%rd121, %rd16, %rd114;
	shr.u32 	%r509, %r6, 8;
	add.s32 	%r510, %r509, 1;
	and.b32  	%r511, %r510, 3;
	neg.s32 	%r636, %r511;
$L__BB4_10:
	.pragma "nounroll";
	// begin inline asm
	ld.global.nc.u32 %r512, [%rd121];
	// end inline asm
	add.s32 	%r644, %r512, %r644;
	add.s32 	%r639, %r639, 256;
	add.s64 	%rd121, %rd121, 1024;
	add.s32 	%r636, %r636, 1;
	setp.ne.s32 	%p69, %r636, 0;
	@%p69 bra 	$L__BB4_10;
$L__BB4_11:
	setp.lt.u32 	%p70, %r6, 768;
	@%p70 bra 	$L__BB4_13;
$L__BB4_12:
	mul.wide.s32 	%rd120, %r639, 4;
	add.s64 	%rd116, %rd16, %rd120;
	// begin inline asm
	ld.global.nc.u32 %r513, [%rd116];
	// end inline asm
	add.s32 	%r517, %r513, %r644;
	add.s64 	%rd117, %rd116, 1024;
	// begin inline asm
	ld.global.nc.u32 %r514, [%rd117];
	// end inline asm
	add.s32 	%r518, %r514, %r517;
	add.s64 	%rd118, %rd116, 2048;
	// begin inline asm
	ld.global.nc.u32 %r515, [%rd118];
	// end inline asm
	add.s32 	%r519, %r515, %r518;
	add.s64 	%rd119, %rd116, 3072;
	// begin inline asm
	ld.global.nc.u32 %r516, [%rd119];
	// end inline asm
	add.s32 	%r644, %r516, %r519;
	add.s32 	%r639, %r639, 1024;
	setp.lt.s32 	%p71, %r639, %r120;
	@%p71 bra 	$L__BB4_12;
$L__BB4_13:
	setp.lt.s32 	%p72, %r120, 256;
	@%p72 bra 	$L__BB4_18;
	// begin inline asm
	mov.u32 %r583, %laneid;
	// end inline asm
	mov.b32 	%r586, 1;
	mov.b32 	%r607, 31;
	mov.b32 	%r608, -1;
	// begin inline asm
	shfl.sync.down.b32 %r584, %r644, %r586, %r607, %r608;
	// end inline asm
	setp.gt.s32 	%p88, %r583, 30;
	selp.b32 	%r609, 0, %r584, %p88;
	add.s32 	%r590, %r609, %r644;
	mov.b32 	%r591, 2;
	// begin inline asm
	shfl.sync.down.b32 %r589, %r590, %r591, %r607, %r608;
	// end inline asm
	setp.gt.s32 	%p89, %r583, 29;
	selp.b32 	%r610, 0, %r589, %p89;
	add.s32 	%r595, %r590, %r610;
	mov.b32 	%r596, 4;
	// begin inline asm
	shfl.sync.down.b32 %r594, %r595, %r596, %r607, %r608;
	// end inline asm
	setp.gt.s32 	%p90, %r583, 27;
	selp.b32 	%r611, 0, %r594, %p90;
	add.s32 	%r600, %r595, %r611;
	mov.b32 	%r601, 8;
	// begin inline asm
	shfl.sync.down.b32 %r599, %r600, %r601, %r607, %r608;
	// end inline asm
	setp.gt.s32 	%p91, %r583, 23;
	selp.b32 	%r612, 0, %r599, %p91;
	add.s32 	%r605, %r600, %r612;
	mov.b32 	%r606, 16;
	// begin inline asm
	shfl.sync.down.b32 %r604, %r605, %r606, %r607, %r608;
	// end inline asm
	setp.gt.s32 	%p92, %r583, 15;
	selp.b32 	%r613, 0, %r604, %p92;
	add.s32 	%r686, %r605, %r613;
	setp.ne.s32 	%p93, %r583, 0;
	@%p93 bra 	$L__BB4_16;
	shr.u32 	%r614, %r1, 3;
	and.b32  	%r615, %r614, 124;
	mov.u32 	%r616, _ZZN3cub18CUB_300001_SM_10006detail6reduce28DeviceReduceSingleTileKernelINS2_10policy_hubIijN4cuda3std3__44plusIiEEE10Policy1000EPiPjiS9_jiNS7_10__identityEEEvT0_T1_T2_T3_T4_T6_E12temp_storage;
	add.s32 	%r617, %r616, %r615;
	st.shared.u32 	[%r617+8], %r686;
$L__BB4_16:
	bar.sync 	0;
	setp.ne.s32 	%p94, %r1, 0;
	@%p94 bra 	$L__BB4_72;
	ld.shared.u32 	%r618, [_ZZN3cub18CUB_300001_SM_10006detail6reduce28DeviceReduceSingleTileKernelINS2_10policy_hubIijN4cuda3std3__44plusIiEEE10Policy1000EPiPjiS9_jiNS7_10__identityEEEvT0_T1_T2_T3_T4_T6_E12temp_storage+12];
	add.s32 	%r619, %r618, %r686;
	ld.shared.u32 	%r620, [_ZZN3cub18CUB_300001_SM_10006detail6reduce28DeviceReduceSingleTileKernelINS2_10policy_hubIijN4cuda3std3__44plusIiEEE10Policy1000EPiPjiS9_jiNS7_10__identityEEEvT0_T1_T2_T3_T4_T6_E12temp_storage+16];
	add.s32 	%r621, %r619, %r620;
	ld.shared.u32 	%r622, [_ZZN3cub18CUB_300001_SM_10006detail6reduce28DeviceReduceSingleTileKernelINS2_10policy_hubIijN4cuda3std3__44plusIiEEE10Policy1000EPiPjiS9_jiNS7_10__identityEEEvT0_T1_T2_T3_T4_T6_E12temp_storage+20];
	add.s32 	%r623, %r621, %r622;
	ld.shared.u32 	%r624, [_ZZN3cub18CUB_300001_SM_10006detail6reduce28DeviceReduceSingleTileKernelINS2_10policy_hubIijN4cuda3std3__44plusIiEEE10Policy1000EPiPjiS9_jiNS7_10__identityEEEvT0_T1_T2_T3_T4_T6_E12temp_storage+24];
	add.s32 	%r625, %r623, %r624;
	ld.shared.u32 	%r626, [_ZZN3cub18CUB_300001_SM_10006detail6reduce28DeviceReduceSingleTileKernelINS2_10policy_hubIijN4cuda3std3__44plusIiEEE10Policy1000EPiPjiS9_jiNS7_10__identityEEEvT0_T1_T2_T3_T4_T6_E12temp_storage+28];
	add.s32 	%r627, %r625, %r626;
	ld.shared.u32 	%r628, [_ZZN3cub18CUB_300001_SM_10006detail6reduce28DeviceReduceSingleTileKernelINS2_10policy_hubIijN4cuda3std3__44plusIiEEE10Policy1000EPiPjiS9_jiNS7_10__identityEEEvT0_T1_T2_T3_T4_T6_E12temp_storage+32];
	add.s32 	%r629, %r627, %r628;
	ld.shared.u32 	%r630, [_ZZN3cub18CUB_300001_SM_10006detail6reduce28DeviceReduceSingleTileKernelINS2_10policy_hubIijN4cuda3std3__44plusIiEEE10Policy1000EPiPjiS9_jiNS7_10__identityEEEvT0_T1_T2_T3_T4_T6_E12temp_storage+36];
	add.s32 	%r686, %r629, %r630;
	bra.uni 	$L__BB4_72;
$L__BB4_18:
	// begin inline asm
	mov.u32 %r520, %laneid;
	// end inline asm
	and.b32  	%r546, %r1, 992;
	add.s32 	%r547, %r546, 32;
	setp.gt.s32 	%p73, %r547, %r120;
	not.b32 	%r548, %r546;
	add.s32 	%r549, %r120, %r548;
	selp.b32 	%r544, %r549, 31, %p73;
	mov.b32 	%r523, 1;
	mov.b32 	%r545, -1;
	// begin inline asm
	shfl.sync.down.b32 %r521, %r644, %r523, %r544, %r545;
	// end inline asm
	setp.lt.s32 	%p74, %r520, %r544;
	selp.b32 	%r550, %r521, 0, %p74;
	add.s32 	%r527, %r550, %r644;
	mov.b32 	%r528, 2;
	// begin inline asm
	shfl.sync.down.b32 %r526, %r527, %r528, %r544, %r545;
	// end inline asm
	add.s32 	%r551, %r520, 2;
	setp.gt.s32 	%p75, %r551, %r544;
	selp.b32 	%r552, 0, %r526, %p75;
	add.s32 	%r532, %r527, %r552;
	mov.b32 	%r533, 4;
	// begin inline asm
	shfl.sync.down.b32 %r531, %r532, %r533, %r544, %r545;
	// end inline asm
	add.s32 	%r553, %r520, 4;
	setp.gt.s32 	%p76, %r553, %r544;
	selp.b32 	%r554, 0, %r531, %p76;
	add.s32 	%r537, %r532, %r554;
	mov.b32 	%r538, 8;
	// begin inline asm
	shfl.sync.down.b32 %r536, %r537, %r538, %r544, %r545;
	// end inline asm
	add.s32 	%r555, %r520, 8;
	setp.gt.s32 	%p77, %r555, %r544;
	selp.b32 	%r556, 0, %r536, %p77;
	add.s32 	%r542, %r537, %r556;
	mov.b32 	%r543, 16;
	// begin inline asm
	shfl.sync.down.b32 %r541, %r542, %r543, %r544, %r545;
	// end inline asm
	add.s32 	%r557, %r520, 16;
	setp.gt.s32 	%p78, %r557, %r544;
	selp.b32 	%r558, 0, %r541, %p78;
	add.s32 	%r686, %r542, %r558;
	setp.ne.s32 	%p79, %r520, 0;
	@%p79 bra 	$L__BB4_20;
	shr.u32 	%r559, %r1, 3;
	and.b32  	%r560, %r559, 124;
	mov.u32 	%r561, _ZZN3cub18CUB_300001_SM_10006detail6reduce28DeviceReduceSingleTileKernelINS2_10policy_hubIijN4cuda3std3__44plusIiEEE10Policy1000EPiPjiS9_jiNS7_10__identityEEEvT0_T1_T2_T3_T4_T6_E12temp_storage;
	add.s32 	%r562, %r561, %r560;
	st.shared.u32 	[%r562+8], %r686;
$L__BB4_20:
	bar.sync 	0;
	setp.ne.s32 	%p80, %r1, 0;
	@%p80 bra 	$L__BB4_72;
	setp.gt.s32 	%p81, %r120, 32;
	ld.shared.u32 	%r563, [_ZZN3cub18CUB_300001_SM_10006detail6reduce28DeviceReduceSingleTileKernelINS2_10policy_hubIijN4cuda3std3__44plusIiEEE10Policy1000EPiPjiS9_jiNS7_10__identityEEEvT0_T1_T2_T3_T4_T6_E12temp_storage+12];
	selp.b32 	%r564, %r563, 0, %p81;
	add.s32 	%r565, %r564, %r686;
	setp.gt.s32 	%p82, %r120, 64;
	ld.shared.u32 	%r566, [_ZZN3cub18CUB_300001_SM_10006detail6reduce28DeviceReduceSingleTileKernelINS2_10policy_hubIijN4cuda3std3__44plusIiEEE10Policy1000EPiPjiS9_jiNS7_10__identityEEEvT0_T1_T2_T3_T4_T6_E12temp_storage+16];
	selp.b32 	%r567, %r566, 0, %p82;
	add.s32 	%r568, %r565, %r567;
	setp.gt.s32 	%p83, %r120, 96;
	ld.shared.u32 	%r569, [_ZZN3cub18CUB_300001_SM_10006detail6reduce28DeviceReduceSingleTileKernelINS2_10policy_hubIijN4cuda3std3__44plusIiEEE10Policy1000EPiPjiS9_jiNS7_10__identityEEEvT0_T1_T2_T3_T4_T6_E12temp_storage+20];
	selp.b32 	%r570, %r569, 0, %p83;
	add.s32 	%r571, %r568, %r570;
	setp.gt.s32 	%p84, %r120, 128;
	ld.shared.u32 	%r572, [_ZZN3cub18CUB_300001_SM_10006detail6reduce28DeviceReduceSingleTileKernelINS2_10policy_hubIijN4cuda3std3__44plusIiEEE10Policy1000EPiPjiS9_jiNS7_10__identityEEEvT0_T1_T2_T3_T4_T6_E12temp_storage+24];
	selp.b32 	%r573, %r572, 0, %p84;
	add.s32 	%r574, %r571, %r573;
	setp.gt.s32 	%p85, %r120, 160;
	ld.shared.u32 	%r575, [_ZZN3cub18CUB_300001_SM_10006detail6reduce28DeviceReduceSingleTileKernelINS2_10policy_hubIijN4cuda3std3__44plusIiEEE10Policy1000EPiPjiS9_jiNS7_10__identityEEEvT0_T1_T2_T3_T4_T6_E12temp_storage+28];
	selp.b32 	%r576, %r575, 0, %p85;
	add.s32 	%r577, %r574, %r576;
	setp.gt.s32 	%p86, %r120, 192;
	ld.shared.u32 	%r578, [_ZZN3cub18CUB_300001_SM_10006detail6reduce28DeviceReduceSingleTileKernelINS2_10policy_hubIijN4cuda3std3__44plusIiEEE10Policy1000EPiPjiS9_jiNS7_10__identityEEEvT0_T1_T2_T3_T4_T6_E12temp_storage+32];
	selp.b32 	%r579, %r578, 0, %p86;
	add.s32 	%r580, %r577, %r579;
	setp.gt.s32 	%p87, %r120, 224;
	ld.shared.u32 	%r581, [_ZZN3cub18CUB_300001_SM_10006detail6reduce28DeviceReduceSingleTileKernelINS2_10policy_hubIijN4cuda3std3__44plusIiEEE10Policy1000EPiPjiS9_jiNS7_10__identityEEEvT0_T1_T2_T3_T4_T6_E12temp_storage+36];
	selp.b32 	%r582, %r581, 0, %p87;
	add.s32 	%r686, %r580, %r582;
	bra.uni 	$L__BB4_72;
$L__BB4_22:
	mov.u32 	%r26, %tid.x;
	shl.b32 	%r377, %r26, 2;
	mul.wide.u32 	%rd86, %r377, 4;
	add.s64 	%rd76, %rd16, %rd86;
	// begin inline asm
	ld.global.nc.v2.u64 {%rd74, %rd75}, [%rd76];
	// end inline asm
	mov.b64 	{%r378, %r379}, %rd75;
	mov.b64 	{%r380, %r381}, %rd74;
	add.s64 	%rd79, %rd76, 4096;
	// begin inline asm
	ld.global.nc.v2.u64 {%rd77, %rd78}, [%rd79];
	// end inline asm
	mov.b64 	{%r382, %r383}, %rd78;
	mov.b64 	{%r384, %r385}, %rd77;
	add.s64 	%rd82, %rd76, 8192;
	// begin inline asm
	ld.global.nc.v2.u64 {%rd80, %rd81}, [%rd82];
	// end inline asm
	mov.b64 	{%r386, %r387}, %rd81;
	mov.b64 	{%r388, %r389}, %rd80;
	add.s64 	%rd85, %rd76, 12288;
	// begin inline asm
	ld.global.nc.v2.u64 {%rd83, %rd84}, [%rd85];
	// end inline asm
	mov.b64 	{%r390, %r391}, %rd84;
	mov.b64 	{%r392, %r393}, %rd83;
	add.s32 	%r394, %r381, %r380;
	add.s32 	%r395, %r378, %r394;
	add.s32 	%r396, %r379, %r395;
	add.s32 	%r397, %r384, %r396;
	add.s32 	%r398, %r385, %r397;
	add.s32 	%r399, %r382, %r398;
	add.s32 	%r400, %r383, %r399;
	add.s32 	%r401, %r388, %r400;
	add.s32 	%r402, %r389, %r401;
	add.s32 	%r403, %r386, %r402;
	add.s32 	%r404, %r387, %r403;
	add.s32 	%r405, %r392, %r404;
	add.s32 	%r406, %r393, %r405;
	add.s32 	%r407, %r390, %r406;
	add.s32 	%r659, %r391, %r407;
	setp.lt.u32 	%p50, %r120, 8192;
	mov.b32 	%r648, 4096;
	@%p50 bra 	$L__BB4_26;
	add.s32 	%r28, %r120, -4096;
	mov.b32 	%r648, 4096;
$L__BB4_24:
	mul.wide.s32 	%rd99, %r648, 4;
	add.s64 	%rd89, %rd76, %rd99;
	// begin inline asm
	ld.global.nc.v2.u64 {%rd87, %rd88}, [%rd89];
	// end inline asm
	mov.b64 	{%r409, %r410}, %rd88;
	mov.b64 	{%r411, %r412}, %rd87;
	add.s64 	%rd92, %rd89, 4096;
	// begin inline asm
	ld.global.nc.v2.u64 {%rd90, %rd91}, [%rd92];
	// end inline asm
	mov.b64 	{%r413, %r414}, %rd91;
	mov.b64 	{%r415, %r416}, %rd90;
	add.s64 	%rd95, %rd89, 8192;
	// begin inline asm
	ld.global.nc.v2.u64 {%rd93, %rd94}, [%rd95];
	// end inline asm
	mov.b64 	{%r417, %r418}, %rd94;
	mov.b64 	{%r419, %r420}, %rd93;
	add.s64 	%rd98, %rd89, 12288;
	// begin inline asm
	ld.global.nc.v2.u64 {%rd96, %rd97}, [%rd98];
	// end inline asm
	mov.b64 	{%r421, %r422}, %rd97;
	mov.b64 	{%r423, %r424}, %rd96;
	add.s32 	%r425, %r411, %r659;
	add.s32 	%r426, %r412, %r425;
	add.s32 	%r427, %r409, %r426;
	add.s32 	%r428, %r410, %r427;
	add.s32 	%r429, %r415, %r428;
	add.s32 	%r430, %r416, %r429;
	add.s32 	%r431, %r413, %r430;
	add.s32 	%r432, %r414, %r431;
	add.s32 	%r433, %r419, %r432;
	add.s32 	%r434, %r420, %r433;
	add.s32 	%r435, %r417, %r434;
	add.s32 	%r436, %r418, %r435;
	add.s32 	%r437, %r423, %r436;
	add.s32 	%r438, %r424, %r437;
	add.s32 	%r439, %r421, %r438;
	add.s32 	%r659, %r422, %r439;
	sub.s32 	%r440, %r120, %r648;
	setp.lt.s32 	%p51, %r440, 4096;
	@%p51 bra 	$L__BB4_34;
	add.s32 	%r648, %r648, 4096;
	setp.le.s32 	%p52, %r648, %r28;
	@%p52 bra 	$L__BB4_24;
$L__BB4_26:
	setp.le.s32 	%p53, %r120, %r648;
	@%p53 bra 	$L__BB4_34;
	sub.s32 	%r35, %r120, %r648;
	setp.ge.s32 	%p54, %r26, %r35;
	@%p54 bra 	$L__BB4_34;
	not.b32 	%r442, %r26;
	add.s32 	%r443, %r120, %r442;
	sub.s32 	%r36, %r443, %r648;
	and.b32  	%r444, %r36, 768;
	setp.eq.s32 	%p55, %r444, 768;
	mov.u32 	%r653, %r26;
	@%p55 bra 	$L__BB4_31;
	add.s32 	%r650, %r26, %r648;
	shr.u32 	%r445, %r36, 8;
	add.s32 	%r446, %r445, 1;
	and.b32  	%r447, %r446, 3;
	neg.s32 	%r649, %r447;
	mov.u32 	%r653, %r26;
$L__BB4_30:
	.pragma "nounroll";
	mul.wide.u32 	%rd101, %r650, 4;
	add.s64 	%rd100, %rd16, %rd101;
	// begin inline asm
	ld.global.nc.u32 %r448, [%rd100];
	// end inline asm
	add.s32 	%r659, %r448, %r659;
	add.s32 	%r653, %r653, 256;
	add.s32 	%r650, %r650, 256;
	add.s32 	%r649, %r649, 1;
	setp.ne.s32 	%p56, %r649, 0;
	@%p56 bra 	$L__BB4_30;
$L__BB4_31:
	setp.lt.u32 	%p57, %r36, 768;
	@%p57 bra 	$L__BB4_34;
	cvt.u64.u32 	%rd102, %r653;
	cvt.u64.u32 	%rd103, %r648;
	add.s64 	%rd104, %rd102, %rd103;
	shl.b64 	%rd105, %rd104, 2;
	add.s64 	%rd106, %rd105, %rd16;
	add.s64 	%rd122, %rd106, 2048;
	add.s32 	%r656, %r653, %r648;
$L__BB4_33:
	mul.wide.u32 	%rd111, %r656, 4;
	add.s64 	%rd107, %rd16, %rd111;
	// begin inline asm
	ld.global.nc.u32 %r449, [%rd107];
	// end inline asm
	add.s32 	%r453, %r449, %r659;
	add.s64 	%rd108, %rd122, -1024;
	// begin inline asm
	ld.global.nc.u32 %r450, [%rd108];
	// end inline asm
	add.s32 	%r454, %r450, %r453;
	// begin inline asm
	ld.global.nc.u32 %r451, [%rd122];
	// end inline asm
	add.s32 	%r455, %r451, %r454;
	add.s64 	%rd110, %rd122, 1024;
	// begin inline asm
	ld.global.nc.u32 %r452, [%rd110];
	// end inline asm
	add.s32 	%r659, %r452, %r455;
	add.s32 	%r653, %r653, 1024;
	add.s64 	%rd122, %rd122, 4096;
	add.s32 	%r656, %r656, 1024;
	setp.lt.s32 	%p58, %r653, %r35;
	@%p58 bra 	$L__BB4_33;
$L__BB4_34:
	// begin inline asm
	mov.u32 %r456, %laneid;
	// end inline asm
	mov.b32 	%r459, 1;
	mov.b32 	%r480, 31;
	mov.b32 	%r481, -1;
	// begin inline asm
	shfl.sync.down.b32 %r457, %r659, %r459, %r480, %r481;
	// end inline asm
	setp.gt.s32 	%p59, %r456, 30;
	selp.b32 	%r482, 0, %r457, %p59;
	add.s32 	%r463, %r482, %r659;
	mov.b32 	%r464, 2;
	// begin inline asm
	shfl.sync.down.b32 %r462, %r463, %r464, %r480, %r481;
	// end inline asm
	setp.gt.s32 	%p60, %r456, 29;
	selp.b32 	%r483, 0, %r462, %p60;
	add.s32 	%r468, %r463, %r483;
	mov.b32 	%r469, 4;
	// begin inline asm
	shfl.sync.down.b32 %r467, %r468, %r469, %r480, %r481;
	// end inline asm
	setp.gt.s32 	%p61, %r456, 27;
	selp.b32 	%r484, 0, %r467, %p61;
	add.s32 	%r473, %r468, %r484;
	mov.b32 	%r474, 8;
	// begin inline asm
	shfl.sync.down.b32 %r472, %r473, %r474, %r480, %r481;
	// end inline asm
	setp.gt.s32 	%p62, %r456, 23;
	selp.b32 	%r485, 0, %r472, %p62;
	add.s32 	%r478, %r473, %r485;
	mov.b32 	%r479, 16;
	// begin inline asm
	shfl.sync.down.b32 %r477, %r478, %r479, %r480, %r481;
	// end inline asm
	setp.gt.s32 	%p63, %r456, 15;
	selp.b32 	%r486, 0, %r477, %p63;
	add.s32 	%r686, %r478, %r486;
	setp.ne.s32 	%p64, %r456, 0;
	@%p64 bra 	$L__BB4_36;
	shr.u32 	%r487, %r26, 3;
	and.b32  	%r488, %r487, 124;
	mov.u32 	%r489, _ZZN3cub18CUB_300001_SM_10006detail6reduce28DeviceReduceSingleTileKernelINS2_10policy_hubIijN4cuda3std3__44plusIiEEE10Policy1000EPiPjiS9_jiNS7_10__identityEEEvT0_T1_T2_T3_T4_T6_E12temp_storage;
	add.s32 	%r490, %r489, %r488;
	st.shared.u32 	[%r490+8], %r686;
$L__BB4_36:
	bar.sync 	0;
	setp.ne.s32 	%p65, %r26, 0;
	@%p65 bra 	$L__BB4_72;
	ld.shared.u32 	%r491, [_ZZN3cub18CUB_300001_SM_10006detail6reduce28DeviceReduceSingleTileKernelINS2_10policy_hubIijN4cuda3std3__44plusIiEEE10Policy1000EPiPjiS9_jiNS7_10__identityEEEvT0_T1_T2_T3_T4_T6_E12temp_storage+12];
	add.s32 	%r492, %r491, %r686;
	ld.shared.u32 	%r493, [_ZZN3cub18CUB_300001_SM_10006detail6reduce28DeviceReduceSingleTileKernelINS2_10policy_hubIijN4cuda3std3__44plusIiEEE10Policy1000EPiPjiS9_jiNS7_10__identityEEEvT0_T1_T2_T3_T4_T6_E12temp_storage+16];
	add.s32 	%r494, %r492, %r493;
	ld.shared.u32 	%r495, [_ZZN3cub18CUB_300001_SM_10006detail6reduce28DeviceReduceSingleTileKernelINS2_10policy_hubIijN4cuda3std3__44plusIiEEE10Policy1000EPiPjiS9_jiNS7_10__identityEEEvT0_T1_T2_T3_T4_T6_E12temp_storage+20];
	add.s32 	%r496, %r494, %r495;
	ld.shared.u32 	%r497, [_ZZN3cub18CUB_300001_SM_10006detail6reduce28DeviceReduceSingleTileKernelINS2_10policy_hubIijN4cuda3std3__44plusIiEEE10Policy1000EPiPjiS9_jiNS7_10__identityEEEvT0_T1_T2_T3_T4_T6_E12temp_storage+24];
	add.s32 	%r498, %r496, %r497;
	ld.shared.u32 	%r499, [_ZZN3cub18CUB_300001_SM_10006detail6reduce28DeviceReduceSingleTileKernelINS2_10policy_hubIijN4cuda3std3__44plusIiEEE10Policy1000EPiPjiS9_jiNS7_10__identityEEEvT0_T1_T2_T3_T4_T6_E12temp_storage+28];
	add.s32 	%r500, %r498, %r499;
	ld.shared.u32 	%r501, [_ZZN3cub18CUB_300001_SM_10006detail6reduce28DeviceReduceSingleTileKernelINS2_10policy_hubIijN4cuda3std3__44plusIiEEE10Policy1000EPiPjiS9_jiNS7_10__identityEEEvT0_T1_T2_T3_T4_T6_E12temp_storage+32];
	add.s32 	%r502, %r500, %r501;
	ld.shared.u32 	%r503, [_ZZN3cub18CUB_300001_SM_10006detail6reduce28DeviceReduceSingleTileKernelINS2_10policy_hubIijN4cuda3std3__44plusIiEEE10Policy1000EPiPjiS9_jiNS7_10__identityEEEvT0_T1_T2_T3_T4_T6_E12temp_storage+36];
	add.s32 	%r686, %r502, %r503;
	bra.uni 	$L__BB4_72;
$L__BB4_38:
	setp.gt.s32 	%p3, %r120, 4095;
	@%p3 bra 	$L__BB4_56;
	mov.u32 	%r60, %tid.x;
	setp.ge.s32 	%p20, %r60, %r120;
	mov.b32 	%r670, 0;
	mov.u32 	%r665, %r60;
	@%p20 bra 	$L__BB4_41;
	mul.wide.u32 	%rd66, %r60, 4;
	add.s64 	%rd65, %rd16, %rd66;
	// begin inline asm
	ld.global.nc.u32 %r670, [%rd65];
	// end inline asm
	add.s32 	%r665, %r60, 256;
$L__BB4_41:
	setp.ge.s32 	%p21, %r665, %r120;
	@%p21 bra 	$L__BB4_47;
	not.b32 	%r252, %r665;
	add.s32 	%r65, %r120, %r252;
	and.b32  	%r253, %r65, 768;
	setp.eq.s32 	%p22, %r253, 768;
	@%p22 bra 	$L__BB4_45;
	mul.wide.u32 	%rd67, %r665, 4;
	add.s64 	%rd123, %rd16, %rd67;
	shr.u32 	%r254, %r65, 8;
	add.s32 	%r255, %r254, 1;
	and.b32  	%r256, %r255, 3;
	neg.s32 	%r662, %r256;
$L__BB4_44:
	.pragma "nounroll";
	// begin inline asm
	ld.global.nc.u32 %r257, [%rd123];
	// end inline asm
	add.s32 	%r670, %r257, %r670;
	add.s32 	%r665, %r665, 256;
	add.s64 	%rd123, %rd123, 1024;
	add.s32 	%r662, %r662, 1;
	setp.ne.s32 	%p23, %r662, 0;
	@%p23 bra 	$L__BB4_44;
$L__BB4_45:
	setp.lt.u32 	%p24, %r65, 768;
	@%p24 bra 	$L__BB4_47;
$L__BB4_46:
	mul.wide.s32 	%rd73, %r665, 4;
	add.s64 	%rd69, %rd16, %rd73;
	// begin inline asm
	ld.global.nc.u32 %r258, [%rd69];
	// end inline asm
	add.s32 	%r262, %r258, %r670;
	add.s64 	%rd70, %rd69, 1024;
	// begin inline asm
	ld.global.nc.u32 %r259, [%rd70];
	// end inline asm
	add.s32 	%r263, %r259, %r262;
	add.s64 	%rd71, %rd69, 2048;
	// begin inline asm
	ld.global.nc.u32 %r260, [%rd71];
	// end inline asm
	add.s32 	%r264, %r260, %r263;
	add.s64 	%rd72, %rd69, 3072;
	// begin inline asm
	ld.global.nc.u32 %r261, [%rd72];
	// end inline asm
	add.s32 	%r670, %r261, %r264;
	add.s32 	%r665, %r665, 1024;
	setp.lt.s32 	%p25, %r665, %r120;
	@%p25 bra 	$L__BB4_46;
$L__BB4_47:
	setp.lt.s32 	%p26, %r120, 256;
	@%p26 bra 	$L__BB4_52;
	// begin inline asm
	mov.u32 %r328, %laneid;
	// end inline asm
	mov.b32 	%r331, 1;
	mov.b32 	%r352, 31;
	mov.b32 	%r353, -1;
	// begin inline asm
	shfl.sync.down.b32 %r329, %r670, %r331, %r352, %r353;
	// end inline asm
	setp.gt.s32 	%p42, %r328, 30;
	selp.b32 	%r354, 0, %r329, %p42;
	add.s32 	%r335, %r354, %r670;
	mov.b32 	%r336, 2;
	// begin inline asm
	shfl.sync.down.b32 %r334, %r335, %r336, %r352, %r353;
	// end inline asm
	setp.gt.s32 	%p43, %r328, 29;
	selp.b32 	%r355, 0, %r334, %p43;
	add.s32 	%r340, %r335, %r355;
	mov.b32 	%r341, 4;
	// begin inline asm
	shfl.sync.down.b32 %r339, %r340, %r341, %r352, %r353;
	// end inline asm
	setp.gt.s32 	%p44, %r328, 27;
	selp.b32 	%r356, 0, %r339, %p44;
	add.s32 	%r345, %r340, %r356;
	mov.b32 	%r346, 8;
	// begin inline asm
	shfl.sync.down.b32 %r344, %r345, %r346, %r352, %r353;
	// end inline asm
	setp.gt.s32 	%p45, %r328, 23;
	selp.b32 	%r357, 0, %r344, %p45;
	add.s32 	%r350, %r345, %r357;
	mov.b32 	%r351, 16;
	// begin inline asm
	shfl.sync.down.b32 %r349, %r350, %r351, %r352, %r353;
	// end inline asm
	setp.gt.s32 	%p46, %r328, 15;
	selp.b32 	%r358, 0, %r349, %p46;
	add.s32 	%r686, %r350, %r358;
	setp.ne.s32 	%p47, %r328, 0;
	@%p47 bra 	$L__BB4_50;
	shr.u32 	%r359, %r60, 3;
	and.b32  	%r360, %r359, 124;
	mov.u32 	%r361, _ZZN3cub18CUB_300001_SM_10006detail6reduce28DeviceReduceSingleTileKernelINS2_10policy_hubIijN4cuda3std3__44plusIiEEE10Policy1000EPiPjiS9_jiNS7_10__identityEEEvT0_T1_T2_T3_T4_T6_E12temp_storage;
	add.s32 	%r362, %r361, %r360;
	st.shared.u32 	[%r362+8], %r686;
$L__BB4_50:
	bar.sync 	0;
	setp.ne.s32 	%p48, %r60, 0;
	@%p48 bra 	$L__BB4_72;
	ld.shared.u32 	%r363, [_ZZN3cub18CUB_300001_SM_10006detail6reduce28DeviceReduceSingleTileKernelINS2_10policy_hubIijN4cuda3std3__44plusIiEEE10Policy1000EPiPjiS9_jiNS7_10__identityEEEvT0_T1_T2_T3_T4_T6_E12temp_storage+12];
	add.s32 	%r364, %r363, %r686;
	ld.shared.u32 	%r365, [_ZZN3cub18CUB_300001_SM_10006detail6reduce28DeviceReduceSingleTileKernelINS2_10policy_hubIijN4cuda3std3__44plusIiEEE10Policy1000EPiPjiS9_jiNS7_10__identityEEEvT0_T1_T2_T3_T4_T6_E12temp_storage+16];
	add.s32 	%r366, %r364, %r365;
	ld.shared.u32 	%r367, [_ZZN3cub18CUB_300001_SM_10006detail6reduce28DeviceReduceSingleTileKernelINS2_10policy_hubIijN4cuda3std3__44plusIiEEE10Policy1000EPiPjiS9_jiNS7_10__identityEEEvT0_T1_T2_T3_T4_T6_E12temp_storage+20];
	add.s32 	%r368, %r366, %r367;
	ld.shared.u32 	%r369, [_ZZN3cub18CUB_300001_SM_10006detail6reduce28DeviceReduceSingleTileKernelINS2_10policy_hubIijN4cuda3std3__44plusIiEEE10Policy1000EPiPjiS9_jiNS7_10__identityEEEvT0_T1_T2_T3_T4_T6_E12temp_storage+24];
	add.s32 	%r370, %r368, %r369;
	ld.shared.u32 	%r371, [_ZZN3cub18CUB_300001_SM_10006detail6reduce28DeviceReduceSingleTileKernelINS2_10policy_hubIijN4cuda3std3__44plusIiEEE10Policy1000EPiPjiS9_jiNS7_10__identityEEEvT0_T1_T2_T3_T4_T6_E12temp_storage+28];
	add.s32 	%r372, %r370, %r371;
	ld.shared.u32 	%r373, [_ZZN3cub18CUB_300001_SM_10006detail6reduce28DeviceReduceSingleTileKernelINS2_10policy_hubIijN4cuda3std3__44plusIiEEE10Policy1000EPiPjiS9_jiNS7_10__identityEEEvT0_T1_T2_T3_T4_T6_E12temp_storage+32];
	add.s32 	%r374, %r372, %r373;
	ld.shared.u32 	%r375, [_ZZN3cub18CUB_300001_SM_10006detail6reduce28DeviceReduceSingleTileKernelINS2_10policy_hubIijN4cuda3std3__44plusIiEEE10Policy1000EPiPjiS9_jiNS7_10__identityEEEvT0_T1_T2_T3_T4_T6_E12temp_storage+36];
	add.s32 	%r686, %r374, %r375;
	bra.uni 	$L__BB4_72;
$L__BB4_52:
	// begin inline asm
	mov.u32 %r265, %laneid;
	// end inline asm
	and.b32  	%r291, %r60, 992;
	add.s32 	%r292, %r291, 32;
	setp.gt.s32 	%p27, %r292, %r120;
	not.b32 	%r293, %r291;
	add.s32 	%r294, %r120, %r293;
	selp.b32 	%r289, %r294, 31, %p27;
	mov.b32 	%r268, 1;
	mov.b32 	%r290, -1;
	// begin inline asm
	shfl.sync.down.b32 %r266, %r670, %r268, %r289, %r290;
	// end inline asm
	setp.lt.s32 	%p28, %r265, %r289;
	selp.b32 	%r295, %r266, 0, %p28;
	add.s32 	%r272, %r295, %r670;
	mov.b32 	%r273, 2;
	// begin inline asm
	shfl.sync.down.b32 %r271, %r272, %r273, %r289, %r290;
	// end inline asm
	add.s32 	%r296, %r265, 2;
	setp.gt.s32 	%p29, %r296, %r289;
	selp.b32 	%r297, 0, %r271, %p29;
	add.s32 	%r277, %r272, %r297;
	mov.b32 	%r278, 4;
	// begin inline asm
	shfl.sync.down.b32 %r276, %r277, %r278, %r289, %r290;
	// end inline asm
	add.s32 	%r298, %r265, 4;
	setp.gt.s32 	%p30, %r298, %r289;
	selp.b32 	%r299, 0, %r276, %p30;
	add.s32 	%r282, %r277, %r299;
	mov.b32 	%r283, 8;
	// begin inline asm
	shfl.sync.down.b32 %r281, %r282, %r283, %r289, %r290;
	// end inline asm
	add.s32 	%r300, %r265, 8;
	setp.gt.s32 	%p31, %r300, %r289;
	selp.b32 	%r301, 0, %r281, %p31;
	add.s32 	%r287, %r282, %r301;
	mov.b32 	%r288, 16;
	// begin inline asm
	shfl.sync.down.b32 %r286, %r287, %r288, %r289, %r290;
	// end inline asm
	add.s32 	%r302, %r265, 16;
	setp.gt.s32 	%p32, %r302, %r289;
	selp.b32 	%r303, 0, %r286, %p32;
	add.s32 	%r686, %r287, %r303;
	setp.ne.s32 	%p33, %r265, 0;
	@%p33 bra 	$L__BB4_54;
	shr.u32 	%r304, %r60, 3;
	and.b32  	%r305, %r304, 124;
	mov.u32 	%r306, _ZZN3cub18CUB_300001_SM_10006detail6reduce28DeviceReduceSingleTileKernelINS2_10policy_hubIijN4cuda3std3__44plusIiEEE10Policy1000EPiPjiS9_jiNS7_10__identityEEEvT0_T1_T2_T3_T4_T6_E12temp_storage;
	add.s32 	%r307, %r306, %r305;
	st.shared.u32 	[%r307+8], %r686;
$L__BB4_54:
	bar.sync 	0;
	setp.ne.s32 	%p34, %r60, 0;
	@%p34 bra 	$L__BB4_72;
	setp.gt.s32 	%p35, %r120, 32;
	ld.shared.u32 	%r308, [_ZZN3cub18CUB_300001_SM_10006detail6reduce28DeviceReduceSingleTileKernelINS2_10policy_hubIijN4cuda3std3__44plusIiEEE10Policy1000EPiPjiS9_jiNS7_10__identityEEEvT0_T1_T2_T3_T4_T6_E12temp_storage+12];
	selp.b32 	%r309, %r308, 0, %p35;
	add.s32 	%r310, %r309, %r686;
	setp.gt.s32 	%p36, %r120, 64;
	ld.shared.u32 	%r311, [_ZZN3cub18CUB_300001_SM_10006detail6reduce28DeviceReduceSingleTileKernelINS2_10policy_hubIijN4cuda3std3__44plusIiEEE10Policy1000EPiPjiS9_jiNS7_10__identityEEEvT0_T1_T2_T3_T4_T6_E12temp_storage+16];
	selp.b32 	%r312, %r311, 0, %p36;
	add.s32 	%r313, %r310, %r312;
	setp.gt.s32 	%p37, %r120, 96;
	ld.shared.u32 	%r314, [_ZZN3cub18CUB_300001_SM_10006detail6reduce28DeviceReduceSingleTileKernelINS2_10policy_hubIijN4cuda3std3__44plusIiEEE10Policy1000EPiPjiS9_jiNS7_10__identityEEEvT0_T1_T2_T3_T4_T6_E12temp_storage+20];
	selp.b32 	%r315, %r314, 0, %p37;
	add.s32 	%r316, %r313, %r315;
	setp.gt.s32 	%p38, %r120, 128;
	ld.shared.u32 	%r317, [_ZZN3cub18CUB_300001_SM_10006detail6reduce28DeviceReduceSingleTileKernelINS2_10policy_hubIijN4cuda3std3__44plusIiEEE10Policy1000EPiPjiS9_jiNS7_10__identityEEEvT0_T1_T2_T3_T4_T6_E12temp_storage+24];
	selp.b32 	%r318, %r317, 0, %p38;
	add.s32 	%r319, %r316, %r318;
	setp.gt.s32 	%p39, %r120, 160;
	ld.shared.u32 	%r320, [_ZZN3cub18CUB_300001_SM_10006detail6reduce28DeviceReduceSingleTileKernelINS2_10policy_hubIijN4cuda3std3__44plusIiEEE10Policy1000EPiPjiS9_jiNS7_10__identityEEEvT0_T1_T2_T3_T4_T6_E12temp_storage+28];
	selp.b32 	%r321, %r320, 0, %p39;
	add.s32 	%r322, %r319, %r321;
	setp.gt.s32 	%p40, %r120, 192;
	ld.shared.u32 	%r323, [_ZZN3cub18CUB_300001_SM_10006detail6reduce28DeviceReduceSingleTileKernelINS2_10policy_hubIijN4cuda3std3__44plusIiEEE10Policy1000EPiPjiS9_jiNS7_10__identityEEEvT0_T1_T2_T3_T4_T6_E12temp_storage+32];
	selp.b32 	%r324, %r323, 0, %p40;
	add.s32 	%r325, %r322, %r324;
	setp.gt.s32 	%p41, %r120, 224;
	ld.shared.u32 	%r326, [_ZZN3cub18CUB_300001_SM_10006detail6reduce28DeviceReduceSingleTileKernelINS2_10policy_hubIijN4cuda3std3__44plusIiEEE10Policy1000EPiPjiS9_jiNS7_10__identityEEEvT0_T1_T2_T3_T4_T6_E12temp_storage+36];
	selp.b32 	%r327, %r326, 0, %p41;
	add.s32 	%r686, %r325, %r327;
	bra.uni 	$L__BB4_72;
$L__BB4_56:
	mov.u32 	%r85, %tid.x;
	mul.wide.u32 	%rd35, %r85, 4;
	add.s64 	%rd19, %rd16, %rd35;
	// begin inline asm
	ld.global.nc.u32 %r122, [%rd19];
	// end inline asm
	add.s64 	%rd20, %rd19, 1024;
	// begin inline asm
	ld.global.nc.u32 %r123, [%rd20];
	// end inline asm
	add.s64 	%rd21, %rd19, 2048;
	// begin inline asm
	ld.global.nc.u32 %r124, [%rd21];
	// end inline asm
	add.s64 	%rd22, %rd19, 3072;
	// begin inline asm
	ld.global.nc.u32 %r125, [%rd22];
	// end inline asm
	add.s64 	%rd23, %rd19, 4096;
	// begin inline asm
	ld.global.nc.u32 %r126, [%rd23];
	// end inline asm
	add.s64 	%rd24, %rd19, 5120;
	// begin inline asm
	ld.global.nc.u32 %r127, [%rd24];
	// end inline asm
	add.s64 	%rd25, %rd19, 6144;
	// begin inline asm
	ld.global.nc.u32 %r128, [%rd25];
	// end inline asm
	add.s64 	%rd26, %rd19, 7168;
	// begin inline asm
	ld.global.nc.u32 %r129, [%rd26];
	// end inline asm
	add.s64 	%rd27, %rd19, 8192;
	// begin inline asm
	ld.global.nc.u32 %r130, [%rd27];
	// end inline asm
	add.s64 	%rd28, %rd19, 9216;
	// begin inline asm
	ld.global.nc.u32 %r131, [%rd28];
	// end inline asm
	add.s64 	%rd29, %rd19, 10240;
	// begin inline asm
	ld.global.nc.u32 %r132, [%rd29];
	// end inline asm
	add.s64 	%rd30, %rd19, 11264;
	// begin inline asm
	ld.global.nc.u32 %r133, [%rd30];
	// end inline asm
	add.s64 	%rd31, %rd19, 12288;
	// begin inline asm
	ld.global.nc.u32 %r134, [%rd31];
	// end inline asm
	add.s64 	%rd32, %rd19, 13312;
	// begin inline asm
	ld.global.nc.u32 %r135, [%rd32];
	// end inline asm
	add.s64 	%rd33, %rd19, 14336;
	// begin inline asm
	ld.global.nc.u32 %r136, [%rd33];
	// end inline asm
	add.s64 	%rd34, %rd19, 15360;
	// begin inline asm
	ld.global.nc.u32 %r137, [%rd34];
	// end inline asm
	add.s32 	%r139, %r123, %r122;
	add.s32 	%r140, %r124, %r139;
	add.s32 	%r141, %r125, %r140;
	add.s32 	%r142, %r126, %r141;
	add.s32 	%r143, %r127, %r142;
	add.s32 	%r144, %r128, %r143;
	add.s32 	%r145, %r129, %r144;
	add.s32 	%r146, %r130, %r145;
	add.s32 	%r147, %r131, %r146;
	add.s32 	%r148, %r132, %r147;
	add.s32 	%r149, %r133, %r148;
	add.s32 	%r150, %r134, %r149;
	add.s32 	%r151, %r135, %r150;
	add.s32 	%r152, %r136, %r151;
	add.s32 	%r685, %r137, %r152;
	setp.lt.u32 	%p4, %r120, 8192;
	mov.b32 	%r674, 4096;
	@%p4 bra 	$L__BB4_60;
	add.s32 	%r87, %r120, -4096;
	mov.b32 	%r674, 4096;
$L__BB4_58:
	mul.wide.s32 	%rd52, %r674, 4;
	add.s64 	%rd36, %rd19, %rd52;
	// begin inline asm
	ld.global.nc.u32 %r154, [%rd36];
	// end inline asm
	add.s64 	%rd37, %rd36, 1024;
	// begin inline asm
	ld.global.nc.u32 %r155, [%rd37];
	// end inline asm
	add.s64 	%rd38, %rd36, 2048;
	// begin inline asm
	ld.global.nc.u32 %r156, [%rd38];
	// end inline asm
	add.s64 	%rd39, %rd36, 3072;
	// begin inline asm
	ld.global.nc.u32 %r157, [%rd39];
	// end inline asm
	add.s64 	%rd40, %rd36, 4096;
	// begin inline asm
	ld.global.nc.u32 %r158, [%rd40];
	// end inline asm
	add.s64 	%rd41, %rd36, 5120;
	// begin inline asm
	ld.global.nc.u32 %r159, [%rd41];
	// end inline asm
	add.s64 	%rd42, %rd36, 6144;
	// begin inline asm
	ld.global.nc.u32 %r160, [%rd42];
	// end inline asm
	add.s64 	%rd43, %rd36, 7168;
	// begin inline asm
	ld.global.nc.u32 %r161, [%rd43];
	// end inline asm
	add.s64 	%rd44, %rd36, 8192;
	// begin inline asm
	ld.global.nc.u32 %r162, [%rd44];
	// end inline asm
	add.s64 	%rd45, %rd36, 9216;
	// begin inline asm
	ld.global.nc.u32 %r163, [%rd45];
	// end inline asm
	add.s64 	%rd46, %rd36, 10240;
	// begin inline asm
	ld.global.nc.u32 %r164, [%rd46];
	// end inline asm
	add.s64 	%rd47, %rd36, 11264;
	// begin inline asm
	ld.global.nc.u32 %r165, [%rd47];
	// end inline asm
	add.s64 	%rd48, %rd36, 12288;
	// begin inline asm
	ld.global.nc.u32 %r166, [%rd48];
	// end inline asm
	add.s64 	%rd49, %rd36, 13312;
	// begin inline asm
	ld.global.nc.u32 %r167, [%rd49];
	// end inline asm
	add.s64 	%rd50, %rd36, 14336;
	// begin inline asm
	ld.global.nc.u32 %r168, [%rd50];
	// end inline asm
	add.s64 	%rd51, %rd36, 15360;
	// begin inline asm
	ld.global.nc.u32 %r169, [%rd51];
	// end inline asm
	add.s32 	%r170, %r154, %r685;
	add.s32 	%r171, %r155, %r170;
	add.s32 	%r172, %r156, %r171;
	add.s32 	%r173, %r157, %r172;
	add.s32 	%r174, %r158, %r173;
	add.s32 	%r175, %r159, %r174;
	add.s32 	%r176, %r160, %r175;
	add.s32 	%r177, %r161, %r176;
	add.s32 	%r178, %r162, %r177;
	add.s32 	%r179, %r163, %r178;
	add.s32 	%r180, %r164, %r179;
	add.s32 	%r181, %r165, %r180;
	add.s32 	%r182, %r166, %r181;
	add.s32 	%r183, %r167, %r182;
	add.s32 	%r184, %r168, %r183;
	add.s32 	%r685, %r169, %r184;
	sub.s32 	%r185, %r120, %r674;
	setp.lt.s32 	%p5, %r185, 4096;
	@%p5 bra 	$L__BB4_68;
	add.s32 	%r674, %r674, 4096;
	setp.le.s32 	%p6, %r674, %r87;
	@%p6 bra 	$L__BB4_58;
$L__BB4_60:
	setp.le.s32 	%p7, %r120, %r674;
	@%p7 bra 	$L__BB4_68;
	sub.s32 	%r94, %r120, %r674;
	setp.ge.s32 	%p8, %r85, %r94;
	@%p8 bra 	$L__BB4_68;
	not.b32 	%r187, %r85;
	add.s32 	%r188, %r120, %r187;
	sub.s32 	%r95, %r188, %r674;
	and.b32  	%r189, %r95, 768;
	setp.eq.s32 	%p9, %r189, 768;
	mov.u32 	%r679, %r85;
	@%p9 bra 	$L__BB4_65;
	add.s32 	%r676, %r85, %r674;
	shr.u32 	%r190, %r95, 8;
	add.s32 	%r191, %r190, 1;
	and.b32  	%r192, %r191, 3;
	neg.s32 	%r675, %r192;
	mov.u32 	%r679, %r85;
$L__BB4_64:
	.pragma "nounroll";
	mul.wide.u32 	%rd54, %r676, 4;
	add.s64 	%rd53, %rd16, %rd54;
	// begin inline asm
	ld.global.nc.u32 %r193, [%rd53];
	// end inline asm
	add.s32 	%r685, %r193, %r685;
	add.s32 	%r679, %r679, 256;
	add.s32 	%r676, %r676, 256;
	add.s32 	%r675, %r675, 1;
	setp.ne.s32 	%p10, %r675, 0;
	@%p10 bra 	$L__BB4_64;
$L__BB4_65:
	setp.lt.u32 	%p11, %r95, 768;
	@%p11 bra 	$L__BB4_68;
	cvt.u64.u32 	%rd55, %r679;
	cvt.u64.u32 	%rd56, %r674;
	add.s64 	%rd57, %rd55, %rd56;
	shl.b64 	%rd58, %rd57, 2;
	add.s64 	%rd59, %rd58, %rd16;
	add.s64 	%rd124, %rd59, 2048;
	add.s32 	%r682, %r679, %r674;
$L__BB4_67:
	mul.wide.u32 	%rd64, %r682, 4;
	add.s64 	%rd60, %rd16, %rd64;
	// begin inline asm
	ld.global.nc.u32 %r194, [%rd60];
	// end inline asm
	add.s32 	%r198, %r194, %r685;
	add.s64 	%rd61, %rd124, -1024;
	// begin inline asm
	ld.global.nc.u32 %r195, [%rd61];
	// end inline asm
	add.s32 	%r199, %r195, %r198;
	// begin inline asm
	ld.global.nc.u32 %r196, [%rd124];
	// end inline asm
	add.s32 	%r200, %r196, %r199;
	add.s64 	%rd63, %rd124, 1024;
	// begin inline asm
	ld.global.nc.u32 %r197, [%rd63];
	// end inline asm
	add.s32 	%r685, %r197, %r200;
	add.s32 	%r679, %r679, 1024;
	add.s64 	%rd124, %rd124, 4096;
	add.s32 	%r682, %r682, 1024;
	setp.lt.s32 	%p12, %r679, %r94;
	@%p12 bra 	$L__BB4_67;
$L__BB4_68:
	// begin inline asm
	mov.u32 %r201, %laneid;
	// end inline asm
	mov.b32 	%r204, 1;
	mov.b32 	%r225, 31;
	mov.b32 	%r226, -1;
	// begin inline asm
	shfl.sync.down.b32 %r202, %r685, %r204, %r225, %r226;
	// end inline asm
	setp.gt.s32 	%p13, %r201, 30;
	selp.b32 	%r227, 0, %r202, %p13;
	add.s32 	%r208, %r227, %r685;
	mov.b32 	%r209, 2;
	// begin inline asm
	shfl.sync.down.b32 %r207, %r208, %r209, %r225, %r226;
	// end inline asm
	setp.gt.s32 	%p14, %r201, 29;
	selp.b32 	%r228, 0, %r207, %p14;
	add.s32 	%r213, %r208, %r228;
	mov.b32 	%r214, 4;
	// begin inline asm
	shfl.sync.down.b32 %r212, %r213, %r214, %r225, %r226;
	// end inline asm
	setp.gt.s32 	%p15, %r201, 27;
	selp.b32 	%r229, 0, %r212, %p15;
	add.s32 	%r218, %r213, %r229;
	mov.b32 	%r219, 8;
	// begin inline asm
	shfl.sync.down.b32 %r217, %r218, %r219, %r225, %r226;
	// end inline asm
	setp.gt.s32 	%p16, %r201, 23;
	selp.b32 	%r230, 0, %r217, %p16;
	add.s32 	%r223, %r218, %r230;
	mov.b32 	%r224, 16;
	// begin inline asm
	shfl.sync.down.b32 %r222, %r223, %r224, %r225, %r226;
	// end inline asm
	setp.gt.s32 	%p17, %r201, 15;
	selp.b32 	%r231, 0, %r222, %p17;
	add.s32 	%r686, %r223, %r231;
	setp.ne.s32 	%p18, %r201, 0;
	@%p18 bra 	$L__BB4_70;
	shr.u32 	%r232, %r85, 3;
	and.b32  	%r233, %r232, 124;
	mov.u32 	%r234, _ZZN3cub18CUB_300001_SM_10006detail6reduce28DeviceReduceSingleTileKernelINS2_10policy_hubIijN4cuda3std3__44plusIiEEE10Policy1000EPiPjiS9_jiNS7_10__identityEEEvT0_T1_T2_T3_T4_T6_E12temp_storage;
	add.s32 	%r235, %r234, %r233;
	st.shared.u32 	[%r235+8], %r686;
$L__BB4_70:
	bar.sync 	0;
	setp.ne.s32 	%p19, %r85, 0;
	@%p19 bra 	$L__BB4_72;
	ld.shared.u32 	%r236, [_ZZN3cub18CUB_300001_SM_10006detail6reduce28DeviceReduceSingleTileKernelINS2_10policy_hubIijN4cuda3std3__44plusIiEEE10Policy1000EPiPjiS9_jiNS7_10__identityEEEvT0_T1_T2_T3_T4_T6_E12temp_storage+12];
	add.s32 	%r237, %r236, %r686;
	ld.shared.u32 	%r238, [_ZZN3cub18CUB_300001_SM_10006detail6reduce28DeviceReduceSingleTileKernelINS2_10policy_hubIijN4cuda3std3__44plusIiEEE10Policy1000EPiPjiS9_jiNS7_10__identityEEEvT0_T1_T2_T3_T4_T6_E12temp_storage+16];
	add.s32 	%r239, %r237, %r238;
	ld.shared.u32 	%r240, [_ZZN3cub18CUB_300001_SM_10006detail6reduce28DeviceReduceSingleTileKernelINS2_10policy_hubIijN4cuda3std3__44plusIiEEE10Policy1000EPiPjiS9_jiNS7_10__identityEEEvT0_T1_T2_T3_T4_T6_E12temp_storage+20];
	add.s32 	%r241, %r239, %r240;
	ld.shared.u32 	%r242, [_ZZN3cub18CUB_300001_SM_10006detail6reduce28DeviceReduceSingleTileKernelINS2_10policy_hubIijN4cuda3std3__44plusIiEEE10Policy1000EPiPjiS9_jiNS7_10__identityEEEvT0_T1_T2_T3_T4_T6_E12temp_storage+24];
	add.s32 	%r243, %r241, %r242;
	ld.shared.u32 	%r244, [_ZZN3cub18CUB_300001_SM_10006detail6reduce28DeviceReduceSingleTileKernelINS2_10policy_hubIijN4cuda3std3__44plusIiEEE10Policy1000EPiPjiS9_jiNS7_10__identityEEEvT0_T1_T2_T3_T4_T6_E12temp_storage+28];
	add.s32 	%r245, %r243, %r244;
	ld.shared.u32 	%r246, [_ZZN3cub18CUB_300001_SM_10006detail6reduce28DeviceReduceSingleTileKernelINS2_10policy_hubIijN4cuda3std3__44plusIiEEE10Policy1000EPiPjiS9_jiNS7_10__identityEEEvT0_T1_T2_T3_T4_T6_E12temp_storage+32];
	add.s32 	%r247, %r245, %r246;
	ld.shared.u32 	%r248, [_ZZN3cub18CUB_300001_SM_10006detail6reduce28DeviceReduceSingleTileKernelINS2_10policy_hubIijN4cuda3std3__44plusIiEEE10Policy1000EPiPjiS9_jiNS7_10__identityEEEvT0_T1_T2_T3_T4_T6_E12temp_storage+36];
	add.s32 	%r686, %r247, %r248;
$L__BB4_72:
	mov.u32 	%r631, %tid.x;
	setp.ne.s32 	%p95, %r631, 0;
	@%p95 bra 	$L__BB4_74;
	add.s32 	%r632, %r686, %r121;
	st.global.u32 	[%rd1], %r632;
$L__BB4_74:
	ret;

}
	// .globl	_ZN3cub18CUB_300001_SM_10006detail6reduce28DeviceReduceSingleTileKernelINS2_10policy_hubIiyN4cuda3std3__44plusIiEEE10Policy1000EN6thrust24THRUST_300001_SM_1000_NS10device_ptrIjEEPjyS9_jiNS7_10__identityEEEvT0_T1_T2_T3_T4_T6_
.visible .entry _ZN3cub18CUB_300001_SM_10006detail6reduce28DeviceReduceSingleTileKernelINS2_10policy_hubIiyN4cuda3std3__44plusIiEEE10Policy1000EN6thrust24THRUST_300001_SM_1000_NS10device_ptrIjEEPjyS9_jiNS7_10__identityEEEvT0_T1_T2_T3_T4_T6_(
	.param .align 8 .b8 _ZN3cub18CUB_300001_SM_10006detail6reduce28DeviceReduceSingleTileKernelINS2_10policy_hubIiyN4cuda3std3__44plusIiEEE10Policy1000EN6thrust24THRUST_300001_SM_1000_NS10device_ptrIjEEPjyS9_jiNS7_10__identityEEEvT0_T1_T2_T3_T4_T6__param_0[8],
	.param .u64 .ptr .align 1 _ZN3cub18CUB_300001_SM_10006detail6reduce28DeviceReduceSingleTileKernelINS2_10policy_hubIiyN4cuda3std3__44plusIiEEE10Policy1000EN6thrust24THRUST_300001_SM_1000_NS10device_ptrIjEEPjyS9_jiNS7_10__identityEEEvT0_T1_T2_T3_T4_T6__param_1,
	.param .u64 _ZN3cub18CUB_300001_SM_10006detail6reduce28DeviceReduceSingleTileKernelINS2_10policy_hubIiyN4cuda3std3__44plusIiEEE10Policy1000EN6thrust24THRUST_300001_SM_1000_NS10device_ptrIjEEPjyS9_jiNS7_10__identityEEEvT0_T1_T2_T3_T4_T6__param_2,
	.param .align 1 .b8 _ZN3cub18CUB_300001_SM_10006detail6reduce28DeviceReduceSingleTileKernelINS2_10policy_hubIiyN4cuda3std3__44plusIiEEE10Policy1000EN6thrust24THRUST_300001_SM_1000_NS10device_ptrIjEEPjyS9_jiNS7_10__identityEEEvT0_T1_T2_T3_T4_T6__param_3[1],
	.param .u32 _ZN3cub18CUB_300001_SM_10006detail6reduce28DeviceReduceSingleTileKernelINS2_10policy_hubIiyN4cuda3std3__44plusIiEEE10Policy1000EN6thrust24THRUST_300001_SM_1000_NS10device_ptrIjEEPjyS9_jiNS7_10__identityEEEvT0_T1_T2_T3_T4_T6__param_4,
	.param .align 1 .b8 _ZN3cub18CUB_300001_SM_10006detail6reduce28DeviceReduceSingleTileKernelINS2_10policy_hubIiyN4cuda3std3__44plusIiEEE10Policy1000EN6thrust24THRUST_300001_SM_1000_NS10device_ptrIjEEPjyS9_jiNS7_10__identityEEEvT0_T1_T2_T3_T4_T6__param_5[1]
)
.maxntid 256
.minnctapersm 1
{
	.reg .pred 	%p<59>;
	.reg .b32 	%r<471>;
	.reg .b64 	%rd<56>;
	// demoted variable
	.shared .align 4 .b8 _ZZN3cub18CUB_300001_SM_10006detail6reduce28DeviceReduceSingleTileKernelINS2_10policy_hubIiyN4cuda3std3__44plusIiEEE10Policy1000EN6thrust24THRUST_300001_SM_1000_NS10device_ptrIjEEPjyS9_jiNS7_10__identityEEEvT0_T1_T2_T3_T4_T6_E12temp_storage[44];
	ld.param.u64 	%rd18, [_ZN3cub18CUB_300001_SM_10006detail6reduce28DeviceReduceSingleTileKernelINS2_10policy_hubIiyN4cuda3std3__44plusIiEEE10Policy1000EN6thrust24THRUST_300001_SM_1000_NS10device_ptrIjEEPjyS9_jiNS7_10__identityEEEvT0_T1_T2_T3_T4_T6__param_0];
	ld.param.u64 	%rd20, [_ZN3cub18CUB_300001_SM_10006detail6reduce28DeviceReduceSingleTileKernelINS2_10policy_hubIiyN4cuda3std3__44plusIiEEE10Policy1000EN6thrust24THRUST_300001_SM_1000_NS10device_ptrIjEEPjyS9_jiNS7_10__identityEEEvT0_T1_T2_T3_T4_T6__param_1];
	ld.param.u64 	%rd19, [_ZN3cub18CUB_300001_SM_10006detail6reduce28DeviceReduceSingleTileKernelINS2_10policy_hubIiyN4cuda3std3__44plusIiEEE10Policy1000EN6thrust24THRUST_300001_SM_1000_NS10device_ptrIjEEPjyS9_jiNS7_10__identityEEEvT0_T1_T2_T3_T4_T6__param_2];
	ld.param.u32 	%r81, [_ZN3cub18CUB_300001_SM_10006detail6reduce28DeviceReduceSingleTileKernelINS2_10policy_hubIiyN4cuda3std3__44plusIiEEE10Policy1000EN6thrust24THRUST_300001_SM_1000_NS10device_ptrIjEEPjyS9_jiNS7_10__identityEEEvT0_T1_T2_T3_T4_T6__param_4];
	cvta.to.global.u64 	%rd1, %rd20;
	setp.ne.s64 	%p1, %rd19, 0;
	@%p1 bra 	$L__BB5_3;
	mov.u32 	%r434, %tid.x;
	setp.ne.s32 	%p58, %r434, 0;
	@%p58 bra 	$L__BB5_51;
	st.global.u32 	[%rd1], %r81;
	bra.uni 	$L__BB5_51;
$L__BB5_3:
	cvta.to.global.u64 	%rd2, %rd18;
	setp.gt.u64 	%p2, %rd19, 4095;
	@%p2 bra 	$L__BB5_28;
	cvt.u32.u64 	%r1, %rd19;
	mov.u32 	%r2, %tid.x;
	setp.ge.u32 	%p24, %r2, %r1;
	mov.b32 	%r452, 0;
	mov.u32 	%r441, %r2;
	@%p24 bra 	$L__BB5_6;
	mul.wide.u32 	%rd41, %r2, 4;
	add.s64 	%rd42, %rd2, %rd41;
	ld.global.u32 	%r452, [%rd42];
	add.s32 	%r441, %r2, 256;
$L__BB5_6:
	setp.ge.u32 	%p25, %r441, %r1;
	@%p25 bra 	$L__BB5_19;
	not.b32 	%r261, %r441;
	add.s32 	%r262, %r261, %r1;
	shr.u32 	%r263, %r262, 8;
	add.s32 	%r7, %r263, 1;
	and.b32  	%r8, %r7, 15;
	setp.lt.u32 	%p26, %r262, 3840;
	@%p26 bra 	$L__BB5_10;
	and.b32  	%r264, %r7, 33554416;
	neg.s32 	%r437, %r264;
	mul.wide.u32 	%rd43, %r441, 4;
	add.s64 	%rd44, %rd43, %rd2;
	add.s64 	%rd51, %rd44, 8192;
$L__BB5_9:
	.pragma "nounroll";
	ld.global.u32 	%r265, [%rd51+-8192];
	add.s32 	%r266, %r265, %r452;
	ld.global.u32 	%r267, [%rd51+-7168];
	add.s32 	%r268, %r267, %r266;
	ld.global.u32 	%r269, [%rd51+-6144];
	add.s32 	%r270, %r269, %r268;
	ld.global.u32 	%r271, [%rd51+-5120];
	add.s32 	%r272, %r271, %r270;
	ld.global.u32 	%r273, [%rd51+-4096];
	add.s32 	%r274, %r273, %r272;
	ld.global.u32 	%r275, [%rd51+-3072];
	add.s32 	%r276, %r275, %r274;
	ld.global.u32 	%r277, [%rd51+-2048];
	add.s32 	%r278, %r277, %r276;
	ld.global.u32 	%r279, [%rd51+-1024];
	add.s32 	%r280, %r279, %r278;
	ld.global.u32 	%r281, [%rd51];
	add.s32 	%r282, %r281, %r280;
	ld.global.u32 	%r283, [%rd51+1024];
	add.s32 	%r284, %r283, %r282;
	ld.global.u32 	%r285, [%rd51+2048];
	add.s32 	%r286, %r285, %r284;
	ld.global.u32 	%r287, [%rd51+3072];
	add.s32 	%r288, %r287, %r286;
	ld.global.u32 	%r289, [%rd51+4096];
	add.s32 	%r290, %r289, %r288;
	ld.global.u32 	%r291, [%rd51+5120];
	add.s32 	%r292, %r291, %r290;
	ld.global.u32 	%r293, [%rd51+6144];
	add.s32 	%r294, %r293, %r292;
	ld.global.u32 	%r295, [%rd51+7168];
	add.s32 	%r452, %r295, %r294;
	add.s32 	%r441, %r441, 4096;
	add.s32 	%r437, %r437, 16;
	add.s64 	%rd51, %rd51, 16384;
	setp.ne.s32 	%p27, %r437, 0;
	@%p27 bra 	$L__BB5_9;
$L__BB5_10:
	setp.eq.s32 	%p28, %r8, 0;
	@%p28 bra 	$L__BB5_19;
	and.b32  	%r19, %r7, 7;
	setp.lt.u32 	%p29, %r8, 8;
	@%p29 bra 	$L__BB5_13;
	mul.wide.s32 	%rd45, %r441, 4;
	add.s64 	%rd46, %rd2, %rd45;
	ld.global.u32 	%r297, [%rd46];
	add.s32 	%r298, %r297, %r452;
	ld.global.u32 	%r299, [%rd46+1024];
	add.s32 	%r300, %r299, %r298;
	ld.global.u32 	%r301, [%rd46+2048];
	add.s32 	%r302, %r301, %r300;
	ld.global.u32 	%r303, [%rd46+3072];
	add.s32 	%r304, %r303, %r302;
	ld.global.u32 	%r305, [%rd46+4096];
	add.s32 	%r306, %r305, %r304;
	ld.global.u32 	%r307, [%rd46+5120];
	add.s32 	%r308, %r307, %r306;
	ld.global.u32 	%r309, [%rd46+6144];
	add.s32 	%r310, %r309, %r308;
	ld.global.u32 	%r311, [%rd46+7168];
	add.s32 	%r452, %r311, %r310;
	add.s32 	%r441, %r441, 2048;
$L__BB5_13:
	setp.eq.s32 	%p30, %r19, 0;
	@%p30 bra 	$L__BB5_19;
	and.b32  	%r25, %r7, 3;
	setp.lt.u32 	%p31, %r19, 4;
	@%p31 bra 	$L__BB5_16;
	mul.wide.s32 	%rd47, %r441, 4;
	add.s64 	%rd48, %rd2, %rd47;
	ld.global.u32 	%r313, [%rd48];
	add.s32 	%r314, %r313, %r452;
	ld.global.u32 	%r315, [%rd48+1024];
	add.s32 	%r316, %r315, %r314;
	ld.global.u32 	%r317, [%rd48+2048];
	add.s32 	%r318, %r317, %r316;
	ld.global.u32 	%r319, [%rd48+3072];
	add.s32 	%r452, %r319, %r318;
	add.s32 	%r441, %r441, 1024;
$L__BB5_16:
	setp.eq.s32 	%p32, %r25, 0;
	@%p32 bra 	$L__BB5_19;
	neg.s32 	%r449, %r25;
$L__BB5_18:
	.pragma "nounroll";
	mul.wide.s32 	%rd49, %r441, 4;
	add.s64 	%rd50, %rd2, %rd49;
	ld.global.u32 	%r320, [%rd50];
	add.s32 	%r452, %r320, %r452;
	add.s32 	%r441, %r441, 256;
	add.s32 	%r449, %r449, 1;
	setp.ne.s32 	%p33, %r449, 0;
	@%p33 bra 	$L__BB5_18;
$L__BB5_19:
	setp.lt.u64 	%p34, %rd19, 256;
	@%p34 bra 	$L__BB5_24;
	// begin inline asm
	mov.u32 %r384, %laneid;
	// end inline asm
	mov.b32 	%r387, 1;
	mov.b32 	%r408, 31;
	mov.b32 	%r409, -1;
	// begin inline asm
	shfl.sync.down.b32 %r385, %r452, %r387, %r408, %r409;
	// end inline asm
	setp.gt.s32 	%p50, %r384, 30;
	selp.b32 	%r410, 0, %r385, %p50;
	add.s32 	%r391, %r410, %r452;
	mov.b32 	%r392, 2;
	// begin inline asm
	shfl.sync.down.b32 %r390, %r391, %r392, %r408, %r409;
	// end inline asm
	setp.gt.s32 	%p51, %r384, 29;
	selp.b32 	%r411, 0, %r390, %p51;
	add.s32 	%r396, %r391, %r411;
	mov.b32 	%r397, 4;
	// begin inline asm
	shfl.sync.down.b32 %r395, %r396, %r397, %r408, %r409;
	// end inline asm
	setp.gt.s32 	%p52, %r384, 27;
	selp.b32 	%r412, 0, %r395, %p52;
	add.s32 	%r401, %r396, %r412;
	mov.b32 	%r402, 8;
	// begin inline asm
	shfl.sync.down.b32 %r400, %r401, %r402, %r408, %r409;
	// end inline asm
	setp.gt.s32 	%p53, %r384, 23;
	selp.b32 	%r413, 0, %r400, %p53;
	add.s32 	%r406, %r401, %r413;
	mov.b32 	%r407, 16;
	// begin inline asm
	shfl.sync.down.b32 %r405, %r406, %r407, %r408, %r409;
	// end inline asm
	setp.gt.s32 	%p54, %r384, 15;
	selp.b32 	%r414, 0, %r405, %p54;
	add.s32 	%r470, %r406, %r414;
	setp.ne.s32 	%p55, %r384, 0;
	@%p55 bra 	$L__BB5_22;
	shr.u32 	%r415, %r2, 3;
	and.b32  	%r416, %r415, 124;
	mov.u32 	%r417, _ZZN3cub18CUB_300001_SM_10006detail6reduce28DeviceReduceSingleTileKernelINS2_10policy_hubIiyN4cuda3std3__44plusIiEEE10Policy1000EN6thrust24THRUST_300001_SM_1000_NS10device_ptrIjEEPjyS9_jiNS7_10__identityEEEvT0_T1_T2_T3_T4_T6_E12temp_storage;
	add.s32 	%r418, %r417, %r416;
	st.shared.u32 	[%r418+8], %r470;
$L__BB5_22:
	bar.sync 	0;
	setp.ne.s32 	%p56, %r2, 0;
	@%p56 bra 	$L__BB5_49;
	ld.shared.u32 	%r419, [_ZZN3cub18CUB_300001_SM_10006detail6reduce28DeviceReduceSingleTileKernelINS2_10policy_hubIiyN4cuda3std3__44plusIiEEE10Policy1000EN6thrust24THRUST_300001_SM_1000_NS10device_ptrIjEEPjyS9_jiNS7_10__identityEEEvT0_T1_T2_T3_T4_T6_E12temp_storage+12];
	add.s32 	%r420, %r419, %r470;
	ld.shared.u32 	%r421, [_ZZN3cub18CUB_300001_SM_10006detail6reduce28DeviceReduceSingleTileKernelINS2_10policy_hubIiyN4cuda3std3__44plusIiEEE10Policy1000EN6thrust24THRUST_300001_SM_1000_NS10device_ptrIjEEPjyS9_jiNS7_10__identityEEEvT0_T1_T2_T3_T4_T6_E12temp_storage+16];
	add.s32 	%r422, %r420, %r421;
	ld.shared.u32 	%r423, [_ZZN3cub18CUB_300001_SM_10006detail6reduce28DeviceReduceSingleTileKernelINS2_10policy_hubIiyN4cuda3std3__44plusIiEEE10Policy1000EN6thrust24THRUST_300001_SM_1000_NS10device_ptrIjEEPjyS9_jiNS7_10__identityEEEvT0_T1_T2_T3_T4_T6_E12temp_storage+20];
	add.s32 	%r424, %r422, %r423;
	ld.shared.u32 	%r425, [_ZZN3cub18CUB_300001_SM_10006detail6reduce28DeviceReduceSingleTileKernelINS2_10policy_hubIiyN4cuda3std3__44plusIiEEE10Policy1000EN6thrust24THRUST_300001_SM_1000_NS10device_ptrIjEEPjyS9_jiNS7_10__identityEEEvT0_T1_T2_T3_T4_T6_E12temp_storage+24];
	add.s32 	%r426, %r424, %r425;
	ld.shared.u32 	%r427, [_ZZN3cub18CUB_300001_SM_10006detail6reduce28DeviceReduceSingleTileKernelINS2_10policy_hubIiyN4cuda3std3__44plusIiEEE10Policy1000EN6thrust24THRUST_300001_SM_1000_NS10device_ptrIjEEPjyS9_jiNS7_10__identityEEEvT0_T1_T2_T3_T4_T6_E12temp_storage+28];
	add.s32 	%r428, %r426, %r427;
	ld.shared.u32 	%r429, [_ZZN3cub18CUB_300001_SM_10006detail6reduce28DeviceReduceSingleTileKernelINS2_10policy_hubIiyN4cuda3std3__44plusIiEEE10Policy1000EN6thrust24THRUST_300001_SM_1000_NS10device_ptrIjEEPjyS9_jiNS7_10__identityEEEvT0_T1_T2_T3_T4_T6_E12temp_storage+32];
	add.s32 	%r430, %r428, %r429;
	ld.shared.u32 	%r431, [_ZZN3cub18CUB_300001_SM_10006detail6reduce28DeviceReduceSingleTileKernelINS2_10policy_hubIiyN4cuda3std3__44plusIiEEE10Policy1000EN6thrust24THRUST_300001_SM_1000_NS10device_ptrIjEEPjyS9_jiNS7_10__identityEEEvT0_T1_T2_T3_T4_T6_E12temp_storage+36];
	add.s32 	%r470, %r430, %r431;
	bra.uni 	$L__BB5_49;
$L__BB5_24:
	// begin inline asm
	mov.u32 %r321, %laneid;
	// end inline asm
	and.b32  	%r347, %r2, 992;
	add.s32 	%r348, %r347, 32;
	setp.gt.u32 	%p35, %r348, %r1;
	not.b32 	%r349, %r347;
	add.s32 	%r350, %r1, %r349;
	selp.b32 	%r345, %r350, 31, %p35;
	mov.b32 	%r324, 1;
	mov.b32 	%r346, -1;
	// begin inline asm
	shfl.sync.down.b32 %r322, %r452, %r324, %r345, %r346;
	// end inline asm
	setp.lt.s32 	%p36, %r321, %r345;
	selp.b32 	%r351, %r322, 0, %p36;
	add.s32 	%r328, %r351, %r452;
	mov.b32 	%r329, 2;
	// begin inline asm
	shfl.sync.down.b32 %r327, %r328, %r329, %r345, %r346;
	// end inline asm
	add.s32 	%r352, %r321, 2;
	setp.gt.s32 	%p37, %r352, %r345;
	selp.b32 	%r353, 0, %r327, %p37;
	add.s32 	%r333, %r328, %r353;
	mov.b32 	%r334, 4;
	// begin inline asm
	shfl.sync.down.b32 %r332, %r333, %r334, %r345, %r346;
	// end inline asm
	add.s32 	%r354, %r321, 4;
	setp.gt.s32 	%p38, %r354, %r345;
	selp.b32 	%r355, 0, %r332, %p38;
	add.s32 	%r338, %r333, %r355;
	mov.b32 	%r339, 8;
	// begin inline asm
	shfl.sync.down.b32 %r337, %r338, %r339, %r345, %r346;
	// end inline asm
	add.s32 	%r356, %r321, 8;
	setp.gt.s32 	%p39, %r356, %r345;
	selp.b32 	%r357, 0, %r337, %p39;
	add.s32 	%r343, %r338, %r357;
	mov.b32 	%r344, 16;
	// begin inline asm
	shfl.sync.down.b32 %r342, %r343, %r344, %r345, %r346;
	// end inline asm
	add.s32 	%r358, %r321, 16;
	setp.gt.s32 	%p40, %r358, %r345;
	selp.b32 	%r359, 0, %r342, %p40;
	add.s32 	%r470, %r343, %r359;
	setp.ne.s32 	%p41, %r321, 0;
	@%p41 bra 	$L__BB5_26;
	shr.u32 	%r360, %r2, 3;
	and.b32  	%r361, %r360, 124;
	mov.u32 	%r362, _ZZN3cub18CUB_300001_SM_10006detail6reduce28DeviceReduceSingleTileKernelINS2_10policy_hubIiyN4cuda3std3__44plusIiEEE10Policy1000EN6thrust24THRUST_300001_SM_1000_NS10device_ptrIjEEPjyS9_jiNS7_10__identityEEEvT0_T1_T2_T3_T4_T6_E12temp_storage;
	add.s32 	%r363, %r362, %r361;
	st.shared.u32 	[%r363+8], %r470;
$L__BB5_26:
	bar.sync 	0;
	setp.ne.s32 	%p42, %r2, 0;
	@%p42 bra 	$L__BB5_49;
	setp.gt.u64 	%p43, %rd19, 32;
	ld.shared.u32 	%r364, [_ZZN3cub18CUB_300001_SM_10006detail6reduce28DeviceReduceSingleTileKernelINS2_10policy_hubIiyN4cuda3std3__44plusIiEEE10Policy1000EN6thrust24THRUST_300001_SM_1000_NS10device_ptrIjEEPjyS9_jiNS7_10__identityEEEvT0_T1_T2_T3_T4_T6_E12temp_storage+12];
	selp.b32 	%r365, %r364, 0, %p43;
	add.s32 	%r366, %r365, %r470;
	setp.gt.u64 	%p44, %rd19, 64;
	ld.shared.u32 	%r367, [_ZZN3cub18CUB_300001_SM_10006detail6reduce28DeviceReduceSingleTileKernelINS2_10policy_hubIiyN4cuda3std3__44plusIiEEE10Policy1000EN6thrust24THRUST_300001_SM_1000_NS10device_ptrIjEEPjyS9_jiNS7_10__identityEEEvT0_T1_T2_T3_T4_T6_E12temp_storage+16];
	selp.b32 	%r368, %r367, 0, %p44;
	add.s32 	%r369, %r366, %r368;
	setp.gt.u64 	%p45, %rd19, 96;
	ld.shared.u32 	%r370, [_ZZN3cub18CUB_300001_SM_10006detail6reduce28DeviceReduceSingleTileKernelINS2_10policy_hubIiyN4cuda3std3__44plusIiEEE10Policy1000EN6thrust24THRUST_300001_SM_1000_NS10device_ptrIjEEPjyS9_jiNS7_10__identityEEEvT0_T1_T2_T3_T4_T6_E12temp_storage+20];
	selp.b32 	%r371, %r370, 0, %p45;
	add.s32 	%r372, %r369, %r371;
	setp.gt.u64 	%p46, %rd19, 128;
	ld.shared.u32 	%r373, [_ZZN3cub18CUB_300001_SM_10006detail6reduce28DeviceReduceSingleTileKernelINS2_10policy_hubIiyN4cuda3std3__44plusIiEEE10Policy1000EN6thrust24THRUST_300001_SM_1000_NS10device_ptrIjEEPjyS9_jiNS7_10__identityEEEvT0_T1_T2_T3_T4_T6_E12temp_storage+24];
	selp.b32 	%r374, %r373, 0, %p46;
	add.s32 	%r375, %r372, %r374;
	setp.gt.u64 	%p47, %rd19, 160;
	ld.shared.u32 	%r376, [_ZZN3cub18CUB_300001_SM_10006detail6reduce28DeviceReduceSingleTileKernelINS2_10policy_hubIiyN4cuda3std3__44plusIiEEE10Policy1000EN6thrust24THRUST_300001_SM_1000_NS10device_ptrIjEEPjyS9_jiNS7_10__identityEEEvT0_T1_T2_T3_T4_T6_E12temp_storage+28];
	selp.b32 	%r377, %r376, 0, %p47;
	add.s32 	%r378, %r375, %r377;
	setp.gt.u64 	%p48, %rd19, 192;
	ld.shared.u32 	%r379, [_ZZN3cub18CUB_300001_SM_10006detail6reduce28DeviceReduceSingleTileKernelINS2_10policy_hubIiyN4cuda3std3__44plusIiEEE10Policy1000EN6thrust24THRUST_300001_SM_1000_NS10device_ptrIjEEPjyS9_jiNS7_10__identityEEEvT0_T1_T2_T3_T4_T6_E12temp_storage+32];
	selp.b32 	%r380, %r379, 0, %p48;
	add.s32 	%r381, %r378, %r380;
	setp.gt.u64 	%p49, %rd19, 224;
	ld.shared.u32 	%r382, [_ZZN3cub18CUB_300001_SM_10006detail6reduce28DeviceReduceSingleTileKernelINS2_10policy_hubIiyN4cuda3std3__44plusIiEEE10Policy1000EN6thrust24THRUST_300001_SM_1000_NS10device_ptrIjEEPjyS9_jiNS7_10__identityEEEvT0_T1_T2_T3_T4_T6_E12temp_storage+36];
	selp.b32 	%r383, %r382, 0, %p49;
	add.s32 	%r470, %r381, %r383;
	bra.uni 	$L__BB5_49;
$L__BB5_28:
	mov.u32 	%r43, %tid.x;
	cvt.u64.u32 	%rd6, %r43;
	mul.wide.u32 	%rd22, %r43, 4;
	add.s64 	%rd7, %rd2, %rd22;
	ld.global.u32 	%r82, [%rd7];
	ld.global.u32 	%r83, [%rd7+1024];
	ld.global.u32 	%r84, [%rd7+2048];
	ld.global.u32 	%r85, [%rd7+3072];
	ld.global.u32 	%r86, [%rd7+4096];
	ld.global.u32 	%r87, [%rd7+5120];
	ld.global.u32 	%r88, [%rd7+6144];
	ld.global.u32 	%r89, [%rd7+7168];
	ld.global.u32 	%r90, [%rd7+8192];
	ld.global.u32 	%r91, [%rd7+9216];
	ld.global.u32 	%r92, [%rd7+10240];
	ld.global.u32 	%r93, [%rd7+11264];
	ld.global.u32 	%r94, [%rd7+12288];
	ld.global.u32 	%r95, [%rd7+13312];
	ld.global.u32 	%r96, [%rd7+14336];
	ld.global.u32 	%r97, [%rd7+15360];
	add.s32 	%r98, %r83, %r82;
	add.s32 	%r99, %r84, %r98;
	add.s32 	%r100, %r85, %r99;
	add.s32 	%r101, %r86, %r100;
	add.s32 	%r102, %r87, %r101;
	add.s32 	%r103, %r88, %r102;
	add.s32 	%r104, %r89, %r103;
	add.s32 	%r105, %r90, %r104;
	add.s32 	%r106, %r91, %r105;
	add.s32 	%r107, %r92, %r106;
	add.s32 	%r108, %r93, %r107;
	add.s32 	%r109, %r94, %r108;
	add.s32 	%r110, %r95, %r109;
	add.s32 	%r111, %r96, %r110;
	add.s32 	%r469, %r97, %r111;
	add.s64 	%rd8, %rd19, -4096;
	setp.lt.u64 	%p3, %rd8, 4096;
	mov.b64 	%rd53, 4096;
	@%p3 bra 	$L__BB5_32;
	mov.b64 	%rd53, 4096;
$L__BB5_30:
	shl.b64 	%rd24, %rd53, 2;
	add.s64 	%rd25, %rd7, %rd24;
	ld.global.u32 	%r112, [%rd25];
	ld.global.u32 	%r113, [%rd25+1024];
	ld.global.u32 	%r114, [%rd25+2048];
	ld.global.u32 	%r115, [%rd25+3072];
	ld.global.u32 	%r116, [%rd25+4096];
	ld.global.u32 	%r117, [%rd25+5120];
	ld.global.u32 	%r118, [%rd25+6144];
	ld.global.u32 	%r119, [%rd25+7168];
	ld.global.u32 	%r120, [%rd25+8192];
	ld.global.u32 	%r121, [%rd25+9216];
	ld.global.u32 	%r122, [%rd25+10240];
	ld.global.u32 	%r123, [%rd25+11264];
	ld.global.u32 	%r124, [%rd25+12288];
	ld.global.u32 	%r125, [%rd25+13312];
	ld.global.u32 	%r126, [%rd25+14336];
	ld.global.u32 	%r127, [%rd25+15360];
	add.s32 	%r128, %r112, %r469;
	add.s32 	%r129, %r113, %r128;
	add.s32 	%r130, %r114, %r129;
	add.s32 	%r131, %r115, %r130;
	add.s32 	%r132, %r116, %r131;
	add.s32 	%r133, %r117, %r132;
	add.s32 	%r134, %r118, %r133;
	add.s32 	%r135, %r119, %r134;
	add.s32 	%r136, %r120, %r135;
	add.s32 	%r137, %r121, %r136;
	add.s32 	%r138, %r122, %r137;
	add.s32 	%r139, %r123, %r138;
	add.s32 	%r140, %r124, %r139;
	add.s32 	%r141, %r125, %r140;
	add.s32 	%r142, %r126, %r141;
	add.s32 	%r469, %r127, %r142;
	sub.s64 	%rd26, %rd19, %rd53;
	setp.lt.u64 	%p4, %rd26, 4096;
	@%p4 bra 	$L__BB5_45;
	add.s64 	%rd53, %rd53, 4096;
	setp.le.u64 	%p5, %rd53, %rd8;
	@%p5 bra 	$L__BB5_30;
$L__BB5_32:
	setp.le.u64 	%p6, %rd19, %rd53;
	cvt.u32.u64 	%r143, %rd53;
	cvt.u32.u64 	%r144, %rd19;
	sub.s32 	%r145, %r144, %r143;
	setp.ge.s32 	%p7, %r43, %r145;
	or.pred  	%p8, %p6, %p7;
	@%p8 bra 	$L__BB5_45;
	not.b32 	%r149, %r43;
	add.s32 	%r150, %r149, %r144;
	sub.s32 	%r152, %r150, %r143;
	shr.u32 	%r153, %r152, 8;
	add.s32 	%r48, %r153, 1;
	and.b32  	%r49, %r48, 15;
	setp.lt.u32 	%p9, %r152, 3840;
	mov.u32 	%r459, %r43;
	@%p9 bra 	$L__BB5_36;
	and.b32  	%r154, %r48, 33554416;
	neg.s32 	%r455, %r154;
	add.s64 	%rd27, %rd53, %rd6;
	shl.b64 	%rd28, %rd27, 2;
	add.s64 	%rd29, %rd28, %rd2;
	add.s64 	%rd54, %rd29, 8192;
	mov.u32 	%r459, %r43;
$L__BB5_35:
	.pragma "nounroll";
	ld.global.u32 	%r155, [%rd54+-8192];
	add.s32 	%r156, %r155, %r469;
	ld.global.u32 	%r157, [%rd54+-7168];
	add.s32 	%r158, %r157, %r156;
	ld.global.u32 	%r159, [%rd54+-6144];
	add.s32 	%r160, %r159, %r158;
	ld.global.u32 	%r161, [%rd54+-5120];
	add.s32 	%r162, %r161, %r160;
	ld.global.u32 	%r163, [%rd54+-4096];
	add.s32 	%r164, %r163, %r162;
	ld.global.u32 	%r165, [%rd54+-3072];
	add.s32 	%r166, %r165, %r164;
	ld.global.u32 	%r167, [%rd54+-2048];
	add.s32 	%r168, %r167, %r166;
	ld.global.u32 	%r169, [%rd54+-1024];
	add.s32 	%r170, %r169, %r168;
	ld.global.u32 	%r171, [%rd54];
	add.s32 	%r172, %r171, %r170;
	ld.global.u32 	%r173, [%rd54+1024];
	add.s32 	%r174, %r173, %r172;
	ld.global.u32 	%r175, [%rd54+2048];
	add.s32 	%r176, %r175, %r174;
	ld.global.u32 	%r177, [%rd54+3072];
	add.s32 	%r178, %r177, %r176;
	ld.global.u32 	%r179, [%rd54+4096];
	add.s32 	%r180, %r179, %r178;
	ld.global.u32 	%r181, [%rd54+5120];
	add.s32 	%r182, %r181, %r180;
	ld.global.u32 	%r183, [%rd54+6144];
	add.s32 	%r184, %r183, %r182;
	ld.global.u32 	%r185, [%rd54+7168];
	add.s32 	%r469, %r185, %r184;
	add.s32 	%r459, %r459, 4096;
	add.s32 	%r455, %r455, 16;
	add.s64 	%rd54, %rd54, 16384;
	setp.ne.s32 	%p10, %r455, 0;
	@%p10 bra 	$L__BB5_35;
$L__BB5_36:
	setp.eq.s32 	%p11, %r49, 0;
	@%p11 bra 	$L__BB5_45;
	and.b32  	%r60, %r48, 7;
	setp.lt.u32 	%p12, %r49, 8;
	@%p12 bra 	$L__BB5_39;
	cvt.u64.u32 	%rd30, %r459;
	add.s64 	%rd31, %rd53, %rd30;
	shl.b64 	%rd32, %rd31, 2;
	add.s64 	%rd33, %rd2, %rd32;
	ld.global.u32 	%r187, [%rd33];
	add.s32 	%r188, %r187, %r469;
	ld.global.u32 	%r189, [%rd33+1024];
	add.s32 	%r190, %r189, %r188;
	ld.global.u32 	%r191, [%rd33+2048];
	add.s32 	%r192, %r191, %r190;
	ld.global.u32 	%r193, [%rd33+3072];
	add.s32 	%r194, %r193, %r192;
	ld.global.u32 	%r195, [%rd33+4096];
	add.s32 	%r196, %r195, %r194;
	ld.global.u32 	%r197, [%rd33+5120];
	add.s32 	%r198, %r197, %r196;
	ld.global.u32 	%r199, [%rd33+6144];
	add.s32 	%r200, %r199, %r198;
	ld.global.u32 	%r201, [%rd33+7168];
	add.s32 	%r469, %r201, %r200;
	add.s32 	%r459, %r459, 2048;
$L__BB5_39:
	setp.eq.s32 	%p13, %r60, 0;
	@%p13 bra 	$L__BB5_45;
	and.b32  	%r66, %r48, 3;
	setp.lt.u32 	%p14, %r60, 4;
	@%p14 bra 	$L__BB5_42;
	cvt.u64.u32 	%rd34, %r459;
	add.s64 	%rd35, %rd53, %rd34;
	shl.b64 	%rd36, %rd35, 2;
	add.s64 	%rd37, %rd2, %rd36;
	ld.global.u32 	%r203, [%rd37];
	add.s32 	%r204, %r203, %r469;
	ld.global.u32 	%r205, [%rd37+1024];
	add.s32 	%r206, %r205, %r204;
	ld.global.u32 	%r207, [%rd37+2048];
	add.s32 	%r208, %r207, %r206;
	ld.global.u32 	%r209, [%rd37+3072];
	add.s32 	%r469, %r209, %r208;
	add.s32 	%r459, %r459, 1024;
$L__BB5_42:
	setp.eq.s32 	%p15, %r66, 0;
	@%p15 bra 	$L__BB5_45;
	cvt.u64.u32 	%rd38, %r459;
	add.s64 	%rd39, %rd53, %rd38;
	shl.b64 	%rd40, %rd39, 2;
	add.s64 	%rd55, %rd2, %rd40;
	neg.s32 	%r467, %r66;
$L__BB5_44:
	.pragma "nounroll";
	ld.global.u32 	%r210, [%rd55];
	add.s32 	%r469, %r210, %r469;
	add.s64 	%rd55, %rd55, 1024;
	add.s32 	%r467, %r467, 1;
	setp.ne.s32 	%p16, %r467, 0;
	@%p16 bra 	$L__BB5_44;
$L__BB5_45:
	// begin inline asm
	mov.u32 %r211, %laneid;
	// end inline asm
	mov.b32 	%r214, 1;
	mov.b32 	%r235, 31;
	mov.b32 	%r236, -1;
	// begin inline asm
	shfl.sync.down.b32 %r212, %r469, %r214, %r235, %r236;
	// end inline asm
	setp.gt.s32 	%p17, %r211, 30;
	selp.b32 	%r237, 0, %r212, %p17;
	add.s32 	%r218, %r237, %r469;
	mov.b32 	%r219, 2;
	// begin inline asm
	shfl.sync.down.b32 %r217, %r218, %r219, %r235, %r236;
	// end inline asm
	setp.gt.s32 	%p18, %r211, 29;
	selp.b32 	%r238, 0, %r217, %p18;
	add.s32 	%r223, %r218, %r238;
	mov.b32 	%r224, 4;
	// begin inline asm
	shfl.sync.down.b32 %r222, %r223, %r224, %r235, %r236;
	// end inline asm
	setp.gt.s32 	%p19, %r211, 27;
	selp.b32 	%r239, 0, %r222, %p19;
	add.s32 	%r228, %r223, %r239;
	mov.b32 	%r229, 8;
	// begin inline asm
	shfl.sync.down.b32 %r227, %r228, %r229, %r235, %r236;
	// end inline asm
	setp.gt.s32 	%p20, %r211, 23;
	selp.b32 	%r240, 0, %r227, %p20;
	add.s32 	%r233, %r228, %r240;
	mov.b32 	%r234, 16;
	// begin inline asm
	shfl.sync.down.b32 %r232, %r233, %r234, %r235, %r236;
	// end inline asm
	setp.gt.s32 	%p21, %r211, 15;
	selp.b32 	%r241, 0, %r232, %p21;
	add.s32 	%r470, %r233, %r241;
	setp.ne.s32 	%p22, %r211, 0;
	@%p22 bra 	$L__BB5_47;
	shr.u32 	%r242, %r43, 3;
	and.b32  	%r243, %r242, 124;
	mov.u32 	%r244, _ZZN3cub18CUB_300001_SM_10006detail6reduce28DeviceReduceSingleTileKernelINS2_10policy_hubIiyN4cuda3std3__44plusIiEEE10Policy1000EN6thrust24THRUST_300001_SM_1000_NS10device_ptrIjEEPjyS9_jiNS7_10__identityEEEvT0_T1_T2_T3_T4_T6_E12temp_storage;
	add.s32 	%r245, %r244, %r243;
	st.shared.u32 	[%r245+8], %r470;
$L__BB5_47:
	bar.sync 	0;
	setp.ne.s32 	%p23, %r43, 0;
	@%p23 bra 	$L__BB5_49;
	ld.shared.u32 	%r246, [_ZZN3cub18CUB_300001_SM_10006detail6reduce28DeviceReduceSingleTileKernelINS2_10policy_hubIiyN4cuda3std3__44plusIiEEE10Policy1000EN6thrust24THRUST_300001_SM_1000_NS10device_ptrIjEEPjyS9_jiNS7_10__identityEEEvT0_T1_T2_T3_T4_T6_E12temp_storage+12];
	add.s32 	%r247, %r246, %r470;
	ld.shared.u32 	%r248, [_ZZN3cub18CUB_300001_SM_10006detail6reduce28DeviceReduceSingleTileKernelINS2_10policy_hubIiyN4cuda3std3__44plusIiEEE10Policy1000EN6thrust24THRUST_300001_SM_1000_NS10device_ptrIjEEPjyS9_jiNS7_10__identityEEEvT0_T1_T2_T3_T4_T6_E12temp_storage+16];
	add.s32 	%r249, %r247, %r248;
	ld.shared.u32 	%r250, [_ZZN3cub18CUB_300001_SM_10006detail6reduce28DeviceReduceSingleTileKernelINS2_10policy_hubIiyN4cuda3std3__44plusIiEEE10Policy1000EN6thrust24THRUST_300001_SM_1000_NS10device_ptrIjEEPjyS9_jiNS7_10__identityEEEvT0_T1_T2_T3_T4_T6_E12temp_storage+20];
	add.s32 	%r251, %r249, %r250;
	ld.shared.u32 	%r252, [_ZZN3cub18CUB_300001_SM_10006detail6reduce28DeviceReduceSingleTileKernelINS2_10policy_hubIiyN4cuda3std3__44plusIiEEE10Policy1000EN6thrust24THRUST_300001_SM_1000_NS10device_ptrIjEEPjyS9_jiNS7_10__identityEEEvT0_T1_T2_T3_T4_T6_E12temp_storage+24];
	add.s32 	%r253, %r251, %r252;
	ld.shared.u32 	%r254, [_ZZN3cub18CUB_300001_SM_10006detail6reduce28DeviceReduceSingleTileKernelINS2_10policy_hubIiyN4cuda3std3__44plusIiEEE10Policy1000EN6thrust24THRUST_300001_SM_1000_NS10device_ptrIjEEPjyS9_jiNS7_10__identityEEEvT0_T1_T2_T3_T4_T6_E12temp_storage+28];
	add.s32 	%r255, %r253, %r254;
	ld.shared.u32 	%r256, [_ZZN3cub18CUB_300001_SM_10006detail6reduce28DeviceReduceSingleTileKernelINS2_10policy_hubIiyN4cuda3std3__44plusIiEEE10Policy1000EN6thrust24THRUST_300001_SM_1000_NS10device_ptrIjEEPjyS9_jiNS7_10__identityEEEvT0_T1_T2_T3_T4_T6_E12temp_storage+32];
	add.s32 	%r257, %r255, %r256;
	ld.shared.u32 	%r258, [_ZZN3cub18CUB_300001_SM_10006detail6reduce28DeviceReduceSingleTileKernelINS2_10policy_hubIiyN4cuda3std3__44plusIiEEE10Policy1000EN6thrust24THRUST_300001_SM_1000_NS10device_ptrIjEEPjyS9_jiNS7_10__identityEEEvT0_T1_T2_T3_T4_T6_E12temp_storage+36];
	add.s32 	%r470, %r257, %r258;
$L__BB5_49:
	mov.u32 	%r432, %tid.x;
	setp.ne.s32 	%p57, %r432, 0;
	@%p57 bra 	$L__BB5_51;
	add.s32 	%r433, %r470, %r81;
	st.global.u32 	[%rd1], %r433;
$L__BB5_51:
	ret;

}
	// .globl	_ZN3cub18CUB_300001_SM_10006detail6reduce18DeviceReduceKernelINS2_10policy_hubIiyN4cuda3std3__44plusIiEEE10Policy1000EN6thrust24THRUST_300001_SM_1000_NS10device_ptrIjEEyS9_iNS7_10__identityEEEvT0_PT3_T1_NS0_13GridEvenShareISK_EET2_T4_
.visible .entry _ZN3cub18CUB_300001_SM_10006detail6reduce18DeviceReduceKernelINS2_10policy_hubIiyN4cuda3std3__44plusIiEEE10Policy1000EN6thrust24THRUST_300001_SM_1000_NS10device_ptrIjEEyS9_iNS7_10__identityEEEvT0_PT3_T1_NS0_13GridEvenShareISK_EET2_T4_(
	.param .align 8 .b8 _ZN3cub18CUB_300001_SM_10006detail6reduce18DeviceReduceKernelINS2_10policy_hubIiyN4cuda3std3__44plusIiEEE10Policy1000EN6thrust24THRUST_300001_SM_1000_NS10device_ptrIjEEyS9_iNS7_10__identityEEEvT0_PT3_T1_NS0_13GridEvenShareISK_EET2_T4__param_0[8],
	.param .u64 .ptr .align 1 _ZN3cub18CUB_300001_SM_10006detail6reduce18DeviceReduceKernelINS2_10policy_hubIiyN4cuda3std3__44plusIiEEE10Policy1000EN6thrust24THRUST_300001_SM_1000_NS10device_ptrIjEEyS9_iNS7_10__identityEEEvT0_PT3_T1_NS0_13GridEvenShareISK_EET2_T4__param_1,
	.param .u64 _ZN3cub18CUB_300001_SM_10006detail6reduce18DeviceReduceKernelINS2_10policy_hubIiyN4cuda3std3__44plusIiEEE10Policy1000EN6thrust24THRUST_300001_SM_1000_NS10device_ptrIjEEyS9_iNS7_10__identityEEEvT0_PT3_T1_NS0_13GridEvenShareISK_EET2_T4__param_2,
	.param .align 8 .b8 _ZN3cub18CUB_300001_SM_10006detail6reduce18DeviceReduceKernelINS2_10policy_hubIiyN4cuda3std3__44plusIiEEE10Policy1000EN6thrust24THRUST_300001_SM_1000_NS10device_ptrIjEEyS9_iNS7_10__identityEEEvT0_PT3_T1_NS0_13GridEvenShareISK_EET2_T4__param_3[72],
	.param .align 1 .b8 _ZN3cub18CUB_300001_SM_10006detail6reduce18DeviceReduceKernelINS2_10policy_hubIiyN4cuda3std3__44plusIiEEE10Policy1000EN6thrust24THRUST_300001_SM_1000_NS10device_ptrIjEEyS9_iNS7_10__identityEEEvT0_PT3_T1_NS0_13GridEvenShareISK_EET2_T4__param_4[1],
	.param .align 1 .b8 _ZN3cub18CUB_300001_SM_10006detail6reduce18DeviceReduceKernelINS2_10policy_hubIiyN4cuda3std3__44plusIiEEE10Policy1000EN6thrust24THRUST_300001_SM_1000_NS10device_ptrIjEEyS9_iNS7_10__identityEEEvT0_PT3_T1_NS0_13GridEvenShareISK_EET2_T4__param_5[1]
)
.maxntid 256
{
	.reg .pred 	%p<57>;
	.reg .b16 	%rs<4>;
	.reg .b32 	%r<502>;
	.reg .b64 	%rd<78>;
	// demoted variable
	.shared .align 4 .b8 _ZZN3cub18CUB_300001_SM_10006detail6reduce18DeviceReduceKernelINS2_10policy_hubIiyN4cuda3std3__44plusIiEEE10Policy1000EN6thrust24THRUST_300001_SM_1000_NS10device_ptrIjEEyS9_iNS7_10__identityEEEvT0_PT3_T1_NS0_13GridEvenShareISK_EET2_T4_E12temp_storage[44];
	ld.param.u64 	%rd1, [_ZN3cub18CUB_300001_SM_10006detail6reduce18DeviceReduceKernelINS2_10policy_hubIiyN4cuda3std3__44plusIiEEE10Policy1000EN6thrust24THRUST_300001_SM_1000_NS10device_ptrIjEEyS9_iNS7_10__identityEEEvT0_PT3_T1_NS0_13GridEvenShareISK_EET2_T4__param_3+32];
	ld.param.u32 	%r1, [_ZN3cub18CUB_300001_SM_10006detail6reduce18DeviceReduceKernelINS2_10policy_hubIiyN4cuda3std3__44plusIiEEE10Policy1000EN6thrust24THRUST_300001_SM_1000_NS10device_ptrIjEEyS9_iNS7_10__identityEEEvT0_PT3_T1_NS0_13GridEvenShareISK_EET2_T4__param_3+40];
	ld.param.u64 	%rd25, [_ZN3cub18CUB_300001_SM_10006detail6reduce18DeviceReduceKernelINS2_10policy_hubIiyN4cuda3std3__44plusIiEEE10Policy1000EN6thrust24THRUST_300001_SM_1000_NS10device_ptrIjEEyS9_iNS7_10__identityEEEvT0_PT3_T1_NS0_13GridEvenShareISK_EET2_T4__param_0];
	cvta.to.global.u64 	%rd2, %rd25;
	mov.u32 	%r2, %ctaid.x;
	shl.b32 	%r88, %r1, 12;
	cvt.s64.s32 	%rd3, %r88;
	shl.b32 	%r89, %r2, 12;
	cvt.u64.u32 	%rd4, %r89;
	sub.s64 	%rd5, %rd1, %rd4;
	setp.gt.u64 	%p1, %rd5, 4095;
	@%p1 bra 	$L__BB6_25;
	cvt.u32.u64 	%r287, %rd4;
	cvt.u32.u64 	%r3, %rd1;
	sub.s32 	%r4, %r3, %r287;
	mov.u32 	%r5, %tid.x;
	setp.ge.s32 	%p23, %r5, %r4;
	mov.b32 	%r482, 0;
	mov.u32 	%r471, %r5;
	@%p23 bra 	$L__BB6_3;
	add.s32 	%r289, %r287, %r5;
	mul.wide.u32 	%rd51, %r289, 4;
	add.s64 	%rd52, %rd2, %rd51;
	ld.global.u32 	%r482, [%rd52];
	add.s32 	%r471, %r5, 256;
$L__BB6_3:
	setp.ge.s32 	%p24, %r471, %r4;
	@%p24 bra 	$L__BB6_16;
	not.b32 	%r292, %r471;
	add.s32 	%r293, %r292, %r3;
	sub.s32 	%r294, %r293, %r287;
	shr.u32 	%r295, %r294, 8;
	add.s32 	%r10, %r295, 1;
	and.b32  	%r11, %r10, 15;
	setp.lt.u32 	%p25, %r294, 3840;
	@%p25 bra 	$L__BB6_7;
	and.b32  	%r296, %r10, 33554416;
	neg.s32 	%r467, %r296;
	mul.wide.u32 	%rd53, %r2, 16384;
	mul.wide.u32 	%rd54, %r471, 4;
	or.b64  	%rd55, %rd53, %rd54;
	add.s64 	%rd56, %rd55, %rd2;
	add.s64 	%rd72, %rd56, 8192;
$L__BB6_6:
	.pragma "nounroll";
	ld.global.u32 	%r297, [%rd72+-8192];
	add.s32 	%r298, %r297, %r482;
	ld.global.u32 	%r299, [%rd72+-7168];
	add.s32 	%r300, %r299, %r298;
	ld.global.u32 	%r301, [%rd72+-6144];
	add.s32 	%r302, %r301, %r300;
	ld.global.u32 	%r303, [%rd72+-5120];
	add.s32 	%r304, %r303, %r302;
	ld.global.u32 	%r305, [%rd72+-4096];
	add.s32 	%r306, %r305, %r304;
	ld.global.u32 	%r307, [%rd72+-3072];
	add.s32 	%r308, %r307, %r306;
	ld.global.u32 	%r309, [%rd72+-2048];
	add.s32 	%r310, %r309, %r308;
	ld.global.u32 	%r311, [%rd72+-1024];
	add.s32 	%r312, %r311, %r310;
	ld.global.u32 	%r313, [%rd72];
	add.s32 	%r314, %r313, %r312;
	ld.global.u32 	%r315, [%rd72+1024];
	add.s32 	%r316, %r315, %r314;
	ld.global.u32 	%r317, [%rd72+2048];
	add.s32 	%r318, %r317, %r316;
	ld.global.u32 	%r319, [%rd72+3072];
	add.s32 	%r320, %r319, %r318;
	ld.global.u32 	%r321, [%rd72+4096];
	add.s32 	%r322, %r321, %r320;
	ld.global.u32 	%r323, [%rd72+5120];
	add.s32 	%r324, %r323, %r322;
	ld.global.u32 	%r325, [%rd72+6144];
	add.s32 	%r326, %r325, %r324;
	ld.global.u32 	%r327, [%rd72+7168];
	add.s32 	%r482, %r327, %r326;
	add.s32 	%r471, %r471, 4096;
	add.s32 	%r467, %r467, 16;
	add.s64 	%rd72, %rd72, 16384;
	setp.ne.s32 	%p26, %r467, 0;
	@%p26 bra 	$L__BB6_6;
$L__BB6_7:
	setp.eq.s32 	%p27, %r11, 0;
	@%p27 bra 	$L__BB6_16;
	and.b32  	%r22, %r10, 7;
	setp.lt.u32 	%p28, %r11, 8;
	@%p28 bra 	$L__BB6_10;
	cvt.s64.s32 	%rd57, %r471;
	add.s64 	%rd58, %rd57, %rd4;
	shl.b64 	%rd59, %rd58, 2;
	add.s64 	%rd60, %rd2, %rd59;
	ld.global.u32 	%r329, [%rd60];
	add.s32 	%r330, %r329, %r482;
	ld.global.u32 	%r331, [%rd60+1024];
	add.s32 	%r332, %r331, %r330;
	ld.global.u32 	%r333, [%rd60+2048];
	add.s32 	%r334, %r333, %r332;
	ld.global.u32 	%r335, [%rd60+3072];
	add.s32 	%r336, %r335, %r334;
	ld.global.u32 	%r337, [%rd60+4096];
	add.s32 	%r338, %r337, %r336;
	ld.global.u32 	%r339, [%rd60+5120];
	add.s32 	%r340, %r339, %r338;
	ld.global.u32 	%r341, [%rd60+6144];
	add.s32 	%r342, %r341, %r340;
	ld.global.u32 	%r343, [%rd60+7168];
	add.s32 	%r482, %r343, %r342;
	add.s32 	%r471, %r471, 2048;
$L__BB6_10:
	setp.eq.s32 	%p29, %r22, 0;
	@%p29 bra 	$L__BB6_16;
	and.b32  	%r28, %r10, 3;
	setp.lt.u32 	%p30, %r22, 4;
	@%p30 bra 	$L__BB6_13;
	cvt.s64.s32 	%rd61, %r471;
	add.s64 	%rd62, %rd61, %rd4;
	shl.b64 	%rd63, %rd62, 2;
	add.s64 	%rd64, %rd2, %rd63;
	ld.global.u32 	%r345, [%rd64];
	add.s32 	%r346, %r345, %r482;
	ld.global.u32 	%r347, [%rd64+1024];
	add.s32 	%r348, %r347, %r346;
	ld.global.u32 	%r349, [%rd64+2048];
	add.s32 	%r350, %r349, %r348;
	ld.global.u32 	%r351, [%rd64+3072];
	add.s32 	%r482, %r351, %r350;
	add.s32 	%r471, %r471, 1024;
$L__BB6_13:
	setp.eq.s32 	%p31, %r28, 0;
	@%p31 bra 	$L__BB6_16;
	mul.wide.u32 	%rd65, %r2, 16384;
	add.s64 	%rd9, %rd2, %rd65;
	neg.s32 	%r479, %r28;
$L__BB6_15:
	.pragma "nounroll";
	mul.wide.s32 	%rd66, %r471, 4;
	add.s64 	%rd67, %rd9, %rd66;
	ld.global.u32 	%r352, [%rd67];
	add.s32 	%r482, %r352, %r482;
	add.s32 	%r471, %r471, 256;
	add.s32 	%r479, %r479, 1;
	setp.ne.s32 	%p32, %r479, 0;
	@%p32 bra 	$L__BB6_15;
$L__BB6_16:
	setp.lt.s32 	%p33, %r4, 256;
	@%p33 bra 	$L__BB6_21;
	// begin inline asm
	mov.u32 %r416, %laneid;
	// end inline asm
	mov.b32 	%r419, 1;
	mov.b32 	%r440, 31;
	mov.b32 	%r441, -1;
	// begin inline asm
	shfl.sync.down.b32 %r417, %r482, %r419, %r440, %r441;
	// end inline asm
	setp.gt.s32 	%p49, %r416, 30;
	selp.b32 	%r442, 0, %r417, %p49;
	add.s32 	%r423, %r442, %r482;
	mov.b32 	%r424, 2;
	// begin inline asm
	shfl.sync.down.b32 %r422, %r423, %r424, %r440, %r441;
	// end inline asm
	setp.gt.s32 	%p50, %r416, 29;
	selp.b32 	%r443, 0, %r422, %p50;
	add.s32 	%r428, %r423, %r443;
	mov.b32 	%r429, 4;
	// begin inline asm
	shfl.sync.down.b32 %r427, %r428, %r429, %r440, %r441;
	// end inline asm
	setp.gt.s32 	%p51, %r416, 27;
	selp.b32 	%r444, 0, %r427, %p51;
	add.s32 	%r433, %r428, %r444;
	mov.b32 	%r434, 8;
	// begin inline asm
	shfl.sync.down.b32 %r432, %r433, %r434, %r440, %r441;
	// end inline asm
	setp.gt.s32 	%p52, %r416, 23;
	selp.b32 	%r445, 0, %r432, %p52;
	add.s32 	%r438, %r433, %r445;
	mov.b32 	%r439, 16;
	// begin inline asm
	shfl.sync.down.b32 %r437, %r438, %r439, %r440, %r441;
	// end inline asm
	setp.gt.s32 	%p53, %r416, 15;
	selp.b32 	%r446, 0, %r437, %p53;
	add.s32 	%r501, %r438, %r446;
	setp.ne.s32 	%p54, %r416, 0;
	@%p54 bra 	$L__BB6_19;
	shr.u32 	%r447, %r5, 3;
	and.b32  	%r448, %r447, 124;
	mov.u32 	%r449, _ZZN3cub18CUB_300001_SM_10006detail6reduce18DeviceReduceKernelINS2_10policy_hubIiyN4cuda3std3__44plusIiEEE10Policy1000EN6thrust24THRUST_300001_SM_1000_NS10device_ptrIjEEyS9_iNS7_10__identityEEEvT0_PT3_T1_NS0_13GridEvenShareISK_EET2_T4_E12temp_storage;
	add.s32 	%r450, %r449, %r448;
	st.shared.u32 	[%r450+8], %r501;
$L__BB6_19:
	bar.sync 	0;
	setp.ne.s32 	%p55, %r5, 0;
	@%p55 bra 	$L__BB6_46;
	ld.shared.u32 	%r451, [_ZZN3cub18CUB_300001_SM_10006detail6reduce18DeviceReduceKernelINS2_10policy_hubIiyN4cuda3std3__44plusIiEEE10Policy1000EN6thrust24THRUST_300001_SM_1000_NS10device_ptrIjEEyS9_iNS7_10__identityEEEvT0_PT3_T1_NS0_13GridEvenShareISK_EET2_T4_E12temp_storage+12];
	add.s32 	%r452, %r451, %r501;
	ld.shared.u32 	%r453, [_ZZN3cub18CUB_300001_SM_10006detail6reduce18DeviceReduceKernelINS2_10policy_hubIiyN4cuda3std3__44plusIiEEE10Policy1000EN6thrust24THRUST_300001_SM_1000_NS10device_ptrIjEEyS9_iNS7_10__identityEEEvT0_PT3_T1_NS0_13GridEvenShareISK_EET2_T4_E12temp_storage+16];
	add.s32 	%r454, %r452, %r453;
	ld.shared.u32 	%r455, [_ZZN3cub18CUB_300001_SM_10006detail6reduce18DeviceReduceKernelINS2_10policy_hubIiyN4cuda3std3__44plusIiEEE10Policy1000EN6thrust24THRUST_300001_SM_1000_NS10device_ptrIjEEyS9_iNS7_10__identityEEEvT0_PT3_T1_NS0_13GridEvenShareISK_EET2_T4_E12temp_storage+20];
	add.s32 	%r456, %r454, %r455;
	ld.shared.u32 	%r457, [_ZZN3cub18CUB_300001_SM_10006detail6reduce18DeviceReduceKernelINS2_10policy_hubIiyN4cuda3std3__44plusIiEEE10Policy1000EN6thrust24THRUST_300001_SM_1000_NS10device_ptrIjEEyS9_iNS7_10__identityEEEvT0_PT3_T1_NS0_13GridEvenShareISK_EET2_T4_E12temp_storage+24];
	add.s32 	%r458, %r456, %r457;
	ld.shared.u32 	%r459, [_ZZN3cub18CUB_300001_SM_10006detail6reduce18DeviceReduceKernelINS2_10policy_hubIiyN4cuda3std3__44plusIiEEE10Policy1000EN6thrust24THRUST_300001_SM_1000_NS10device_ptrIjEEyS9_iNS7_10__identityEEEvT0_PT3_T1_NS0_13GridEvenShareISK_EET2_T4_E12temp_storage+28];
	add.s32 	%r460, %r458, %r459;
	ld.shared.u32 	%r461, [_ZZN3cub18CUB_300001_SM_10006detail6reduce18DeviceReduceKernelINS2_10policy_hubIiyN4cuda3std3__44plusIiEEE10Policy1000EN6thrust24THRUST_300001_SM_1000_NS10device_ptrIjEEyS9_iNS7_10__identityEEEvT0_PT3_T1_NS0_13GridEvenShareISK_EET2_T4_E12temp_storage+32];
	add.s32 	%r462, %r460, %r461;
	ld.shared.u32 	%r463, [_ZZN3cub18CUB_300001_SM_10006detail6reduce18DeviceReduceKernelINS2_10policy_hubIiyN4cuda3std3__44plusIiEEE10Policy1000EN6thrust24THRUST_300001_SM_1000_NS10device_ptrIjEEyS9_iNS7_10__identityEEEvT0_PT3_T1_NS0_13GridEvenShareISK_EET2_T4_E12temp_storage+36];
	add.s32 	%r501, %r462, %r463;
	bra.uni 	$L__BB6_46;
$L__BB6_21:
	// begin inline asm
	mov.u32 %r353, %laneid;
	// end inline asm
	and.b32  	%r379, %r5, 992;
	add.s32 	%r380, %r379, 32;
	setp.gt.s32 	%p34, %r380, %r4;
	not.b32 	%r381, %r379;
	add.s32 	%r382, %r4, %r381;
	selp.b32 	%r377, %r382, 31, %p34;
	mov.b32 	%r356, 1;
	mov.b32 	%r378, -1;
	// begin inline asm
	shfl.sync.down.b32 %r354, %r482, %r356, %r377, %r378;
	// end inline asm
	setp.lt.s32 	%p35, %r353, %r377;
	selp.b32 	%r383, %r354, 0, %p35;
	add.s32 	%r360, %r383, %r482;
	mov.b32 	%r361, 2;
	// begin inline asm
	shfl.sync.down.b32 %r359, %r360, %r361, %r377, %r378;
	// end inline asm
	add.s32 	%r384, %r353, 2;
	setp.gt.s32 	%p36, %r384, %r377;
	selp.b32 	%r385, 0, %r359, %p36;
	add.s32 	%r365, %r360, %r385;
	mov.b32 	%r366, 4;
	// begin inline asm
	shfl.sync.down.b32 %r364, %r365, %r366, %r377, %r378;
	// end inline asm
	add.s32 	%r386, %r353, 4;
	setp.gt.s32 	%p37, %r386, %r377;
	selp.b32 	%r387, 0, %r364, %p37;
	add.s32 	%r370, %r365, %r387;
	mov.b32 	%r371, 8;
	// begin inline asm
	shfl.sync.down.b32 %r369, %r370, %r371, %r377, %r378;
	// end inline asm
	add.s32 	%r388, %r353, 8;
	setp.gt.s32 	%p38, %r388, %r377;
	selp.b32 	%r389, 0, %r369, %p38;
	add.s32 	%r375, %r370, %r389;
	mov.b32 	%r376, 16;
	// begin inline asm
	shfl.sync.down.b32 %r374, %r375, %r376, %r377, %r378;
	// end inline asm
	add.s32 	%r390, %r353, 16;
	setp.gt.s32 	%p39, %r390, %r377;
	selp.b32 	%r391, 0, %r374, %p39;
	add.s32 	%r501, %r375, %r391;
	setp.ne.s32 	%p40, %r353, 0;
	@%p40 bra 	$L__BB6_23;
	shr.u32 	%r392, %r5, 3;
	and.b32  	%r393, %r392, 124;
	mov.u32 	%r394, _ZZN3cub18CUB_300001_SM_10006detail6reduce18DeviceReduceKernelINS2_10policy_hubIiyN4cuda3std3__44plusIiEEE10Policy1000EN6thrust24THRUST_300001_SM_1000_NS10device_ptrIjEEyS9_iNS7_10__identityEEEvT0_PT3_T1_NS0_13GridEvenShareISK_EET2_T4_E12temp_storage;
	add.s32 	%r395, %r394, %r393;
	st.shared.u32 	[%r395+8], %r501;
$L__BB6_23:
	bar.sync 	0;
	setp.ne.s32 	%p41, %r5, 0;
	@%p41 bra 	$L__BB6_46;
	setp.gt.s32 	%p42, %r4, 32;
	ld.shared.u32 	%r396, [_ZZN3cub18CUB_300001_SM_10006detail6reduce18DeviceReduceKernelINS2_10policy_hubIiyN4cuda3std3__44plusIiEEE10Policy1000EN6thrust24THRUST_300001_SM_1000_NS10device_ptrIjEEyS9_iNS7_10__identityEEEvT0_PT3_T1_NS0_13GridEvenShareISK_EET2_T4_E12temp_storage+12];
	selp.b32 	%r397, %r396, 0, %p42;
	add.s32 	%r398, %r397, %r501;
	setp.gt.s32 	%p43, %r4, 64;
	ld.shared.u32 	%r399, [_ZZN3cub18CUB_300001_SM_10006detail6reduce18DeviceReduceKernelINS2_10policy_hubIiyN4cuda3std3__44plusIiEEE10Policy1000EN6thrust24THRUST_300001_SM_1000_NS10device_ptrIjEEyS9_iNS7_10__identityEEEvT0_PT3_T1_NS0_13GridEvenShareISK_EET2_T4_E12temp_storage+16];
	selp.b32 	%r400, %r399, 0, %p43;
	add.s32 	%r401, %r398, %r400;
	setp.gt.s32 	%p44, %r4, 96;
	ld.shared.u32 	%r402, [_ZZN3cub18CUB_300001_SM_10006detail6reduce18DeviceReduceKernelINS2_10policy_hubIiyN4cuda3std3__44plusIiEEE10Policy1000EN6thrust24THRUST_300001_SM_1000_NS10device_ptrIjEEyS9_iNS7_10__identityEEEvT0_PT3_T1_NS0_13GridEvenShareISK_EET2_T4_E12temp_storage+20];
	selp.b32 	%r403, %r402, 0, %p44;
	add.s32 	%r404, %r401, %r403;
	setp.gt.s32 	%p45, %r4, 128;
	ld.shared.u32 	%r405, [_ZZN3cub18CUB_300001_SM_10006detail6reduce18DeviceReduceKernelINS2_10policy_hubIiyN4cuda3std3__44plusIiEEE10Policy1000EN6thrust24THRUST_300001_SM_1000_NS10device_ptrIjEEyS9_iNS7_10__identityEEEvT0_PT3_T1_NS0_13GridEvenShareISK_EET2_T4_E12temp_storage+24];
	selp.b32 	%r406, %r405, 0, %p45;
	add.s32 	%r407, %r404, %r406;
	setp.gt.s32 	%p46, %r4, 160;
	ld.shared.u32 	%r408, [_ZZN3cub18CUB_300001_SM_10006detail6reduce18DeviceReduceKernelINS2_10policy_hubIiyN4cuda3std3__44plusIiEEE10Policy1000EN6thrust24THRUST_300001_SM_1000_NS10device_ptrIjEEyS9_iNS7_10__identityEEEvT0_PT3_T1_NS0_13GridEvenShareISK_EET2_T4_E12temp_storage+28];
	selp.b32 	%r409, %r408, 0, %p46;
	add.s32 	%r410, %r407, %r409;
	setp.gt.s32 	%p47, %r4, 192;
	ld.shared.u32 	%r411, [_ZZN3cub18CUB_300001_SM_10006detail6reduce18DeviceReduceKernelINS2_10policy_hubIiyN4cuda3std3__44plusIiEEE10Policy1000EN6thrust24THRUST_300001_SM_1000_NS10device_ptrIjEEyS9_iNS7_10__identityEEEvT0_PT3_T1_NS0_13GridEvenShareISK_EET2_T4_E12temp_storage+32];
	selp.b32 	%r412, %r411, 0, %p47;
	add.s32 	%r413, %r410, %r412;
	setp.gt.s32 	%p48, %r4, 224;
	ld.shared.u32 	%r414, [_ZZN3cub18CUB_300001_SM_10006detail6reduce18DeviceReduceKernelINS2_10policy_hubIiyN4cuda3std3__44plusIiEEE10Policy1000EN6thrust24THRUST_300001_SM_1000_NS10device_ptrIjEEyS9_iNS7_10__identityEEEvT0_PT3_T1_NS0_13GridEvenShareISK_EET2_T4_E12temp_storage+36];
	selp.b32 	%r415, %r414, 0, %p48;
	add.s32 	%r501, %r413, %r415;
	bra.uni 	$L__BB6_46;
$L__BB6_25:
	cvt.u32.u64 	%r90, %rd4;
	mov.u32 	%r46, %tid.x;
	add.s32 	%r91, %r46, %r90;
	mul.wide.u32 	%rd26, %r91, 4;
	add.s64 	%rd27, %rd2, %rd26;
	ld.global.u32 	%r92, [%rd27];
	ld.global.u32 	%r93, [%rd27+1024];
	ld.global.u32 	%r94, [%rd27+2048];
	ld.global.u32 	%r95, [%rd27+3072];
	ld.global.u32 	%r96, [%rd27+4096];
	ld.global.u32 	%r97, [%rd27+5120];
	ld.global.u32 	%r98, [%rd27+6144];
	ld.global.u32 	%r99, [%rd27+7168];
	ld.global.u32 	%r100, [%rd27+8192];
	ld.global.u32 	%r101, [%rd27+9216];
	ld.global.u32 	%r102, [%rd27+10240];
	ld.global.u32 	%r103, [%rd27+11264];
	ld.global.u32 	%r104, [%rd27+12288];
	ld.global.u32 	%r105, [%rd27+13312];
	ld.global.u32 	%r106, [%rd27+14336];
	ld.global.u32 	%r107, [%rd27+15360];
	add.s32 	%r108, %r93, %r92;
	add.s32 	%r109, %r94, %r108;
	add.s32 	%r110, %r95, %r109;
	add.s32 	%r111, %r96, %r110;
	add.s32 	%r112, %r97, %r111;
	add.s32 	%r113, %r98, %r112;
	add.s32 	%r114, %r99, %r113;
	add.s32 	%r115, %r100, %r114;
	add.s32 	%r116, %r101, %r115;
	add.s32 	%r117, %r102, %r116;
	add.s32 	%r118, %r103, %r117;
	add.s32 	%r119, %r104, %r118;
	add.s32 	%r120, %r105, %r119;
	add.s32 	%r121, %r106, %r120;
	add.s32 	%r500, %r107, %r121;
	setp.lt.u64 	%p2, %rd5, %rd3;
	@%p2 bra 	$L__BB6_42;
	cvt.u32.u64 	%r123, %rd3;
	cvt.u64.u32 	%rd28, %r46;
	add.s64 	%rd74, %rd4, %rd3;
	cvt.u32.u64 	%r48, %rd1;
	not.b32 	%r125, %r46;
	add.s32 	%r126, %r125, %r48;
	sub.s32 	%r127, %r126, %r123;
	sub.s32 	%r483, %r127, %r90;
	add.s64 	%rd29, %rd74, %rd28;
	shl.b64 	%rd30, %rd29, 2;
	add.s64 	%rd31, %rd30, %rd2;
	add.s64 	%rd73, %rd31, 8192;
	mov.b32 	%r484, 0;
	shl.b32 	%r128, %r1, 12;
	mov.u64 	%rd75, %rd4;
$L__BB6_27:
	cvt.s64.s32 	%rd15, %r128;
	add.s64 	%rd75, %rd75, %rd15;
	add.s64 	%rd32, %rd1, -4096;
	setp.gt.u64 	%p3, %rd75, %rd32;
	@%p3 bra 	$L__BB6_29;
	shl.b32 	%r129, %r1, 12;
	cvt.s64.s32 	%rd33, %r129;
	cvt.u64.u32 	%rd34, %r46;
	add.s64 	%rd35, %rd75, %rd34;
	shl.b64 	%rd36, %rd35, 2;
	add.s64 	%rd37, %rd2, %rd36;
	ld.global.u32 	%r130, [%rd37];
	ld.global.u32 	%r131, [%rd37+1024];
	ld.global.u32 	%r132, [%rd37+2048];
	ld.global.u32 	%r133, [%rd37+3072];
	ld.global.u32 	%r134, [%rd37+4096];
	ld.global.u32 	%r135, [%rd37+5120];
	ld.global.u32 	%r136, [%rd37+6144];
	ld.global.u32 	%r137, [%rd37+7168];
	ld.global.u32 	%r138, [%rd37+8192];
	ld.global.u32 	%r139, [%rd37+9216];
	ld.global.u32 	%r140, [%rd37+10240];
	ld.global.u32 	%r141, [%rd37+11264];
	ld.global.u32 	%r142, [%rd37+12288];
	ld.global.u32 	%r143, [%rd37+13312];
	ld.global.u32 	%r144, [%rd37+14336];
	ld.global.u32 	%r145, [%rd37+15360];
	add.s32 	%r146, %r130, %r500;
	add.s32 	%r147, %r131, %r146;
	add.s32 	%r148, %r132, %r147;
	add.s32 	%r149, %r133, %r148;
	add.s32 	%r150, %r134, %r149;
	add.s32 	%r151, %r135, %r150;
	add.s32 	%r152, %r136, %r151;
	add.s32 	%r153, %r137, %r152;
	add.s32 	%r154, %r138, %r153;
	add.s32 	%r155, %r139, %r154;
	add.s32 	%r156, %r140, %r155;
	add.s32 	%r157, %r141, %r156;
	add.s32 	%r158, %r142, %r157;
	add.s32 	%r159, %r143, %r158;
	add.s32 	%r160, %r144, %r159;
	add.s32 	%r500, %r145, %r160;
	sub.s64 	%rd38, %rd1, %rd75;
	setp.lt.u64 	%p4, %rd38, %rd33;
	add.s32 	%r484, %r484, 1;
	add.s64 	%rd74, %rd74, %rd33;
	sub.s32 	%r483, %r483, %r129;
	mul.wide.s32 	%rd39, %r129, 4;
	add.s64 	%rd73, %rd73, %rd39;
	@%p4 bra 	$L__BB6_42;
	bra.uni 	$L__BB6_27;
$L__BB6_29:
	setp.le.u64 	%p5, %rd1, %rd75;
	cvt.u32.u64 	%r161, %rd75;
	cvt.u32.u64 	%r162, %rd1;
	sub.s32 	%r163, %r162, %r161;
	setp.ge.s32 	%p6, %r46, %r163;
	or.pred  	%p7, %p5, %p6;
	@%p7 bra 	$L__BB6_42;
	cvt.u32.u64 	%r166, %rd15;
	cvt.u32.u64 	%r167, %rd4;
	not.b32 	%r168, %r46;
	add.s32 	%r169, %r168, %r48;
	add.s32 	%r170, %r166, %r167;
	sub.s32 	%r171, %r169, %r170;
	mul.lo.s32 	%r172, %r1, %r484;
	shl.b32 	%r173, %r172, 12;
	sub.s32 	%r174, %r171, %r173;
	shr.u32 	%r175, %r174, 8;
	add.s32 	%r56, %r175, 1;
	and.b32  	%r57, %r56, 15;
	setp.lt.u32 	%p8, %r174, 3840;
	mov.u32 	%r490, %r46;
	@%p8 bra 	$L__BB6_33;
	shr.u32 	%r176, %r483, 8;
	add.s32 	%r177, %r176, 1;
	and.b32  	%r178, %r177, 33554416;
	neg.s32 	%r486, %r178;
	mov.u32 	%r490, %r46;
$L__BB6_32:
	.pragma "nounroll";
	ld.global.u32 	%r179, [%rd73+-8192];
	add.s32 	%r180, %r179, %r500;
	ld.global.u32 	%r181, [%rd73+-7168];
	add.s32 	%r182, %r181, %r180;
	ld.global.u32 	%r183, [%rd73+-6144];
	add.s32 	%r184, %r183, %r182;
	ld.global.u32 	%r185, [%rd73+-5120];
	add.s32 	%r186, %r185, %r184;
	ld.global.u32 	%r187, [%rd73+-4096];
	add.s32 	%r188, %r187, %r186;
	ld.global.u32 	%r189, [%rd73+-3072];
	add.s32 	%r190, %r189, %r188;
	ld.global.u32 	%r191, [%rd73+-2048];
	add.s32 	%r192, %r191, %r190;
	ld.global.u32 	%r193, [%rd73+-1024];
	add.s32 	%r194, %r193, %r192;
	ld.global.u32 	%r195, [%rd73];
	add.s32 	%r196, %r195, %r194;
	ld.global.u32 	%r197, [%rd73+1024];
	add.s32 	%r198, %r197, %r196;
	ld.global.u32 	%r199, [%rd73+2048];
	add.s32 	%r200, %r199, %r198;
	ld.global.u32 	%r201, [%rd73+3072];
	add.s32 	%r202, %r201, %r200;
	ld.global.u32 	%r203, [%rd73+4096];
	add.s32 	%r204, %r203, %r202;
	ld.global.u32 	%r205, [%rd73+5120];
	add.s32 	%r206, %r205, %r204;
	ld.global.u32 	%r207, [%rd73+6144];
	add.s32 	%r208, %r207, %r206;
	ld.global.u32 	%r209, [%rd73+7168];
	add.s32 	%r500, %r209, %r208;
	add.s32 	%r490, %r490, 4096;
	add.s32 	%r486, %r486, 16;
	add.s64 	%rd73, %rd73, 16384;
	setp.ne.s32 	%p9, %r486, 0;
	@%p9 bra 	$L__BB6_32;
$L__BB6_33:
	setp.eq.s32 	%p10, %r57, 0;
	@%p10 bra 	$L__BB6_42;
	and.b32  	%r68, %r56, 7;
	setp.lt.u32 	%p11, %r57, 8;
	@%p11 bra 	$L__BB6_36;
	cvt.u64.u32 	%rd40, %r490;
	add.s64 	%rd41, %rd75, %rd40;
	shl.b64 	%rd42, %rd41, 2;
	add.s64 	%rd43, %rd2, %rd42;
	ld.global.u32 	%r211, [%rd43];
	add.s32 	%r212, %r211, %r500;
	ld.global.u32 	%r213, [%rd43+1024];
	add.s32 	%r214, %r213, %r212;
	ld.global.u32 	%r215, [%rd43+2048];
	add.s32 	%r216, %r215, %r214;
	ld.global.u32 	%r217, [%rd43+3072];
	add.s32 	%r218, %r217, %r216;
	ld.global.u32 	%r219, [%rd43+4096];
	add.s32 	%r220, %r219, %r218;
	ld.global.u32 	%r221, [%rd43+5120];
	add.s32 	%r222, %r221, %r220;
	ld.global.u32 	%r223, [%rd43+6144];
	add.s32 	%r224, %r223, %r222;
	ld.global.u32 	%r225, [%rd43+7168];
	add.s32 	%r500, %r225, %r224;
	add.s32 	%r490, %r490, 2048;
$L__BB6_36:
	setp.eq.s32 	%p12, %r68, 0;
	@%p12 bra 	$L__BB6_42;
	setp.lt.u32 	%p13, %r68, 4;
	@%p13 bra 	$L__BB6_39;
	cvt.u64.u32 	%rd44, %r490;
	add.s64 	%rd45, %rd75, %rd44;
	shl.b64 	%rd46, %rd45, 2;
	add.s64 	%rd47, %rd2, %rd46;
	ld.global.u32 	%r227, [%rd47];
	add.s32 	%r228, %r227, %r500;
	ld.global.u32 	%r229, [%rd47+1024];
	add.s32 	%r230, %r229, %r228;
	ld.global.u32 	%r231, [%rd47+2048];
	add.s32 	%r232, %r231, %r230;
	ld.global.u32 	%r233, [%rd47+3072];
	add.s32 	%r500, %r233, %r232;
	add.s32 	%r490, %r490, 1024;
$L__BB6_39:
	and.b32  	%r234, %r56, 3;
	setp.eq.s32 	%p14, %r234, 0;
	@%p14 bra 	$L__BB6_42;
	cvt.u64.u32 	%rd48, %r490;
	add.s64 	%rd49, %rd48, %rd74;
	shl.b64 	%rd50, %rd49, 2;
	add.s64 	%rd77, %rd2, %rd50;
	cvt.u16.u32 	%rs1, %r483;
	shr.u16 	%rs2, %rs1, 8;
	add.s16 	%rs3, %rs2, 1;
	cvt.u32.u16 	%r235, %rs3;
	and.b32  	%r236, %r235, 3;
	neg.s32 	%r498, %r236;
$L__BB6_41:
	.pragma "nounroll";
	ld.global.u32 	%r237, [%rd77];
	add.s32 	%r500, %r237, %r500;
	add.s64 	%rd77, %rd77, 1024;
	add.s32 	%r498, %r498, 1;
	setp.ne.s32 	%p15, %r498, 0;
	@%p15 bra 	$L__BB6_41;
$L__BB6_42:
	// begin inline asm
	mov.u32 %r238, %laneid;
	// end inline asm
	mov.b32 	%r241, 1;
	mov.b32 	%r262, 31;
	mov.b32 	%r263, -1;
	// begin inline asm
	shfl.sync.down.b32 %r239, %r500, %r241, %r262, %r263;
	// end inline asm
	setp.gt.s32 	%p16, %r238, 30;
	selp.b32 	%r264, 0, %r239, %p16;
	add.s32 	%r245, %r264, %r500;
	mov.b32 	%r246, 2;
	// begin inline asm
	shfl.sync.down.b32 %r244, %r245, %r246, %r262, %r263;
	// end inline asm
	setp.gt.s32 	%p17, %r238, 29;
	selp.b32 	%r265, 0, %r244, %p17;
	add.s32 	%r250, %r245, %r265;
	mov.b32 	%r251, 4;
	// begin inline asm
	shfl.sync.down.b32 %r249, %r250, %r251, %r262, %r263;
	// end inline asm
	setp.gt.s32 	%p18, %r238, 27;
	selp.b32 	%r266, 0, %r249, %p18;
	add.s32 	%r255, %r250, %r266;
	mov.b32 	%r256, 8;
	// begin inline asm
	shfl.sync.down.b32 %r254, %r255, %r256, %r262, %r263;
	// end inline asm
	setp.gt.s32 	%p19, %r238, 23;
	selp.b32 	%r267, 0, %r254, %p19;
	add.s32 	%r260, %r255, %r267;
	mov.b32 	%r261, 16;
	// begin inline asm
	shfl.sync.down.b32 %r259, %r260, %r261, %r262, %r263;
	// end inline asm
	setp.gt.s32 	%p20, %r238, 15;
	selp.b32 	%r268, 0, %r259, %p20;
	add.s32 	%r501, %r260, %r268;
	setp.ne.s32 	%p21, %r238, 0;
	@%p21 bra 	$L__BB6_44;
	shr.u32 	%r269, %r46, 3;
	and.b32  	%r270, %r269, 124;
	mov.u32 	%r271, _ZZN3cub18CUB_300001_SM_10006detail6reduce18DeviceReduceKernelINS2_10policy_hubIiyN4cuda3std3__44plusIiEEE10Policy1000EN6thrust24THRUST_300001_SM_1000_NS10device_ptrIjEEyS9_iNS7_10__identityEEEvT0_PT3_T1_NS0_13GridEvenShareISK_EET2_T4_E12temp_storage;
	add.s32 	%r272, %r271, %r270;
	st.shared.u32 	[%r272+8], %r501;
$L__BB6_44:
	bar.sync 	0;
	setp.ne.s32 	%p22, %r46, 0;
	@%p22 bra 	$L__BB6_46;
	ld.shared.u32 	%r273, [_ZZN3cub18CUB_300001_SM_10006detail6reduce18DeviceReduceKernelINS2_10policy_hubIiyN4cuda3std3__44plusIiEEE10Policy1000EN6thrust24THRUST_300001_SM_1000_NS10device_ptrIjEEyS9_iNS7_10__identityEEEvT0_PT3_T1_NS0_13GridEvenShareISK_EET2_T4_E12temp_storage+12];
	add.s32 	%r274, %r273, %r501;
	ld.shared.u32 	%r275, [_ZZN3cub18CUB_300001_SM_10006detail6reduce18DeviceReduceKernelINS2_10policy_hubIiyN4cuda3std3__44plusIiEEE10Policy1000EN6thrust24THRUST_300001_SM_1000_NS10device_ptrIjEEyS9_iNS7_10__identityEEEvT0_PT3_T1_NS0_13GridEvenShareISK_EET2_T4_E12temp_storage+16];
	add.s32 	%r276, %r274, %r275;
	ld.shared.u32 	%r277, [_ZZN3cub18CUB_300001_SM_10006detail6reduce18DeviceReduceKernelINS2_10policy_hubIiyN4cuda3std3__44plusIiEEE10Policy1000EN6thrust24THRUST_300001_SM_1000_NS10device_ptrIjEEyS9_iNS7_10__identityEEEvT0_PT3_T1_NS0_13GridEvenShareISK_EET2_T4_E12temp_storage+20];
	add.s32 	%r278, %r276, %r277;
	ld.shared.u32 	%r279, [_ZZN3cub18CUB_300001_SM_10006detail6reduce18DeviceReduceKernelINS2_10policy_hubIiyN4cuda3std3__44plusIiEEE10Policy1000EN6thrust24THRUST_300001_SM_1000_NS10device_ptrIjEEyS9_iNS7_10__identityEEEvT0_PT3_T1_NS0_13GridEvenShareISK_EET2_T4_E12temp_storage+24];
	add.s32 	%r280, %r278, %r279;
	ld.shared.u32 	%r281, [_ZZN3cub18CUB_300001_SM_10006detail6reduce18DeviceReduceKernelINS2_10policy_hubIiyN4cuda3std3__44plusIiEEE10Policy1000EN6thrust24THRUST_300001_SM_1000_NS10device_ptrIjEEyS9_iNS7_10__identityEEEvT0_PT3_T1_NS0_13GridEvenShareISK_EET2_T4_E12temp_storage+28];
	add.s32 	%r282, %r280, %r281;
	ld.shared.u32 	%r283, [_ZZN3cub18CUB_300001_SM_10006detail6reduce18DeviceReduceKernelINS2_10policy_hubIiyN4cuda3std3__44plusIiEEE10Policy1000EN6thrust24THRUST_300001_SM_1000_NS10device_ptrIjEEyS9_iNS7_10__identityEEEvT0_PT3_T1_NS0_13GridEvenShareISK_EET2_T4_E12temp_storage+32];
	add.s32 	%r284, %r282, %r283;
	ld.shared.u32 	%r285, [_ZZN3cub18CUB_300001_SM_10006detail6reduce18DeviceReduceKernelINS2_10policy_hubIiyN4cuda3std3__44plusIiEEE10Policy1000EN6thrust24THRUST_300001_SM_1000_NS10device_ptrIjEEyS9_iNS7_10__identityEEEvT0_PT3_T1_NS0_13GridEvenShareISK_EET2_T4_E12temp_storage+36];
	add.s32 	%r501, %r284, %r285;
$L__BB6_46:
	mov.u32 	%r464, %tid.x;
	setp.ne.s32 	%p56, %r464, 0;
	@%p56 bra 	$L__BB6_48;
	ld.param.u64 	%rd71, [_ZN3cub18CUB_300001_SM_10006detail6reduce18DeviceReduceKernelINS2_10policy_hubIiyN4cuda3std3__44plusIiEEE10Policy1000EN6thrust24THRUST_300001_SM_1000_NS10device_ptrIjEEyS9_iNS7_10__identityEEEvT0_PT3_T1_NS0_13GridEvenShareISK_EET2_T4__param_1];
	cvta.to.global.u64 	%rd68, %rd71;
	mul.wide.u32 	%rd69, %r2, 4;
	add.s64 	%rd70, %rd68, %rd69;
	st.global.u32 	[%rd70], %r501;
$L__BB6_48:
	ret;

}
	// .globl	_ZN3cub18CUB_300001_SM_10006detail6reduce28DeviceReduceSingleTileKernelINS2_10policy_hubIiyN4cuda3std3__44plusIiEEE10Policy1000EPiPjiS9_jiNS7_10__identityEEEvT0_T1_T2_T3_T4_T6_
.visible .entry _ZN3cub18CUB_300001_SM_10006detail6reduce28DeviceReduceSingleTileKernelINS2_10policy_hubIiyN4cuda3std3__44plusIiEEE10Policy1000EPiPjiS9_jiNS7_10__identityEEEvT0_T1_T2_T3_T4_T6_(
	.param .u64 .ptr .align 1 _ZN3cub18CUB_300001_SM_10006detail6reduce28DeviceReduceSingleTileKernelINS2_10policy_hubIiyN4cuda3std3__44plusIiEEE10Policy1000EPiPjiS9_jiNS7_10__identityEEEvT0_T1_T2_T3_T4_T6__param_0,
	.param .u64 .ptr .align 1 _ZN3cub18CUB_300001_SM_10006detail6reduce28DeviceReduceSingleTileKernelINS2_10policy_hubIiyN4cuda3std3__44plusIiEEE10Policy1000EPiPjiS9_jiNS7_10__identityEEEvT0_T1_T2_T3_T4_T6__param_1,
	.param .u32 _ZN3cub18CUB_300001_SM_10006detail6reduce28DeviceReduceSingleTileKernelINS2_10policy_hubIiyN4cuda3std3__44plusIiEEE10Policy1000EPiPjiS9_jiNS7_10__identityEEEvT0_T1_T2_T3_T4_T6__param_2,
	.param .align 1 .b8 _ZN3cub18CUB_300001_SM_10006detail6reduce28DeviceReduceSingleTileKernelINS2_10policy_hubIiyN4cuda3std3__44plusIiEEE10Policy1000EPiPjiS9_jiNS7_10__identityEEEvT0_T1_T2_T3_T4_T6__param_3[1],
	.param .u32 _ZN3cub18CUB_300001_SM_10006detail6reduce28DeviceReduceSingleTileKernelINS2_10policy_hubIiyN4cuda3std3__44plusIiEEE10Policy1000EPiPjiS9_jiNS7_10__identityEEEvT0_T1_T2_T3_T4_T6__param_4,
	.param .align 1 .b8 _ZN3cub18CUB_300001_SM_10006detail6reduce28DeviceReduceSingleTileKernelINS2_10policy_hubIiyN4cuda3std3__44plusIiEEE10Policy1000EPiPjiS9_jiNS7_10__identityEEEvT0_T1_T2_T3_T4_T6__param_5[1]
)
.maxntid 256
.minnctapersm 1
{
	.reg .pred 	%p<97>;
	.reg .b32 	%r<687>;
	.reg .b64 	%rd<125>;
	// demoted variable
	.shared .align 4 .b8 _ZZN3cub18CUB_300001_SM_10006detail6reduce28DeviceReduceSingleTileKernelINS2_10policy_hubIiyN4cuda3std3__44plusIiEEE10Policy1000EPiPjiS9_jiNS7_10__identityEEEvT0_T1_T2_T3_T4_T6_E12temp_storage[44];
	ld.param.u64 	%rd16, [_ZN3cub18CUB_300001_SM_10006detail6reduce28DeviceReduceSingleTileKernelINS2_10policy_hubIiyN4cuda3std3__44plusIiEEE10Policy1000EPiPjiS9_jiNS7_10__identityEEEvT0_T1_T2_T3_T4_T6__param_0];
	ld.param.u64 	%rd17, [_ZN3cub18CUB_300001_SM_10006detail6reduce28DeviceReduceSingleTileKernelINS2_10policy_hubIiyN4cuda3std3__44plusIiEEE10Policy1000EPiPjiS9_jiNS7_10__identityEEEvT0_T1_T2_T3_T4_T6__param_1];
	ld.param.u32 	%r120, [_ZN3cub18CUB_300001_SM_10006detail6reduce28DeviceReduceSingleTileKernelINS2_10policy_hubIiyN4cuda3std3__44plusIiEEE10Policy1000EPiPjiS9_jiNS7_10__identityEEEvT0_T1_T2_T3_T4_T6__param_2];
	ld.param.u32 	%r121, [_ZN3cub18CUB_300001_SM_10006detail6reduce28DeviceReduceSingleTileKernelINS2_10policy_hubIiyN4cuda3std3__44plusIiEEE10Policy1000EPiPjiS9_jiNS7_10__identityEEEvT0_T1_T2_T3_T4_T6__param_4];
	cvta.to.global.u64 	%rd1, %rd17;
	setp.ne.s32 	%p1, %r120, 0;
	@%p1 bra 	$L__BB7_3;
	mov.u32 	%r633, %tid.x;
	setp.ne.s32 	%p96, %r633, 0;
	@%p96 bra 	$L__BB7_74;
	st.global.u32 	[%rd1], %r121;
	bra.uni 	$L__BB7_74;
$L__BB7_3:
	and.b64  	%rd18, %rd16, 15;
	setp.ne.s64 	%p2, %rd18, 0;
	@%p2 bra 	$L__BB7_38;
	setp.gt.s32 	%p49, %r120, 4095;
	@%p49 bra 	$L__BB7_22;
	mov.u32 	%r1, %tid.x;
	setp.ge.s32 	%p66, %r1, %r120;
	mov.b32 	%r644, 0;
	mov.u32 	%r639, %r1;
	@%p66 bra 	$L__BB7_7;
	mul.wide.u32 	%rd113, %r1, 4;
	add.s64 	%rd112, %rd16, %rd113;
	// begin inline asm
	ld.global.nc.u32 %r644, [%rd112];
	// end inline asm
	add.s32 	%r639, %r1, 256;
$L__BB7_7:
	setp.ge.s32 	%p67, %r639, %r120;
	@%p67 bra 	$L__BB7_13;
	not.b32 	%r507, %r639;
	add.s32 	%r6, %r120, %r507;
	and.b32  	%r508, %r6, 768;
	setp.eq.s32 	%p68, %r508, 768;
	@%p68 bra 	$L__BB7_11;
	mul.wide.u32 	%rd114, %r639, 4;
	add.s64 	%rd121, %rd16, %rd114;
	shr.u32 	%r509, %r6, 8;
	add.s32 	%r510, %r509, 1;
	and.b32  	%r511, %r510, 3;
	neg.s32 	%r636, %r511;
$L__BB7_10:
	.pragma "nounroll";
	// begin inline asm
	ld.global.nc.u32 %r512, [%rd121];
	// end inline asm
	add.s32 	%r644, %r512, %r644;
	add.s32 	%r639, %r639, 256;
	add.s64 	%rd121, %rd121, 1024;
	add.s32 	%r636, %r636, 1;
	setp.ne.s32 	%p69, %r636, 0;
	@%p69 bra 	$L__BB7_10;
$L__BB7_11:
	setp.lt.u32 	%p70, %r6, 768;
	@%p70 bra 	$L__BB7_13;
$L__BB7_12:
	mul.wide.s32 	%rd120, %r639, 4;
	add.s64 	%rd116, %rd16, %rd120;
	// begin inline asm
	ld.global.nc.u32 %r513, [%rd116];
	// end inline asm
	add.s32 	%r517, %r513, %r644;
	add.s64 	%rd117, %rd116, 1024;
	// begin inline asm
	ld.global.nc.u32 %r514, [%rd117];
	// end inline asm
	add.s32 	%r518, %r514, %r517;
	add.s64 	%rd118, %rd116, 2048;
	// begin inline asm
	ld.global.nc.u32 %r515, [%rd118];
	// end inline asm
	add.s32 	%r519, %r515, %r518;
	add.s64 	%rd119, %rd116, 3072;
	// begin inline asm
	ld.global.nc.u32 %r516, [%rd119];
	// end inline asm
	add.s32 	%r644, %r516, %r519;
	add.s32 	%r639, %r639, 1024;
	setp.lt.s32 	%p71, %r639, %r120;
	@%p71 bra 	$L__BB7_12;
$L__BB7_13:
	setp.lt.s32 	%p72, %r120, 256;
	@%p72 bra 	$L__BB7_18;
	// begin inline asm
	mov.u32 %r583, %laneid;
	// end inline asm
	mov.b32 	%r586, 1;
	mov.b32 	%r607, 31;
	mov.b32 	%r608, -1;
	// begin inline asm
	shfl.sync.down.b32 %r584, %r644, %r586, %r607, %r608;
	// end inline asm
	setp.gt.s32 	%p88, %r583, 30;
	selp.b32 	%r609, 0, %r584, %p88;
	add.s32 	%r590, %r609, %r644;
	mov.b32 	%r591, 2;
	// begin inline asm
	shfl.sync.down.b32 %r589, %r590, %r591, %r607, %r608;
	// end inline asm
	setp.gt.s32 	%p89, %r583, 29;
	selp.b32 	%r610, 0, %r589, %p89;
	add.s32 	%r595, %r590, %r610;
	mov.b32 	%r596, 4;
	// begin inline asm
	shfl.sync.down.b32 %r594, %r595, %r596, %r607, %r608;
	// end inline asm
	setp.gt.s32 	%p90, %r583, 27;
	selp.b32 	%r611, 0, %r594, %p90;
	add.s32 	%r600, %r595, %r611;
	mov.b32 	%r601, 8;
	// begin inline asm
	shfl.sync.down.b32 %r599, %r600, %r601, %r607, %r608;
	// end inline asm
	setp.gt.s32 	%p91, %r583, 23;
	selp.b32 	%r612, 0, %r599, %p91;
	add.s32 	%r605, %r600, %r612;
	mov.b32 	%r606, 16;
	// begin inline asm
	shfl.sync.down.b32 %r604, %r605, %r606, %r607, %r608;
	// end inline asm
	setp.gt.s32 	%p92, %r583, 15;
	selp.b32 	%r613, 0, %r604, %p92;
	add.s32 	%r686, %r605, %r613;
	setp.ne.s32 	%p93, %r583, 0;
	@%p93 bra 	$L__BB7_16;
	shr.u32 	%r614, %r1, 3;
	and.b32  	%r615, %r614, 124;
	mov.u32 	%r616, _ZZN3cub18CUB_300001_SM_10006detail6reduce28DeviceReduceSingleTileKernelINS2_10policy_hubIiyN4cuda3std3__44plusIiEEE10Policy1000EPiPjiS9_jiNS7_10__identityEEEvT0_T1_T2_T3_T4_T6_E12temp_storage;
	add.s32 	%r617, %r616, %r615;
	st.shared.u32 	[%r617+8], %r686;
$L__BB7_16:
	bar.sync 	0;
	setp.ne.s32 	%p94, %r1, 0;
	@%p94 bra 	$L__BB7_72;
	ld.shared.u32 	%r618, [_ZZN3cub18CUB_300001_SM_10006detail6reduce28DeviceReduceSingleTileKernelINS2_10policy_hubIiyN4cuda3std3__44plusIiEEE10Policy1000EPiPjiS9_jiNS7_10__identityEEEvT0_T1_T2_T3_T4_T6_E12temp_storage+12];
	add.s32 	%r619, %r618, %r686;
	ld.shared.u32 	%r620, [_ZZN3cub18CUB_300001_SM_10006detail6reduce28DeviceReduceSingleTileKernelINS2_10policy_hubIiyN4cuda3std3__44plusIiEEE10Policy1000EPiPjiS9_jiNS7_10__identityEEEvT0_T1_T2_T3_T4_T6_E12temp_storage+16];
	add.s32 	%r621, %r619, %r620;
	ld.shared.u32 	%r622, [_ZZN3cub18CUB_300001_SM_10006detail6reduce28DeviceReduceSingleTileKernelINS2_10policy_hubIiyN4cuda3std3__44plusIiEEE10Policy1000EPiPjiS9_jiNS7_10__identityEEEvT0_T1_T2_T3_T4_T6_E12temp_storage+20];
	add.s32 	%r623, %r621, %r622;
	ld.shared.u32 	%r624, [_ZZN3cub18CUB_300001_SM_10006detail6reduce28DeviceReduceSingleTileKernelINS2_10policy_hubIiyN4cuda3std3__44plusIiEEE10Policy1000EPiPjiS9_jiNS7_10__identityEEEvT0_T1_T2_T3_T4_T6_E12temp_storage+24];
	add.s32 	%r625, %r623, %r624;
	ld.shared.u32 	%r626, [_ZZN3cub18CUB_300001_SM_10006detail6reduce28DeviceReduceSingleTileKernelINS2_10policy_hubIiyN4cuda3std3__44plusIiEEE10Policy1000EPiPjiS9_jiNS7_10__identityEEEvT0_T1_T2_T3_T4_T6_E12temp_storage+28];
	add.s32 	%r627, %r625, %r626;
	ld.shared.u32 	%r628, [_ZZN3cub18CUB_300001_SM_10006detail6reduce28DeviceReduceSingleTileKernelINS2_10policy_hubIiyN4cuda3std3__44plusIiEEE10Policy1000EPiPjiS9_jiNS7_10__identityEEEvT0_T1_T2_T3_T4_T6_E12temp_storage+32];
	add.s32 	%r629, %r627, %r628;
	ld.shared.u32 	%r630, [_ZZN3cub18CUB_300001_SM_10006detail6reduce28DeviceReduceSingleTileKernelINS2_10policy_hubIiyN4cuda3std3__44plusIiEEE10Policy1000EPiPjiS9_jiNS7_10__identityEEEvT0_T1_T2_T3_T4_T6_E12temp_storage+36];
	add.s32 	%r686, %r629, %r630;
	bra.uni 	$L__BB7_72;
$L__BB7_18:
	// begin inline asm
	mov.u32 %r520, %laneid;
	// end inline asm
	and.b32  	%r546, %r1, 992;
	add.s32 	%r547, %r546, 32;
	setp.gt.s32 	%p73, %r547, %r120;
	not.b32 	%r548, %r546;
	add.s32 	%r549, %r120, %r548;
	selp.b32 	%r544, %r549, 31, %p73;
	mov.b32 	%r523, 1;
	mov.b32 	%r545, -1;
	// begin inline asm
	shfl.sync.down.b32 %r521, %r644, %r523, %r544, %r545;
	// end inline asm
	setp.lt.s32 	%p74, %r520, %r544;
	selp.b32 	%r550, %r521, 0, %p74;
	add.s32 	%r527, %r550, %r644;
	mov.b32 	%r528, 2;
	// begin inline asm
	shfl.sync.down.b32 %r526, %r527, %r528, %r544, %r545;
	// end inline asm
	add.s32 	%r551, %r520, 2;
	setp.gt.s32 	%p75, %r551, %r544;
	selp.b32 	%r552, 0, %r526, %p75;
	add.s32 	%r532, %r527, %r552;
	mov.b32 	%r533, 4;
	// begin inline asm
	shfl.sync.down.b32 %r531, %r532, %r533, %r544, %r545;
	// end inline asm
	add.s32 	%r553, %r520, 4;
	setp.gt.s32 	%p76, %r553, %r544;
	selp.b32 	%r554, 0, %r531, %p76;
	add.s32 	%r537, %r532, %r554;
	mov.b32 	%r538, 8;
	// begin inline asm
	shfl.sync.down.b32 %r536, %r537, %r538, %r544, %r545;
	// end inline asm
	add.s32 	%r555, %r520, 8;
	setp.gt.s32 	%p77, %r555, %r544;
	selp.b32 	%r556, 0, %r536, %p77;
	add.s32 	%r542, %r537, %r556;
	mov.b32 	%r543, 16;
	// begin inline asm
	shfl.sync.down.b32 %r541, %r542, %r543, %r544, %r545;
	// end inline asm
	add.s32 	%r557, %r520, 16;
	setp.gt.s32 	%p78, %r557, %r544;
	selp.b32 	%r558, 0, %r541, %p78;
	add.s32 	%r686, %r542, %r558;
	setp.ne.s32 	%p79, %r520, 0;
	@%p79 bra 	$L__BB7_20;
	shr.u32 	%r559, %r1, 3;
	and.b32  	%r560, %r559, 124;
	mov.u32 	%r561, _ZZN3cub18CUB_300001_SM_10006detail6reduce28DeviceReduceSingleTileKernelINS2_10policy_hubIiyN4cuda3std3__44plusIiEEE10Policy1000EPiPjiS9_jiNS7_10__identityEEEvT0_T1_T2_T3_T4_T6_E12temp_storage;
	add.s32 	%r562, %r561, %r560;
	st.shared.u32 	[%r562+8], %r686;
$L__BB7_20:
	bar.sync 	0;
	setp.ne.s32 	%p80, %r1, 0;
	@%p80 bra 	$L__BB7_72;
	setp.gt.s32 	%p81, %r120, 32;
	ld.shared.u32 	%r563, [_ZZN3cub18CUB_300001_SM_10006detail6reduce28DeviceReduceSingleTileKernelINS2_10policy_hubIiyN4cuda3std3__44plusIiEEE10Policy1000EPiPjiS9_jiNS7_10__identityEEEvT0_T1_T2_T3_T4_T6_E12temp_storage+12];
	selp.b32 	%r564, %r563, 0, %p81;
	add.s32 	%r565, %r564, %r686;
	setp.gt.s32 	%p82, %r120, 64;
	ld.shared.u32 	%r566, [_ZZN3cub18CUB_300001_SM_10006detail6reduce28DeviceReduceSingleTileKernelINS2_10policy_hubIiyN4cuda3std3__44plusIiEEE10Policy1000EPiPjiS9_jiNS7_10__identityEEEvT0_T1_T2_T3_T4_T6_E12temp_storage+16];
	selp.b32 	%r567, %r566, 0, %p82;
	add.s32 	%r568, %r565, %r567;
	setp.gt.s32 	%p83, %r120, 96;
	ld.shared.u32 	%r569, [_ZZN3cub18CUB_300001_SM_10006detail6reduce28DeviceReduceSingleTileKernelINS2_10policy_hubIiyN4cuda3std3__44plusIiEEE10Policy1000EPiPjiS9_jiNS7_10__identityEEEvT0_T1_T2_T3_T4_T6_E12temp_storage+20];
	selp.b32 	%r570, %r569, 0, %p83;
	add.s32 	%r571, %r568, %r570;
	setp.gt.s32 	%p84, %r120, 128;
	ld.shared.u32 	%r572, [_ZZN3cub18CUB_300001_SM_10006detail6reduce28DeviceReduceSingleTileKernelINS2_10policy_hubIiyN4cuda3std3__44plusIiEEE10Policy1000EPiPjiS9_jiNS7_10__identityEEEvT0_T1_T2_T3_T4_T6_E12temp_storage+24];
	selp.b32 	%r573, %r572, 0, %p84;
	add.s32 	%r574, %r571, %r573;
	setp.gt.s32 	%p85, %r120, 160;
	ld.shared.u32 	%r575, [_ZZN3cub18CUB_300001_SM_10006detail6reduce28DeviceReduceSingleTileKernelINS2_10policy_hubIiyN4cuda3std3__44plusIiEEE10Policy1000EPiPjiS9_jiNS7_10__identityEEEvT0_T1_T2_T3_T4_T6_E12temp_storage+28];
	selp.b32 	%r576, %r575, 0, %p85;
	add.s32 	%r577, %r574, %r576;
	setp.gt.s32 	%p86, %r120, 192;
	ld.shared.u32 	%r578, [_ZZN3cub18CUB_300001_SM_10006detail6reduce28DeviceReduceSingleTileKernelINS2_10policy_hubIiyN4cuda3std3__44plusIiEEE10Policy1000EPiPjiS9_jiNS7_10__identityEEEvT0_T1_T2_T3_T4_T6_E12temp_storage+32];
	selp.b32 	%r579, %r578, 0, %p86;
	add.s32 	%r580, %r577, %r579;
	setp.gt.s32 	%p87, %r120, 224;
	ld.shared.u32 	%r581, [_ZZN3cub18CUB_300001_SM_10006detail6reduce28DeviceReduceSingleTileKernelINS2_10policy_hubIiyN4cuda3std3__44plusIiEEE10Policy1000EPiPjiS9_jiNS7_10__identityEEEvT0_T1_T2_T3_T4_T6_E12temp_storage+36];
	selp.b32 	%r582, %r581, 0, %p87;
	add.s32 	%r686, %r580, %r582;
	bra.uni 	$L__BB7_72;
$L__BB7_22:
	mov.u32 	%r26, %tid.x;
	shl.b32 	%r377, %r26, 2;
	mul.wide.u32 	%rd86, %r377, 4;
	add.s64 	%rd76, %rd16, %rd86;
	// begin inline asm
	ld.global.nc.v2.u64 {%rd74, %rd75}, [%rd76];
	// end inline asm
	mov.b64 	{%r378, %r379}, %rd75;
	mov.b64 	{%r380, %r381}, %rd74;
	add.s64 	%rd79, %rd76, 4096;
	// begin inline asm
	ld.global.nc.v2.u64 {%rd77, %rd78}, [%rd79];
	// end inline asm
	mov.b64 	{%r382, %r383}, %rd78;
	mov.b64 	{%r384, %r385}, %rd77;
	add.s64 	%rd82, %rd76, 8192;
	// begin inline asm
	ld.global.nc.v2.u64 {%rd80, %rd81}, [%rd82];
	// end inline asm
	mov.b64 	{%r386, %r387}, %rd81;
	mov.b64 	{%r388, %r389}, %rd80;
	add.s64 	%rd85, %rd76, 12288;
	// begin inline asm
	ld.global.nc.v2.u64 {%rd83, %rd84}, [%rd85];
	// end inline asm
	mov.b64 	{%r390, %r391}, %rd84;
	mov.b64 	{%r392, %r393}, %rd83;
	add.s32 	%r394, %r381, %r380;
	add.s32 	%r395, %r378, %r394;
	add.s32 	%r396, %r379, %r395;
	add.s32 	%r397, %r384, %r396;
	add.s32 	%r398, %r385, %r397;
	add.s32 	%r399, %r382, %r398;
	add.s32 	%r400, %r383, %r399;
	add.s32 	%r401, %r388, %r400;
	add.s32 	%r402, %r389, %r401;
	add.s32 	%r403, %r386, %r402;
	add.s32 	%r404, %r387, %r403;
	add.s32 	%r405, %r392, %r404;
	add.s32 	%r406, %r393, %r405;
	add.s32 	%r407, %r390, %r406;
	add.s32 	%r659, %r391, %r407;
	setp.lt.u32 	%p50, %r120, 8192;
	mov.b32 	%r648, 4096;
	@%p50 bra 	$L__BB7_26;
	add.s32 	%r28, %r120, -4096;
	mov.b32 	%r648, 4096;
$L__BB7_24:
	mul.wide.s32 	%rd99, %r648, 4;
	add.s64 	%rd89, %rd76, %rd99;
	// begin inline asm
	ld.global.nc.v2.u64 {%rd87, %rd88}, [%rd89];
	// end inline asm
	mov.b64 	{%r409, %r410}, %rd88;
	mov.b64 	{%r411, %r412}, %rd87;
	add.s64 	%rd92, %rd89, 4096;
	// begin inline asm
	ld.global.nc.v2.u64 {%rd90, %rd91}, [%rd92];
	// end inline asm
	mov.b64 	{%r413, %r414}, %rd91;
	mov.b64 	{%r415, %r416}, %rd90;
	add.s64 	%rd95, %rd89, 8192;
	// begin inline asm
	ld.global.nc.v2.u64 {%rd93, %rd94}, [%rd95];
	// end inline asm
	mov.b64 	{%r417, %r418}, %rd94;
	mov.b64 	{%r419, %r420}, %rd93;
	add.s64 	%rd98, %rd89, 12288;
	// begin inline asm
	ld.global.nc.v2.u64 {%rd96, %rd97}, [%rd98];
	// end inline asm
	mov.b64 	{%r421, %r422}, %rd97;
	mov.b64 	{%r423, %r424}, %rd96;
	add.s32 	%r425, %r411, %r659;
	add.s32 	%r426, %r412, %r425;
	add.s32 	%r427, %r409, %r426;
	add.s32 	%r428, %r410, %r427;
	add.s32 	%r429, %r415, %r428;
	add.s32 	%r430, %r416, %r429;
	add.s32 	%r431, %r413, %r430;
	add.s32 	%r432, %r414, %r431;
	add.s32 	%r433, %r419, %r432;
	add.s32 	%r434, %r420, %r433;
	add.s32 	%r435, %r417, %r434;
	add.s32 	%r436, %r418, %r435;
	add.s32 	%r437, %r423, %r436;
	add.s32 	%r438, %r424, %r437;
	add.s32 	%r439, %r421, %r438;
	add.s32 	%r659, %r422, %r439;
	sub.s32 	%r440, %r120, %r648;
	setp.lt.s32 	%p51, %r440, 4096;
	@%p51 bra 	$L__BB7_34;
	add.s32 	%r648, %r648, 4096;
	setp.le.s32 	%p52, %r648, %r28;
	@%p52 bra 	$L__BB7_24;
$L__BB7_26:
	setp.le.s32 	%p53, %r120, %r648;
	@%p53 bra 	$L__BB7_34;
	sub.s32 	%r35, %r120, %r648;
	setp.ge.s32 	%p54, %r26, %r35;
	@%p54 bra 	$L__BB7_34;
	not.b32 	%r442, %r26;
	add.s32 	%r443, %r120, %r442;
	sub.s32 	%r36, %r443, %r648;
	and.b32  	%r444, %r36, 768;
	setp.eq.s32 	%p55, %r444, 768;
	mov.u32 	%r653, %r26;
	@%p55 bra 	$L__BB7_31;
	add.s32 	%r650, %r26, %r648;
	shr.u32 	%r445, %r36, 8;
	add.s32 	%r446, %r445, 1;
	and.b32  	%r447, %r446, 3;
	neg.s32 	%r649, %r447;
	mov.u32 	%r653, %r26;
$L__BB7_30:
	.pragma "nounroll";
	mul.wide.u32 	%rd101, %r650, 4;
	add.s64 	%rd100, %rd16, %rd101;
	// begin inline asm
	ld.global.nc.u32 %r448, [%rd100];
	// end inline asm
	add.s32 	%r659, %r448, %r659;
	add.s32 	%r653, %r653, 256;
	add.s32 	%r650, %r650, 256;
	add.s32 	%r649, %r649, 1;
	setp.ne.s32 	%p56, %r649, 0;
	@%p56 bra 	$L__BB7_30;
$L__BB7_31:
	setp.lt.u32 	%p57, %r36, 768;
	@%p57 bra 	$L__BB7_34;
	cvt.u64.u32 	%rd102, %r653;
	cvt.u64.u32 	%rd103, %r648;
	add.s64 	%rd104, %rd102, %rd103;
	shl.b64 	%rd105, %rd104, 2;
	add.s64 	%rd106, %rd105, %rd16;
	add.s64 	%rd122, %rd106, 2048;
	add.s32 	%r656, %r653, %r648;
$L__BB7_33:
	mul.wide.u32 	%rd111, %r656, 4;
	add.s64 	%rd107, %rd16, %rd111;
	// begin inline asm
	ld.global.nc.u32 %r449, [%rd107];
	// end inline asm
	add.s32 	%r453, %r449, %r659;
	add.s64 	%rd108, %rd122, -1024;
	// begin inline asm
	ld.global.nc.u32 %r450, [%rd108];
	// end inline asm
	add.s32 	%r454, %r450, %r453;
	// begin inline asm
	ld.global.nc.u32 %r451, [%rd122];
	// end inline asm
	add.s32 	%r455, %r451, %r454;
	add.s64 	%rd110, %rd122, 1024;
	// begin inline asm
	ld.global.nc.u32 %r452, [%rd110];
	// end inline asm
	add.s32 	%r659, %r452, %r455;
	add.s32 	%r653, %r653, 1024;
	add.s64 	%rd122, %rd122, 4096;
	add.s32 	%r656, %r656, 1024;
	setp.lt.s32 	%p58, %r653, %r35;
	@%p58 bra 	$L__BB7_33;
$L__BB7_34:
	// begin inline asm
	mov.u32 %r456, %laneid;
	// end inline asm
	mov.b32 	%r459, 1;
	mov.b32 	%r480, 31;
	mov.b32 	%r481, -1;
	// begin inline asm
	shfl.sync.down.b32 %r457, %r659, %r459, %r480, %r481;
	// end inline asm
	setp.gt.s32 	%p59, %r456, 30;
	selp.b32 	%r482, 0, %r457, %p59;
	add.s32 	%r463, %r482, %r659;
	mov.b32 	%r464, 2;
	// begin inline asm
	shfl.sync.down.b32 %r462, %r463, %r464, %r480, %r481;
	// end inline asm
	setp.gt.s32 	%p60, %r456, 29;
	selp.b32 	%r483, 0, %r462, %p60;
	add.s32 	%r468, %r463, %r483;
	mov.b32 	%r469, 4;
	// begin inline asm
	shfl.sync.down.b32 %r467, %r468, %r469, %r480, %r481;
	// end inline asm
	setp.gt.s32 	%p61, %r456, 27;
	selp.b32 	%r484, 0, %r467, %p61;
	add.s32 	%r473, %r468, %r484;
	mov.b32 	%r474, 8;
	// begin inline asm
	shfl.sync.down.b32 %r472, %r473, %r474, %r480, %r481;
	// end inline asm
	setp.gt.s32 	%p62, %r456, 23;
	selp.b32 	%r485, 0, %r472, %p62;
	add.s32 	%r478, %r473, %r485;
	mov.b32 	%r479, 16;
	// begin inline asm
	shfl.sync.down.b32 %r477, %r478, %r479, %r480, %r481;
	// end inline asm
	setp.gt.s32 	%p63, %r456, 15;
	selp.b32 	%r486, 0, %r477, %p63;
	add.s32 	%r686, %r478, %r486;
	setp.ne.s32 	%p64, %r456, 0;
	@%p64 bra 	$L__BB7_36;
	shr.u32 	%r487, %r26, 3;
	and.b32  	%r488, %r487, 124;
	mov.u32 	%r489, _ZZN3cub18CUB_300001_SM_10006detail6reduce28DeviceReduceSingleTileKernelINS2_10policy_hubIiyN4cuda3std3__44plusIiEEE10Policy1000EPiPjiS9_jiNS7_10__identityEEEvT0_T1_T2_T3_T4_T6_E12temp_storage;
	add.s32 	%r490, %r489, %r488;
	st.shared.u32 	[%r490+8], %r686;
$L__BB7_36:
	bar.sync 	0;
	setp.ne.s32 	%p65, %r26, 0;
	@%p65 bra 	$L__BB7_72;
	ld.shared.u32 	%r491, [_ZZN3cub18CUB_300001_SM_10006detail6reduce28DeviceReduceSingleTileKernelINS2_10policy_hubIiyN4cuda3std3__44plusIiEEE10Policy1000EPiPjiS9_jiNS7_10__identityEEEvT0_T1_T2_T3_T4_T6_E12temp_storage+12];
	add.s32 	%r492, %r491, %r686;
	ld.shared.u32 	%r493, [_ZZN3cub18CUB_300001_SM_10006detail6reduce28DeviceReduceSingleTileKernelINS2_10policy_hubIiyN4cuda3std3__44plusIiEEE10Policy1000EPiPjiS9_jiNS7_10__identityEEEvT0_T1_T2_T3_T4_T6_E12temp_storage+16];
	add.s32 	%r494, %r492, %r493;
	ld.shared.u32 	%r495, [_ZZN3cub18CUB_300001_SM_10006detail6reduce28DeviceReduceSingleTileKernelINS2_10policy_hubIiyN4cuda3std3__44plusIiEEE10Policy1000EPiPjiS9_jiNS7_10__identityEEEvT0_T1_T2_T3_T4_T6_E12temp_storage+20];
	add.s32 	%r496, %r494, %r495;
	ld.shared.u32 	%r497, [_ZZN3cub18CUB_300001_SM_10006detail6reduce28DeviceReduceSingleTileKernelINS2_10policy_hubIiyN4cuda3std3__44plusIiEEE10Policy1000EPiPjiS9_jiNS7_10__identityEEEvT0_T1_T2_T3_T4_T6_E12temp_storage+24];
	add.s32 	%r498, %r496, %r497;
	ld.shared.u32 	%r499, [_ZZN3cub18CUB_300001_SM_10006detail6reduce28DeviceReduceSingleTileKernelINS2_10policy_hubIiyN4cuda3std3__44plusIiEEE10Policy1000EPiPjiS9_jiNS7_10__identityEEEvT0_T1_T2_T3_T4_T6_E12temp_storage+28];
	add.s32 	%r500, %r498, %r499;
	ld.shared.u32 	%r501, [_ZZN3cub18CUB_300001_SM_10006detail6reduce28DeviceReduceSingleTileKernelINS2_10policy_hubIiyN4cuda3std3__44plusIiEEE10Policy1000EPiPjiS9_jiNS7_10__identityEEEvT0_T1_T2_T3_T4_T6_E12temp_storage+32];
	add.s32 	%r502, %r500, %r501;
	ld.shared.u32 	%r503, [_ZZN3cub18CUB_300001_SM_10006detail6reduce28DeviceReduceSingleTileKernelINS2_10policy_hubIiyN4cuda3std3__44plusIiEEE10Policy1000EPiPjiS9_jiNS7_10__identityEEEvT0_T1_T2_T3_T4_T6_E12temp_storage+36];
	add.s32 	%r686, %r502, %r503;
	bra.uni 	$L__BB7_72;
$L__BB7_38:
	setp.gt.s32 	%p3, %r120, 4095;
	@%p3 bra 	$L__BB7_56;
	mov.u32 	%r60, %tid.x;
	setp.ge.s32 	%p20, %r60, %r120;
	mov.b32 	%r670, 0;
	mov.u32 	%r665, %r60;
	@%p20 bra 	$L__BB7_41;
	mul.wide.u32 	%rd66, %r60, 4;
	add.s64 	%rd65, %rd16, %rd66;
	// begin inline asm
	ld.global.nc.u32 %r670, [%rd65];
	// end inline asm
	add.s32 	%r665, %r60, 256;
$L__BB7_41:
	setp.ge.s32 	%p21, %r665, %r120;
	@%p21 bra 	$L__BB7_47;
	not.b32 	%r252, %r665;
	add.s32 	%r65, %r120, %r252;
	and.b32  	%r253, %r65, 768;
	setp.eq.s32 	%p22, %r253, 768;
	@%p22 bra 	$L__BB7_45;
	mul.wide.u32 	%rd67, %r665, 4;
	add.s64 	%rd123, %rd16, %rd67;
	shr.u32 	%r254, %r65, 8;
	add.s32 	%r255, %r254, 1;
	and.b32  	%r256, %r255, 3;
	neg.s32 	%r662, %r256;
$L__BB7_44:
	.pragma "nounroll";
	// begin inline asm
	ld.global.nc.u32 %r257, [%rd123];
	// end inline asm
	add.s32 	%r670, %r257, %r670;
	add.s32 	%r665, %r665, 256;
	add.s64 	%rd123, %rd123, 1024;
	add.s32 	%r662, %r662, 1;
	setp.ne.s32 	%p23, %r662, 0;
	@%p23 bra 	$L__BB7_44;
$L__BB7_45:
	setp.lt.u32 	%p24, %r65, 768;
	@%p24 bra 	$L__BB7_47;
$L__BB7_46:
	mul.wide.s32 	%rd73, %r665, 4;
	add.s64 	%rd69, %rd16, %rd73;
	// begin inline asm
	ld.global.nc.u32 %r258, [%rd69];
	// end inline asm
	add.s32 	%r262, %r258, %r670;
	add.s64 	%rd70, %rd69, 1024;
	// begin inline asm
	ld.global.nc.u32 %r259, [%rd70];
	// end inline asm
	add.s32 	%r263, %r259, %r262;
	add.s64 	%rd71, %rd69, 2048;
	// begin inline asm
	ld.global.nc.u32 %r260, [%rd71];
	// end inline asm
	add.s32 	%r264, %r260, %r263;
	add.s64 	%rd72, %rd69, 3072;
	// begin inline asm
	ld.global.nc.u32 %r261, [%rd72];
	// end inline asm
	add.s32 	%r670, %r261, %r264;
	add.s32 	%r665, %r665, 1024;
	setp.lt.s32 	%p25, %r665, %r120;
	@%p25 bra 	$L__BB7_46;
$L__BB7_47:
	setp.lt.s32 	%p26, %r120, 256;
	@%p26 bra 	$L__BB7_52;
	// begin inline asm
	mov.u32 %r328, %laneid;
	// end inline asm
	mov.b32 	%r331, 1;
	mov.b32 	%r352, 31;
	mov.b32 	%r353, -1;
	// begin inline asm
	shfl.sync.down.b32 %r329, %r670, %r331, %r352, %r353;
	// end inline asm
	setp.gt.s32 	%p42, %r328, 30;
	selp.b32 	%r354, 0, %r329, %p42;
	add.s32 	%r335, %r354, %r670;
	mov.b32 	%r336, 2;
	// begin inline asm
	shfl.sync.down.b32 %r334, %r335, %r336, %r352, %r353;
	// end inline asm
	setp.gt.s32 	%p43, %r328, 29;
	selp.b32 	%r355, 0, %r334, %p43;
	add.s32 	%r340, %r335, %r355;
	mov.b32 	%r341, 4;
	// begin inline asm
	shfl.sync.down.b32 %r339, %r340, %r341, %r352, %r353;
	// end inline asm
	setp.gt.s32 	%p44, %r328, 27;
	selp.b32 	%r356, 0, %r339, %p44;
	add.s32 	%r345, %r340, %r356;
	mov.b32 	%r346, 8;
	// begin inline asm
	shfl.sync.down.b32 %r344, %r345, %r346, %r352, %r353;
	// end inline asm
	setp.gt.s32 	%p45, %r328, 23;
	selp.b32 	%r357, 0, %r344, %p45;
	add.s32 	%r350, %r345, %r357;
	mov.b32 	%r351, 16;
	// begin inline asm
	shfl.sync.down.b32 %r349, %r350, %r351, %r352, %r353;
	// end inline asm
	setp.gt.s32 	%p46, %r328, 15;
	selp.b32 	%r358, 0, %r349, %p46;
	add.s32 	%r686, %r350, %r358;
	setp.ne.s32 	%p47, %r328, 0;
	@%p47 bra 	$L__BB7_50;
	shr.u32 	%r359, %r60, 3;
	and.b32  	%r360, %r359, 124;
	mov.u32 	%r361, _ZZN3cub18CUB_300001_SM_10006detail6reduce28DeviceReduceSingleTileKernelINS2_10policy_hubIiyN4cuda3std3__44plusIiEEE10Policy1000EPiPjiS9_jiNS7_10__identityEEEvT0_T1_T2_T3_T4_T6_E12temp_storage;
	add.s32 	%r362, %r361, %r360;
	st.shared.u32 	[%r362+8], %r686;
$L__BB7_50:
	bar.sync 	0;
	setp.ne.s32 	%p48, %r60, 0;
	@%p48 bra 	$L__BB7_72;
	ld.shared.u32 	%r363, [_ZZN3cub18CUB_300001_SM_10006detail6reduce28DeviceReduceSingleTileKernelINS2_10policy_hubIiyN4cuda3std3__44plusIiEEE10Policy1000EPiPjiS9_jiNS7_10__identityEEEvT0_T1_T2_T3_T4_T6_E12temp_storage+12];
	add.s32 	%r364, %r363, %r686;
	ld.shared.u32 	%r365, [_ZZN3cub18CUB_300001_SM_10006detail6reduce28DeviceReduceSingleTileKernelINS2_10policy_hubIiyN4cuda3std3__44plusIiEEE10Policy1000EPiPjiS9_jiNS7_10__identityEEEvT0_T1_T2_T3_T4_T6_E12temp_storage+16];
	add.s32 	%r366, %r364, %r365;
	ld.shared.u32 	%r367, [_ZZN3cub18CUB_300001_SM_10006detail6reduce28DeviceReduceSingleTileKernelINS2_10policy_hubIiyN4cuda3std3__44plusIiEEE10Policy1000EPiPjiS9_jiNS7_10__identityEEEvT0_T1_T2_T3_T4_T6_E12temp_storage+20];
	add.s32 	%r368, %r366, %r367;
	ld.shared.u32 	%r369, [_ZZN3cub18CUB_300001_SM_10006detail6reduce28DeviceReduceSingleTileKernelINS2_10policy_hubIiyN4cuda3std3__44plusIiEEE10Policy1000EPiPjiS9_jiNS7_10__identityEEEvT0_T1_T2_T3_T4_T6_E12temp_storage+24];
	add.s32 	%r370, %r368, %r369;
	ld.shared.u32 	%r371, [_ZZN3cub18CUB_300001_SM_10006detail6reduce28DeviceReduceSingleTileKernelINS2_10policy_hubIiyN4cuda3std3__44plusIiEEE10Policy1000EPiPjiS9_jiNS7_10__identityEEEvT0_T1_T2_T3_T4_T6_E12temp_storage+28];
	add.s32 	%r372, %r370, %r371;
	ld.shared.u32 	%r373, [_ZZN3cub18CUB_300001_SM_10006detail6reduce28DeviceReduceSingleTileKernelINS2_10policy_hubIiyN4cuda3std3__44plusIiEEE10Policy1000EPiPjiS9_jiNS7_10__identityEEEvT0_T1_T2_T3_T4_T6_E12temp_storage+32];
	add.s32 	%r374, %r372, %r373;
	ld.shared.u32 	%r375, [_ZZN3cub18CUB_300001_SM_10006detail6reduce28DeviceReduceSingleTileKernelINS2_10policy_hubIiyN4cuda3std3__44plusIiEEE10Policy1000EPiPjiS9_jiNS7_10__identityEEEvT0_T1_T2_T3_T4_T6_E12temp_storage+36];
	add.s32 	%r686, %r374, %r375;
	bra.uni 	$L__BB7_72;
$L__BB7_52:
	// begin inline asm
	mov.u32 %r265, %laneid;
	// end inline asm
	and.b32  	%r291, %r60, 992;
	add.s32 	%r292, %r291, 32;
	setp.gt.s32 	%p27, %r292, %r120;
	not.b32 	%r293, %r291;
	add.s32 	%r294, %r120, %r293;
	selp.b32 	%r289, %r294, 31, %p27;
	mov.b32 	%r268, 1;
	mov.b32 	%r290, -1;
	// begin inline asm
	shfl.sync.down.b32 %r266, %r670, %r268, %r289, %r290;
	// end inline asm
	setp.lt.s32 	%p28, %r265, %r289;
	selp.b32 	%r295, %r266, 0, %p28;
	add.s32 	%r272, %r295, %r670;
	mov.b32 	%r273, 2;
	// begin inline asm
	shfl.sync.down.b32 %r271, %r272, %r273, %r289, %r290;
	// end inline asm
	add.s32 	%r296, %r265, 2;
	setp.gt.s32 	%p29, %r296, %r289;
	selp.b32 	%r297, 0, %r271, %p29;
	add.s32 	%r277, %r272, %r297;
	mov.b32 	%r278, 4;
	// begin inline asm
	shfl.sync.down.b32 %r276, %r277, %r278, %r289, %r290;
	// end inline asm
	add.s32 	%r298, %r265, 4;
	setp.gt.s32 	%p30, %r298, %r289;
	selp.b32 	%r299, 0, %r276, %p30;
	add.s32 	%r282, %r277, %r299;
	mov.b32 	%r283, 8;
	// begin inline asm
	shfl.sync.down.b32 %r281, %r282, %r283, %r289, %r290;
	// end inline asm
	add.s32 	%r300, %r265, 8;
	setp.gt.s32 	%p31, %r300, %r289;
	selp.b32 	%r301, 0, %r281, %p31;
	add.s32 	%r287, %r282, %r301;
	mov.b32 	%r288, 16;
	// begin inline asm
	shfl.sync.down.b32 %r286, %r287, %r288, %r289, %r290;
	// end inline asm
	add.s32 	%r302, %r265, 16;
	setp.gt.s32 	%p32, %r302, %r289;
	selp.b32 	%r303, 0, %r286, %p32;
	add.s32 	%r686, %r287, %r303;
	setp.ne.s32 	%p33, %r265, 0;
	@%p33 bra 	$L__BB7_54;
	shr.u32 	%r304, %r60, 3;
	and.b32  	%r305, %r304, 124;
	mov.u32 	%r306, _ZZN3cub18CUB_300001_SM_10006detail6reduce28DeviceReduceSingleTileKernelINS2_10policy_hubIiyN4cuda3std3__44plusIiEEE10Policy1000EPiPjiS9_jiNS7_10__identityEEEvT0_T1_T2_T3_T4_T6_E12temp_storage;
	add.s32 	%r307, %r306, %r305;
	st.shared.u32 	[%r307+8], %r686;
$L__BB7_54:
	bar.sync 	0;
	setp.ne.s32 	%p34, %r60, 0;
	@%p34 bra 	$L__BB7_72;
	setp.gt.s32 	%p35, %r120, 32;
	ld.shared.u32 	%r308, [_ZZN3cub18CUB_300001_SM_10006detail6reduce28DeviceReduceSingleTileKernelINS2_10policy_hubIiyN4cuda3std3__44plusIiEEE10Policy1000EPiPjiS9_jiNS7_10__identityEEEvT0_T1_T2_T3_T4_T6_E12temp_storage+12];
	selp.b32 	%r309, %r308, 0, %p35;
	add.s32 	%r310, %r309, %r686;
	setp.gt.s32 	%p36, %r120, 64;
	ld.shared.u32 	%r311, [_ZZN3cub18CUB_300001_SM_10006detail6reduce28DeviceReduceSingleTileKernelINS2_10policy_hubIiyN4cuda3std3__44plusIiEEE10Policy1000EPiPjiS9_jiNS7_10__identityEEEvT0_T1_T2_T3_T4_T6_E12temp_storage+16];
	selp.b32 	%r312, %r311, 0, %p36;
	add.s32 	%r313, %r310, %r312;
	setp.gt.s32 	%p37, %r120, 96;
	ld.shared.u32 	%r314, [_ZZN3cub18CUB_300001_SM_10006detail6reduce28DeviceReduceSingleTileKernelINS2_10policy_hubIiyN4cuda3std3__44plusIiEEE10Policy1000EPiPjiS9_jiNS7_10__identityEEEvT0_T1_T2_T3_T4_T6_E12temp_storage+20];
	selp.b32 	%r315, %r314, 0, %p37;
	add.s32 	%r316, %r313, %r315;
	setp.gt.s32 	%p38, %r120, 128;
	ld.shared.u32 	%r317, [_ZZN3cub18CUB_300001_SM_10006detail6reduce28DeviceReduceSingleTileKernelINS2_10policy_hubIiyN4cuda3std3__44plusIiEEE10Policy1000EPiPjiS9_jiNS7_10__identityEEEvT0_T1_T2_T3_T4_T6_E12temp_storage+24];
	selp.b32 	%r318, %r317, 0, %p38;
	add.s32 	%r319, %r316, %r318;
	setp.gt.s32 	%p39, %r120, 160;
	ld.shared.u32 	%r320, [_ZZN3cub18CUB_300001_SM_10006detail6reduce28DeviceReduceSingleTileKernelINS2_10policy_hubIiyN4cuda3std3__44plusIiEEE10Policy1000EPiPjiS9_jiNS7_10__identityEEEvT0_T1_T2_T3_T4_T6_E12temp_storage+28];
	selp.b32 	%r321, %r320, 0, %p39;
	add.s32 	%r322, %r319, %r321;
	setp.gt.s32 	%p40, %r120, 192;
	ld.shared.u32 	%r323, [_ZZN3cub18CUB_300001_SM_10006detail6reduce28DeviceReduceSingleTileKernelINS2_10policy_hubIiyN4cuda3std3__44plusIiEEE10Policy1000EPiPjiS9_jiNS7_10__identityEEEvT0_T1_T2_T3_T4_T6_E12temp_storage+32];
	selp.b32 	%r324, %r323, 0, %p40;
	add.s32 	%r325, %r322, %r324;
	setp.gt.s32 	%p41, %r120, 224;
	ld.shared.u32 	%r326, [_ZZN3cub18CUB_300001_SM_10006detail6reduce28DeviceReduceSingleTileKernelINS2_10policy_hubIiyN4cuda3std3__44plusIiEEE10Policy1000EPiPjiS9_jiNS7_10__identityEEEvT0_T1_T2_T3_T4_T6_E12temp_storage+36];
	selp.b32 	%r327, %r326, 0, %p41;
	add.s32 	%r686, %r325, %r327;
	bra.uni 	$L__BB7_72;
$L__BB7_56:
	mov.u32 	%r85, %tid.x;
	mul.wide.u32 	%rd35, %r85, 4;
	add.s64 	%rd19, %rd16, %rd35;
	// begin inline asm
	ld.global.nc.u32 %r122, [%rd19];
	// end inline asm
	add.s64 	%rd20, %rd19, 1024;
	// begin inline asm
	ld.global.nc.u32 %r123, [%rd20];
	// end inline asm
	add.s64 	%rd21, %rd19, 2048;
	// begin inline asm
	ld.global.nc.u32 %r124, [%rd21];
	// end inline asm
	add.s64 	%rd22, %rd19, 3072;
	// begin inline asm
	ld.global.nc.u32 %r125, [%rd22];
	// end inline asm
	add.s64 	%rd23, %rd19, 4096;
	// begin inline asm
	ld.global.nc.u32 %r126, [%rd23];
	// end inline asm
	add.s64 	%rd24, %rd19, 5120;
	// begin inline asm
	ld.global.nc.u32 %r127, [%rd24];
	// end inline asm
	add.s64 	%rd25, %rd19, 6144;
	// begin inline asm
	ld.global.nc.u32 %r128, [%rd25];
	// end inline asm
	add.s64 	%rd26, %rd19, 7168;
	// begin inline asm
	ld.global.nc.u32 %r129, [%rd26];
	// end inline asm
	add.s64 	%rd27, %rd19, 8192;
	// begin inline asm
	ld.global.nc.u32 %r130, [%rd27];
	// end inline asm
	add.s64 	%rd28, %rd19, 9216;
	// begin inline asm
	ld.global.nc.u32 %r131, [%rd28];
	// end inline asm
	add.s64 	%rd29, %rd19, 10240;
	// begin inline asm
	ld.global.nc.u32 %r132, [%rd29];
	// end inline asm
	add.s64 	%rd30, %rd19, 11264;
	// begin inline asm
	ld.global.nc.u32 %r133, [%rd30];
	// end inline asm
	add.s64 	%rd31, %rd19, 12288;
	// begin inline asm
	ld.global.nc.u32 %r134, [%rd31];
	// end inline asm
	add.s64 	%rd32, %rd19, 13312;
	// begin inline asm
	ld.global.nc.u32 %r135, [%rd32];
	// end inline asm
	add.s64 	%rd33, %rd19, 14336;
	// begin inline asm
	ld.global.nc.u32 %r136, [%rd33];
	// end inline asm
	add.s64 	%rd34, %rd19, 15360;
	// begin inline asm
	ld.global.nc.u32 %r137, [%rd34];
	// end inline asm
	add.s32 	%r139, %r123, %r122;
	add.s32 	%r140, %r124, %r139;
	add.s32 	%r141, %r125, %r140;
	add.s32 	%r142, %r126, %r141;
	add.s32 	%r143, %r127, %r142;
	add.s32 	%r144, %r128, %r143;
	add.s32 	%r145, %r129, %r144;
	add.s32 	%r146, %r130, %r145;
	add.s32 	%r147, %r131, %r146;
	add.s32 	%r148, %r132, %r147;
	add.s32 	%r149, %r133, %r148;
	add.s32 	%r150, %r134, %r149;
	add.s32 	%r151, %r135, %r150;
	add.s32 	%r152, %r136, %r151;
	add.s32 	%r685, %r137, %r152;
	setp.lt.u32 	%p4, %r120, 8192;
	mov.b32 	%r674, 4096;
	@%p4 bra 	$L__BB7_60;
	add.s32 	%r87, %r120, -4096;
	mov.b32 	%r674, 4096;
$L__BB7_58:
	mul.wide.s32 	%rd52, %r674, 4;
	add.s64 	%rd36, %rd19, %rd52;
	// begin inline asm
	ld.global.nc.u32 %r154, [%rd36];
	// end inline asm
	add.s64 	%rd37, %rd36, 1024;
	// begin inline asm
	ld.global.nc.u32 %r155, [%rd37];
	// end inline asm
	add.s64 	%rd38, %rd36, 2048;
	// begin inline asm
	ld.global.nc.u32 %r156, [%rd38];
	// end inline asm
	add.s64 	%rd39, %rd36, 3072;
	// begin inline asm
	ld.global.nc.u32 %r157, [%rd39];
	// end inline asm
	add.s64 	%rd40, %rd36, 4096;
	// begin inline asm
	ld.global.nc.u32 %r158, [%rd40];
	// end inline asm
	add.s64 	%rd41, %rd36, 5120;
	// begin inline asm
	ld.global.nc.u32 %r159, [%rd41];
	// end inline asm
	add.s64 	%rd42, %rd36, 6144;
	// begin inline asm
	ld.global.nc.u32 %r160, [%rd42];
	// end inline asm
	add.s64 	%rd43, %rd36, 7168;
	// begin inline asm
	ld.global.nc.u32 %r161, [%rd43];
	// end inline asm
	add.s64 	%rd44, %rd36, 8192;
	// begin inline asm
	ld.global.nc.u32 %r162, [%rd44];
	// end inline asm
	add.s64 	%rd45, %rd36, 9216;
	// begin inline asm
	ld.global.nc.u32 %r163, [%rd45];
	// end inline asm
	add.s64 	%rd46, %rd36, 10240;
	// begin inline asm
	ld.global.nc.u32 %r164, [%rd46];
	// end inline asm
	add.s64 	%rd47, %rd36, 11264;
	// begin inline asm
	ld.global.nc.u32 %r165, [%rd47];
	// end inline asm
	add.s64 	%rd48, %rd36, 12288;
	// begin inline asm
	ld.global.nc.u32 %r166, [%rd48];
	// end inline asm
	add.s64 	%rd49, %rd36, 13312;
	// begin inline asm
	ld.global.nc.u32 %r167, [%rd49];
	// end inline asm
	add.s64 	%rd50, %rd36, 14336;
	// begin inline asm
	ld.global.nc.u32 %r168, [%rd50];
	// end inline asm
	add.s64 	%rd51, %rd36, 15360;
	// begin inline asm
	ld.global.nc.u32 %r169, [%rd51];
	// end inline asm
	add.s32 	%r170, %r154, %r685;
	add.s32 	%r171, %r155, %r170;
	add.s32 	%r172, %r156, %r171;
	add.s32 	%r173, %r157, %r172;
	add.s32 	%r174, %r158, %r173;
	add.s32 	%r175, %r159, %r174;
	add.s32 	%r176, %r160, %r175;
	add.s32 	%r177, %r161, %r176;
	add.s32 	%r178, %r162, %r177;
	add.s32 	%r179, %r163, %r178;
	add.s32 	%r180, %r164, %r179;
	add.s32 	%r181, %r165, %r180;
	add.s32 	%r182, %r166, %r181;
	add.s32 	%r183, %r167, %r182;
	add.s32 	%r184, %r168, %r183;
	add.s32 	%r685, %r169, %r184;
	sub.s32 	%r185, %r120, %r674;
	setp.lt.s32 	%p5, %r185, 4096;
	@%p5 bra 	$L__BB7_68;
	add.s32 	%r674, %r674, 4096;
	setp.le.s32 	%p6, %r674, %r87;
	@%p6 bra 	$L__BB7_58;
$L__BB7_60:
	setp.le.s32 	%p7, %r120, %r674;
	@%p7 bra 	$L__BB7_68;
	sub.s32 	%r94, %r120, %r674;
	setp.ge.s32 	%p8, %r85, %r94;
	@%p8 bra 	$L__BB7_68;
	not.b32 	%r187, %r85;
	add.s32 	%r188, %r120, %r187;
	sub.s32 	%r95, %r188, %r674;
	and.b32  	%r189, %r95, 768;
	setp.eq.s32 	%p9, %r189, 768;
	mov.u32 	%r679, %r85;
	@%p9 bra 	$L__BB7_65;
	add.s32 	%r676, %r85, %r674;
	shr.u32 	%r190, %r95, 8;
	add.s32 	%r191, %r190, 1;
	and.b32  	%r192, %r191, 3;
	neg.s32 	%r675, %r192;
	mov.u32 	%r679, %r85;
$L__BB7_64:
	.pragma "nounroll";
	mul.wide.u32 	%rd54, %r676, 4;
	add.s64 	%rd53, %rd16, %rd54;
	// begin inline asm
	ld.global.nc.u32 %r193, [%rd53];
	// end inline asm
	add.s32 	%r685, %r193, %r685;
	add.s32 	%r679, %r679, 256;
	add.s32 	%r676, %r676, 256;
	add.s32 	%r675, %r675, 1;
	setp.ne.s32 	%p10, %r675, 0;
	@%p10 bra 	$L__BB7_64;
$L__BB7_65:
	setp.lt.u32 	%p11, %r95, 768;
	@%p11 bra 	$L__BB7_68;
	cvt.u64.u32 	%rd55, %r679;
	cvt.u64.u32 	%rd56, %r674;
	add.s64 	%rd57, %rd55, %rd56;
	shl.b64 	%rd58, %rd57, 2;
	add.s64 	%rd59, %rd58, %rd16;
	add.s64 	%rd124, %rd59, 2048;
	add.s32 	%r682, %r679, %r674;
$L__BB7_67:
	mul.wide.u32 	%rd64, %r682, 4;
	add.s64 	%rd60, %rd16, %rd64;
	// begin inline asm
	ld.global.nc.u32 %r194, [%rd60];
	// end inline asm
	add.s32 	%r198, %r194, %r685;
	add.s64 	%rd61, %rd124, -1024;
	// begin inline asm
	ld.global.nc.u32 %r195, [%rd61];
	// end inline asm
	add.s32 	%r199, %r195, %r198;
	// begin inline asm
	ld.global.nc.u32 %r196, [%rd124];
	// end inline asm
	add.s32 	%r200, %r196, %r199;
	add.s64 	%rd63, %rd124, 1024;
	// begin inline asm
	ld.global.nc.u32 %r197, [%rd63];
	// end inline asm
	add.s32 	%r685, %r197, %r200;
	add.s32 	%r679, %r679, 1024;
	add.s64 	%rd124, %rd124, 4096;
	add.s32 	%r682, %r682, 1024;
	setp.lt.s32 	%p12, %r679, %r94;
	@%p12 bra 	$L__BB7_67;
$L__BB7_68:
	// begin inline asm
	mov.u32 %r201, %laneid;
	// end inline asm
	mov.b32 	%r204, 1;
	mov.b32 	%r225, 31;
	mov.b32 	%r226, -1;
	// begin inline asm
	shfl.sync.down.b32 %r202, %r685, %r204, %r225, %r226;
	// end inline asm
	setp.gt.s32 	%p13, %r201, 30;
	selp.b32 	%r227, 0, %r202, %p13;
	add.s32 	%r208, %r227, %r685;
	mov.b32 	%r209, 2;
	// begin inline asm
	shfl.sync.down.b32 %r207, %r208, %r209, %r225, %r226;
	// end inline asm
	setp.gt.s32 	%p14, %r201, 29;
	selp.b32 	%r228, 0, %r207, %p14;
	add.s32 	%r213, %r208, %r228;
	mov.b32 	%r214, 4;
	// begin inline asm
	shfl.sync.down.b32 %r212, %r213, %r214, %r225, %r226;
	// end inline asm
	setp.gt.s32 	%p15, %r201, 27;
	selp.b32 	%r229, 0, %r212, %p15;
	add.s32 	%r218, %r213, %r229;
	mov.b32 	%r219, 8;
	// begin inline asm
	shfl.sync.down.b32 %r217, %r218, %r219, %r225, %r226;
	// end inline asm
	setp.gt.s32 	%p16, %r201, 23;
	selp.b32 	%r230, 0, %r217, %p16;
	add.s32 	%r223, %r218, %r230;
	mov.b32 	%r224, 16;
	// begin inline asm
	shfl.sync.down.b32 %r222, %r223, %r224, %r225, %r226;
	// end inline asm
	setp.gt.s32 	%p17, %r201, 15;
	selp.b32 	%r231, 0, %r222, %p17;
	add.s32 	%r686, %r223, %r231;
	setp.ne.s32 	%p18, %r201, 0;
	@%p18 bra 	$L__BB7_70;
	shr.u32 	%r232, %r85, 3;
	and.b32  	%r233, %r232, 124;
	mov.u32 	%r234, _ZZN3cub18CUB_300001_SM_10006detail6reduce28DeviceReduceSingleTileKernelINS2_10policy_hubIiyN4cuda3std3__44plusIiEEE10Policy1000EPiPjiS9_jiNS7_10__identityEEEvT0_T1_T2_T3_T4_T6_E12temp_storage;
	add.s32 	%r235, %r234, %r233;
	st.shared.u32 	[%r235+8], %r686;
$L__BB7_70:
	bar.sync 	0;
	setp.ne.s32 	%p19, %r85, 0;
	@%p19 bra 	$L__BB7_72;
	ld.shared.u32 	%r236, [_ZZN3cub18CUB_300001_SM_10006detail6reduce28DeviceReduceSingleTileKernelINS2_10policy_hubIiyN4cuda3std3__44plusIiEEE10Policy1000EPiPjiS9_jiNS7_10__identityEEEvT0_T1_T2_T3_T4_T6_E12temp_storage+12];
	add.s32 	%r237, %r236, %r686;
	ld.shared.u32 	%r238, [_ZZN3cub18CUB_300001_SM_10006detail6reduce28DeviceReduceSingleTileKernelINS2_10policy_hubIiyN4cuda3std3__44plusIiEEE10Policy1000EPiPjiS9_jiNS7_10__identityEEEvT0_T1_T2_T3_T4_T6_E12temp_storage+16];
	add.s32 	%r239, %r237, %r238;
	ld.shared.u32 	%r240, [_ZZN3cub18CUB_300001_SM_10006detail6reduce28DeviceReduceSingleTileKernelINS2_10policy_hubIiyN4cuda3std3__44plusIiEEE10Policy1000EPiPjiS9_jiNS7_10__identityEEEvT0_T1_T2_T3_T4_T6_E12temp_storage+20];
	add.s32 	%r241, %r239, %r240;
	ld.shared.u32 	%r242, [_ZZN3cub18CUB_300001_SM_10006detail6reduce28DeviceReduceSingleTileKernelINS2_10policy_hubIiyN4cuda3std3__44plusIiEEE10Policy1000EPiPjiS9_jiNS7_10__identityEEEvT0_T1_T2_T3_T4_T6_E12temp_storage+24];
	add.s32 	%r243, %r241, %r242;
	ld.shared.u32 	%r244, [_ZZN3cub18CUB_300001_SM_10006detail6reduce28DeviceReduceSingleTileKernelINS2_10policy_hubIiyN4cuda3std3__44plusIiEEE10Policy1000EPiPjiS9_jiNS7_10__identityEEEvT0_T1_T2_T3_T4_T6_E12temp_storage+28];
	add.s32 	%r245, %r243, %r244;
	ld.shared.u32 	%r246, [_ZZN3cub18CUB_300001_SM_10006detail6reduce28DeviceReduceSingleTileKernelINS2_10policy_hubIiyN4cuda3std3__44plusIiEEE10Policy1000EPiPjiS9_jiNS7_10__identityEEEvT0_T1_T2_T3_T4_T6_E12temp_storage+32];
	add.s32 	%r247, %r245, %r246;
	ld.shared.u32 	%r248, [_ZZN3cub18CUB_300001_SM_10006detail6reduce28DeviceReduceSingleTileKernelINS2_10policy_hubIiyN4cuda3std3__44plusIiEEE10Policy1000EPiPjiS9_jiNS7_10__identityEEEvT0_T1_T2_T3_T4_T6_E12temp_storage+36];
	add.s32 	%r686, %r247, %r248;
$L__BB7_72:
	mov.u32 	%r631, %tid.x;
	setp.ne.s32 	%p95, %r631, 0;
	@%p95 bra 	$L__BB7_74;
	add.s32 	%r632, %r686, %r121;
	st.global.u32 	[%rd1], %r632;
$L__BB7_74:
	ret;

}


// ===== COMPILED SASS (sm_100) =====

	.target	sm_100

	.elftype	@"ET_EXEC"


//--------------------- .note.nv.tkinfo           --------------------------
	.section	.note.nv.tkinfo,"",@"SHT_NOTE"
	.sectionflags	@"SHF_NOTE_NV_TKINFO"
	.tkinfo
        /*0018*/ 	.word	0x00000002
        /*0030*/ 	.string	""
        /*0030*/ 	.string	"ptxas"
        /*0030*/ 	.string	"Cuda compilation tools, release 13.0, V13.0.88"
        /*0030*/ 	.string	"Build cuda_13.0.r13.0/compiler.36424714_0"
        /*0030*/ 	.string	"-arch sm_100 -m 64 "



//--------------------- .note.nv.cuinfo           --------------------------
	.section	.note.nv.cuinfo,"",@"SHT_NOTE"
	.sectionflags	@"SHF_NOTE_NV_CUINFO"
        /*0018*/ 	.short	0x0002
        /*001a*/ 	.short	0x0064
        /*001c*/ 	.short	0x0082
	.zero		2


//--------------------- .nv.info                  --------------------------
	.section	.nv.info,"",@"SHT_CUDA_INFO"
	.align	4


	//----- nvinfo : EIATTR_REGCOUNT
	.align		4
        /*0000*/ 	.byte	0x04, 0x2f
        /*0002*/ 	.short	(.L_45 - .L_44)
	.align		4
.L_44:
        /*0004*/ 	.word	index@(_Z9my_kernelPhS_S_S_)
        /*0008*/ 	.word	0x00000018


	//----- nvinfo : EIATTR_FRAME_SIZE
	.align		4
.L_45:
        /*000c*/ 	.byte	0x04, 0x11
        /*000e*/ 	.short	(.L_47 - .L_46)
	.align		4
.L_46:
        /*0010*/ 	.word	index@(_Z9my_kernelPhS_S_S_)
        /*0014*/ 	.word	0x00000010


	//----- nvinfo : EIATTR_REGCOUNT
	.align		4
.L_47:
        /*0018*/ 	.byte	0x04, 0x2f
        /*001a*/ 	.short	(.L_49 - .L_48)
	.align		4
.L_48:
        /*001c*/ 	.word	index@(_ZN3cub18CUB_300001_SM_10006detail11EmptyKernelIvEEvv)
        /*0020*/ 	.word	0x00000004


	//----- nvinfo : EIATTR_FRAME_SIZE
	.align		4
.L_49:
        /*0024*/ 	.byte	0x04, 0x11
        /*0026*/ 	.short	(.L_51 - .L_50)
	.align		4
.L_50:
        /*0028*/ 	.word	index@(_ZN3cub18CUB_300001_SM_10006detail11EmptyKernelIvEEvv)
        /*002c*/ 	.word	0x00000000


	//----- nvinfo : EIATTR_REGCOUNT
	.align		4
.L_51:
        /*0030*/ 	.byte	0x04, 0x2f
        /*0032*/ 	.short	(.L_53 - .L_52)
	.align		4
.L_52:
        /*0034*/ 	.word	index@(_ZN3cub18CUB_300001_SM_10006detail6reduce28DeviceReduceSingleTileKernelINS2_10policy_hubIijN4cuda3std3__44plusIiEEE10Policy1000EN6thrust24THRUST_300001_SM_1000_NS10device_ptrIjEEPjjS9_jiNS7_10__identityEEEvT0_T1_T2_T3_T4_T6_)
        /*0038*/ 	.word	0x00000020


	//----- nvinfo : EIATTR_FRAME_SIZE
	.align		4
.L_53:
        /*003c*/ 	.byte	0x04, 0x11
        /*003e*/ 	.short	(.L_55 - .L_54)
	.align		4
.L_54:
        /*0040*/ 	.word	index@(_ZN3cub18CUB_300001_SM_10006detail6reduce28DeviceReduceSingleTileKernelINS2_10policy_hubIijN4cuda3std3__44plusIiEEE10Policy1000EN6thrust24THRUST_300001_SM_1000_NS10device_ptrIjEEPjjS9_jiNS7_10__identityEEEvT0_T1_T2_T3_T4_T6_)
        /*0044*/ 	.word	0x00000000


	//----- nvinfo : EIATTR_REGCOUNT
	.align		4
.L_55:
        /*0048*/ 	.byte	0x04, 0x2f
        /*004a*/ 	.short	(.L_57 - .L_56)
	.align		4
.L_56:
        /*004c*/ 	.word	index@(_ZN3cub18CUB_300001_SM_10006detail6reduce18DeviceReduceKernelINS2_10policy_hubIijN4cuda3std3__44plusIiEEE10Policy1000EN6thrust24THRUST_300001_SM_1000_NS10device_ptrIjEEjS9_iNS7_10__identityEEEvT0_PT3_T1_NS0_13GridEvenShareISK_EET2_T4_)
        /*0050*/ 	.word	0x00000020


	//----- nvinfo : EIATTR_FRAME_SIZE
	.align		4
.L_57:
        /*0054*/ 	.byte	0x04, 0x11
        /*0056*/ 	.short	(.L_59 - .L_58)
	.align		4
.L_58:
        /*0058*/ 	.word	index@(_ZN3cub18CUB_300001_SM_10006detail6reduce18DeviceReduceKernelINS2_10policy_hubIijN4cuda3std3__44plusIiEEE10Policy1000EN6thrust24THRUST_300001_SM_1000_NS10device_ptrIjEEjS9_iNS7_10__identityEEEvT0_PT3_T1_NS0_13GridEvenShareISK_EET2_T4_)
        /*005c*/ 	.word	0x00000000


	//----- nvinfo : EIATTR_REGCOUNT
	.align		4
.L_59:
        /*0060*/ 	.byte	0x04, 0x2f
        /*0062*/ 	.short	(.L_61 - .L_60)
	.align		4
.L_60:
        /*0064*/ 	.word	index@(_ZN3cub18CUB_300001_SM_10006detail6reduce28DeviceReduceSingleTileKernelINS2_10policy_hubIijN4cuda3std3__44plusIiEEE10Policy1000EPiPjiS9_jiNS7_10__identityEEEvT0_T1_T2_T3_T4_T6_)
        /*0068*/ 	.word	0x00000020


	//----- nvinfo : EIATTR_FRAME_SIZE
	.align		4
.L_61:
        /*006c*/ 	.byte	0x04, 0x11
        /*006e*/ 	.short	(.L_63 - .L_62)
	.align		4
.L_62:
        /*0070*/ 	.word	index@(_ZN3cub18CUB_300001_SM_10006detail6reduce28DeviceReduceSingleTileKernelINS2_10policy_hubIijN4cuda3std3__44plusIiEEE10Policy1000EPiPjiS9_jiNS7_10__identityEEEvT0_T1_T2_T3_T4_T6_)
        /*0074*/ 	.word	0x00000000


	//----- nvinfo : EIATTR_REGCOUNT
	.align		4
.L_63:
        /*0078*/ 	.byte	0x04, 0x2f
        /*007a*/ 	.short	(.L_65 - .L_64)
	.align		4
.L_64:
        /*007c*/ 	.word	index@(_ZN3cub18CUB_300001_SM_10006detail6reduce28DeviceReduceSingleTileKernelINS2_10policy_hubIiyN4cuda3std3__44plusIiEEE10Policy1000EN6thrust24THRUST_300001_SM_1000_NS10device_ptrIjEEPjyS9_jiNS7_10__identityEEEvT0_T1_T2_T3_T4_T6_)
        /*0080*/ 	.word	0x0000001f


	//----- nvinfo : EIATTR_FRAME_SIZE
	.align		4
.L_65:
        /*0084*/ 	.byte	0x04, 0x11
        /*0086*/ 	.short	(.L_67 - .L_66)
	.align		4
.L_66:
        /*0088*/ 	.word	index@(_ZN3cub18CUB_300001_SM_10006detail6reduce28DeviceReduceSingleTileKernelINS2_10policy_hubIiyN4cuda3std3__44plusIiEEE10Policy1000EN6thrust24THRUST_300001_SM_1000_NS10device_ptrIjEEPjyS9_jiNS7_10__identityEEEvT0_T1_T2_T3_T4_T6_)
        /*008c*/ 	.word	0x00000000


	//----- nvinfo : EIATTR_REGCOUNT
	.align		4
.L_67:
        /*0090*/ 	.byte	0x04, 0x2f
        /*0092*/ 	.short	(.L_69 - .L_68)
	.align		4
.L_68:
        /*0094*/ 	.word	index@(_ZN3cub18CUB_300001_SM_10006detail6reduce18DeviceReduceKernelINS2_10policy_hubIiyN4cuda3std3__44plusIiEEE10Policy1000EN6thrust24THRUST_300001_SM_1000_NS10device_ptrIjEEyS9_iNS7_10__identityEEEvT0_PT3_T1_NS0_13GridEvenShareISK_EET2_T4_)
        /*0098*/ 	.word	0x0000001e


	//----- nvinfo : EIATTR_FRAME_SIZE
	.align		4
.L_69:
        /*009c*/ 	.byte	0x04, 0x11
        /*009e*/ 	.short	(.L_71 - .L_70)
	.align		4
.L_70:
        /*00a0*/ 	.word	index@(_ZN3cub18CUB_300001_SM_10006detail6reduce18DeviceReduceKernelINS2_10policy_hubIiyN4cuda3std3__44plusIiEEE10Policy1000EN6thrust24THRUST_300001_SM_1000_NS10device_ptrIjEEyS9_iNS7_10__identityEEEvT0_PT3_T1_NS0_13GridEvenShareISK_EET2_T4_)
        /*00a4*/ 	.word	0x00000000


	//----- nvinfo : EIATTR_REGCOUNT
	.align		4
.L_71:
        /*00a8*/ 	.byte	0x04, 0x2f
        /*00aa*/ 	.short	(.L_73 - .L_72)
	.align		4
.L_72:
        /*00ac*/ 	.word	index@(_ZN3cub18CUB_300001_SM_10006detail6reduce28DeviceReduceSingleTileKernelINS2_10policy_hubIiyN4cuda3std3__44plusIiEEE10Policy1000EPiPjiS9_jiNS7_10__identityEEEvT0_T1_T2_T3_T4_T6_)
        /*00b0*/ 	.word	0x00000020


	//----- nvinfo : EIATTR_FRAME_SIZE
	.align		4
.L_73:
        /*00b4*/ 	.byte	0x04, 0x11
        /*00b6*/ 	.short	(.L_75 - .L_74)
	.align		4
.L_74:
        /*00b8*/ 	.word	index@(_ZN3cub18CUB_300001_SM_10006detail6reduce28DeviceReduceSingleTileKernelINS2_10policy_hubIiyN4cuda3std3__44plusIiEEE10Policy1000EPiPjiS9_jiNS7_10__identityEEEvT0_T1_T2_T3_T4_T6_)
        /*00bc*/ 	.word	0x00000000


	//----- nvinfo : EIATTR_MIN_STACK_SIZE
	.align		4
.L_75:
        /*00c0*/ 	.byte	0x04, 0x12
        /*00c2*/ 	.short	(.L_77 - .L_76)
	.align		4
.L_76:
        /*00c4*/ 	.word	index@(_ZN3cub18CUB_300001_SM_10006detail6reduce28DeviceReduceSingleTileKernelINS2_10policy_hubIiyN4cuda3std3__44plusIiEEE10Policy1000EPiPjiS9_jiNS7_10__identityEEEvT0_T1_T2_T3_T4_T6_)
        /*00c8*/ 	.word	0x00000000


	//----- nvinfo : EIATTR_MIN_STACK_SIZE
	.align		4
.L_77:
        /*00cc*/ 	.byte	0x04, 0x12
        /*00ce*/ 	.short	(.L_79 - .L_78)
	.align		4
.L_78:
        /*00d0*/ 	.word	index@(_ZN3cub18CUB_300001_SM_10006detail6reduce18DeviceReduceKernelINS2_10policy_hubIiyN4cuda3std3__44plusIiEEE10Policy1000EN6thrust24THRUST_300001_SM_1000_NS10device_ptrIjEEyS9_iNS7_10__identityEEEvT0_PT3_T1_NS0_13GridEvenShareISK_EET2_T4_)
        /*00d4*/ 	.word	0x00000000


	//----- nvinfo : EIATTR_MIN_STACK_SIZE
	.align		4
.L_79:
        /*00d8*/ 	.byte	0x04, 0x12
        /*00da*/ 	.short	(.L_81 - .L_80)
	.align		4
.L_80:
        /*00dc*/ 	.word	index@(_ZN3cub18CUB_300001_SM_10006detail6reduce28DeviceReduceSingleTileKernelINS2_10policy_hubIiyN4cuda3std3__44plusIiEEE10Policy1000EN6thrust24THRUST_300001_SM_1000_NS10device_ptrIjEEPjyS9_jiNS7_10__identityEEEvT0_T1_T2_T3_T4_T6_)
        /*00e0*/ 	.word	0x00000000


	//----- nvinfo : EIATTR_MIN_STACK_SIZE
	.align		4
.L_81:
        /*00e4*/ 	.byte	0x04, 0x12
        /*00e6*/ 	.short	(.L_83 - .L_82)
	.align		4
.L_82:
        /*00e8*/ 	.word	index@(_ZN3cub18CUB_300001_SM_10006detail6reduce28DeviceReduceSingleTileKernelINS2_10policy_hubIijN4cuda3std3__44plusIiEEE10Policy1000EPiPjiS9_jiNS7_10__identityEEEvT0_T1_T2_T3_T4_T6_)
        /*00ec*/ 	.word	0x00000000


	//----- nvinfo : EIATTR_MIN_STACK_SIZE
	.align		4
.L_83:
        /*00f0*/ 	.byte	0x04, 0x12
        /*00f2*/ 	.short	(.L_85 - .L_84)
	.align		4
.L_84:
        /*00f4*/ 	.word	index@(_ZN3cub18CUB_300001_SM_10006detail6reduce18DeviceReduceKernelINS2_10policy_hubIijN4cuda3std3__44plusIiEEE10Policy1000EN6thrust24THRUST_300001_SM_1000_NS10device_ptrIjEEjS9_iNS7_10__identityEEEvT0_PT3_T1_NS0_13GridEvenShareISK_EET2_T4_)
        /*00f8*/ 	.word	0x00000000


	//----- nvinfo : EIATTR_MIN_STACK_SIZE
	.align		4
.L_85:
        /*00fc*/ 	.byte	0x04, 0x12
        /*00fe*/ 	.short	(.L_87 - .L_86)
	.align		4
.L_86:
        /*0100*/ 	.word	index@(_ZN3cub18CUB_300001_SM_10006detail6reduce28DeviceReduceSingleTileKernelINS2_10policy_hubIijN4cuda3std3__44plusIiEEE10Policy1000EN6thrust24THRUST_300001_SM_1000_NS10device_ptrIjEEPjjS9_jiNS7_10__identityEEEvT0_T1_T2_T3_T4_T6_)
        /*0104*/ 	.word	0x00000000


	//----- nvinfo : EIATTR_MIN_STACK_SIZE
	.align		4
.L_87:
        /*0108*/ 	.byte	0x04, 0x12
        /*010a*/ 	.short	(.L_89 - .L_88)
	.align		4
.L_88:
        /*010c*/ 	.word	index@(_ZN3cub18CUB_300001_SM_10006detail11EmptyKernelIvEEvv)
        /*0110*/ 	.word	0x00000000


	//----- nvinfo : EIATTR_MIN_STACK_SIZE
	.align		4
.L_89:
        /*0114*/ 	.byte	0x04, 0x12
        /*0116*/ 	.short	(.L_91 - .L_90)
	.align		4
.L_90:
        /*0118*/ 	.word	index@(_Z9my_kernelPhS_S_S_)
        /*011c*/ 	.word	0x00000010
.L_91:


//--------------------- .nv.compat                --------------------------
	.section	.nv.compat,"",@"SHT_CUDA_COMPAT_INFO"
	.align	4
        /*0000*/ 	.byte	0x02, 0x09, 0x00, 0x00, 0x02, 0x02, 0x01, 0x00, 0x02, 0x05, 0x05, 0x00, 0x03, 0x07, 0x01, 0x01
        /*0010*/ 	.byte	0x02, 0x03, 0x00, 0x00, 0x02, 0x06, 0x01, 0x00, 0x04, 0x0b, 0x08, 0x00, 0x09, 0x00, 0x00, 0x00
        /*0020*/ 	.byte	0x00, 0x00, 0x00, 0x00


//--------------------- .nv.info._ZN3cub18CUB_300001_SM_10006detail6reduce28DeviceReduceSingleTileKernelINS2_10policy_hubIiyN4cuda3std3__44plusIiEEE10Policy1000EPiPjiS9_jiNS7_10__identityEEEvT0_T1_T2_T3_T4_T6_ --------------------------
	.section	.nv.info._ZN3cub18CUB_300001_SM_10006detail6reduce28DeviceReduceSingleTileKernelINS2_10policy_hubIiyN4cuda3std3__44plusIiEEE10Policy1000EPiPjiS9_jiNS7_10__identityEEEvT0_T1_T2_T3_T4_T6_,"",@"SHT_CUDA_INFO"
	.sectionflags	@""
	.align	4


	//----- nvinfo : EIATTR_CUDA_API_VERSION
	.align		4
        /*0000*/ 	.byte	0x04, 0x37
        /*0002*/ 	.short	(.L_93 - .L_92)
.L_92:
        /*0004*/ 	.word	0x00000082


	//----- nvinfo : EIATTR_KPARAM_INFO
	.align		4
.L_93:
        /*0008*/ 	.byte	0x04, 0x17
        /*000a*/ 	.short	(.L_95 - .L_94)
.L_94:
        /*000c*/ 	.word	0x00000000
        /*0010*/ 	.short	0x0005
        /*0012*/ 	.short	0x001c
        /*0014*/ 	.byte	0x00, 0xf0, 0x05, 0x00


	//----- nvinfo : EIATTR_KPARAM_INFO
	.align		4
.L_95:
        /*0018*/ 	.byte	0x04, 0x17
        /*001a*/ 	.short	(.L_97 - .L_96)
.L_96:
        /*001c*/ 	.word	0x00000000
        /*0020*/ 	.short	0x0004
        /*0022*/ 	.short	0x0018
        /*0024*/ 	.byte	0x00, 0xf0, 0x11, 0x00


	//----- nvinfo : EIATTR_KPARAM_INFO
	.align		4
.L_97:
        /*0028*/ 	.byte	0x04, 0x17
        /*002a*/ 	.short	(.L_99 - .L_98)
.L_98:
        /*002c*/ 	.word	0x00000000
        /*0030*/ 	.short	0x0003
        /*0032*/ 	.short	0x0014
        /*0034*/ 	.byte	0x00, 0xf0, 0x05, 0x00


	//----- nvinfo : EIATTR_KPARAM_INFO
	.align		4
.L_99:
        /*0038*/ 	.byte	0x04, 0x17
        /*003a*/ 	.short	(.L_101 - .L_100)
.L_100:
        /*003c*/ 	.word	0x00000000
        /*0040*/ 	.short	0x0002
        /*0042*/ 	.short	0x0010
        /*0044*/ 	.byte	0x00, 0xf0, 0x11, 0x00


	//----- nvinfo : EIATTR_KPARAM_INFO
	.align		4
.L_101:
        /*0048*/ 	.byte	0x04, 0x17
        /*004a*/ 	.short	(.L_103 - .L_102)
.L_102:
        /*004c*/ 	.word	0x00000000
        /*0050*/ 	.short	0x0001
        /*0052*/ 	.short	0x0008
        /*0054*/ 	.byte	0x00, 0xf5, 0x21, 0x00


	//----- nvinfo : EIATTR_KPARAM_INFO
	.align		4
.L_103:
        /*0058*/ 	.byte	0x04, 0x17
        /*005a*/ 	.short	(.L_105 - .L_104)
.L_104:
        /*005c*/ 	.word	0x00000000
        /*0060*/ 	.short	0x0000
        /*0062*/ 	.short	0x0000
        /*0064*/ 	.byte	0x00, 0xf5, 0x21, 0x00


	//----- nvinfo : EIATTR_SPARSE_MMA_MASK
	.align		4
.L_105:
        /*0068*/ 	.byte	0x03, 0x50
        /*006a*/ 	.short	0x0000


	//----- nvinfo : EIATTR_MAXREG_COUNT
	.align		4
        /*006c*/ 	.byte	0x03, 0x1b
        /*006e*/ 	.short	0x00ff


	//----- nvinfo : EIATTR_NUM_BARRIERS
	.align		4
        /*0070*/ 	.byte	0x02, 0x4c
        /*0072*/ 	.byte	0x01
	.zero		1


	//----- nvinfo : EIATTR_MERCURY_ISA_VERSION
	.align		4
        /*0074*/ 	.byte	0x03, 0x5f
        /*0076*/ 	.short	0x0101


	//----- nvinfo : EIATTR_COOP_GROUP_MASK_REGIDS
	.align		4
        /*0078*/ 	.byte	0x04, 0x29
        /*007a*/ 	.short	(.L_107 - .L_106)


	//   ....[0]....
.L_106:
        /*007c*/ 	.word	0xffffffff


	//   ....[1]....
        /*0080*/ 	.word	0xffffffff


	//   ....[2]....
        /*0084*/ 	.word	0xffffffff


	//   ....[3]....
        /*0088*/ 	.word	0xffffffff


	//   ....[4]....
        /*008c*/ 	.word	0xffffffff


	//   ....[5]....
        /*0090*/ 	.word	0xffffffff


	//   ....[6]....
        /*0094*/ 	.word	0xffffffff


	//   ....[7]....
        /*0098*/ 	.word	0xffffffff


	//   ....[8]....
        /*009c*/ 	.word	0xffffffff


	//   ....[9]....
        /*00a0*/ 	.word	0xffffffff


	//   ....[10]....
        /*00a4*/ 	.word	0xffffffff


	//   ....[11]....
        /*00a8*/ 	.word	0xffffffff


	//   ....[12]....
        /*00ac*/ 	.word	0xffffffff


	//   ....[13]....
        /*00b0*/ 	.word	0xffffffff


	//   ....[14]....
        /*00b4*/ 	.word	0xffffffff


	//   ....[15]....
        /*00b8*/ 	.word	0xffffffff


	//   ....[16]....
        /*00bc*/ 	.word	0xffffffff


	//   ....[17]....
        /*00c0*/ 	.word	0xffffffff


	//   ....[18]....
        /*00c4*/ 	.word	0xffffffff


	//   ....[19]....
        /*00c8*/ 	.word	0xffffffff


	//   ....[20]....
        /*00cc*/ 	.word	0xffffffff


	//   ....[21]....
        /*00d0*/ 	.word	0xffffffff


	//   ....[22]....
        /*00d4*/ 	.word	0xffffffff


	//   ....[23]....
        /*00d8*/ 	.word	0xffffffff


	//   ....[24]....
        /*00dc*/ 	.word	0xffffffff


	//   ....[25]....
        /*00e0*/ 	.word	0xffffffff


	//   ....[26]....
        /*00e4*/ 	.word	0xffffffff


	//   ....[27]....
        /*00e8*/ 	.word	0xffffffff


	//   ....[28]....
        /*00ec*/ 	.word	0xffffffff


	//   ....[29]....
        /*00f0*/ 	.word	0xffffffff


	//----- nvinfo : EIATTR_COOP_GROUP_INSTR_OFFSETS
	.align		4
.L_107:
        /*00f4*/ 	.byte	0x04, 0x28
        /*00f6*/ 	.short	(.L_109 - .L_108)


	//   ....[0]....
.L_108:
        /*00f8*/ 	.word	0x00000890


	//   ....[1]....
        /*00fc*/ 	.word	0x000008f0


	//   ....[2]....
        /*0100*/ 	.word	0x00000940


	//   ....[3]....
        /*0104*/ 	.word	0x000009b0


	//   ....[4]....
        /*0108*/ 	.word	0x00000a10


	//   ....[5]....
        /*010c*/ 	.word	0x00000ba0


	//   ....[6]....
        /*0110*/ 	.word	0x00000c40


	//   ....[7]....
        /*0114*/ 	.word	0x00000cc0


	//   ....[8]....
        /*0118*/ 	.word	0x00000d20


	//   ....[9]....
        /*011c*/ 	.word	0x00000d60


	//   ....[10]....
        /*0120*/ 	.word	0x000019d0


	//   ....[11]....
        /*0124*/ 	.word	0x00001a30


	//   ....[12]....
        /*0128*/ 	.word	0x00001a90


	//   ....[13]....
        /*012c*/ 	.word	0x00001af0


	//   ....[14]....
        /*0130*/ 	.word	0x00001b50


	//   ....[15]....
        /*0134*/ 	.word	0x000023f0


	//   ....[16]....
        /*0138*/ 	.word	0x00002450


	//   ....[17]....
        /*013c*/ 	.word	0x000024a0


	//   ....[18]....
        /*0140*/ 	.word	0x00002510


	//   ....[19]....
        /*0144*/ 	.word	0x00002570


	//   ....[20]....
        /*0148*/ 	.word	0x00002700


	//   ....[21]....
        /*014c*/ 	.word	0x00002790


	//   ....[22]....
        /*0150*/ 	.word	0x000027e0


	//   ....[23]....
        /*0154*/ 	.word	0x00002850


	//   ....[24]....
        /*0158*/ 	.word	0x000028c0


	//   ....[25]....
        /*015c*/ 	.word	0x000036a0


	//   ....[26]....
        /*0160*/ 	.word	0x00003700


	//   ....[27]....
        /*0164*/ 	.word	0x00003760


	//   ....[28]....
        /*0168*/ 	.word	0x000037c0


	//   ....[29]....
        /*016c*/ 	.word	0x00003820


	//----- nvinfo : EIATTR_VRC_CTA_INIT_COUNT
	.align		4
.L_109:
        /*0170*/ 	.byte	0x02, 0x4a
	.zero		1
	.zero		1


	//----- nvinfo : EIATTR_EXIT_INSTR_OFFSETS
	.align		4
        /*0174*/ 	.byte	0x04, 0x1c
        /*0176*/ 	.short	(.L_111 - .L_110)


	//   ....[0]....
.L_110:
        /*0178*/ 	.word	0x00000080


	//   ....[1]....
        /*017c*/ 	.word	0x000000c0


	//   ....[2]....
        /*0180*/ 	.word	0x00003940


	//   ....[3]....
        /*0184*/ 	.word	0x00003990


	//----- nvinfo : EIATTR_MAX_THREADS
	.align		4
.L_111:
        /*0188*/ 	.byte	0x04, 0x05
        /*018a*/ 	.short	(.L_113 - .L_112)
.L_112:
        /*018c*/ 	.word	0x00000100
        /*0190*/ 	.word	0x00000001
        /*0194*/ 	.word	0x00000001


	//----- nvinfo : EIATTR_CRS_STACK_SIZE
	.align		4
.L_113:
        /*0198*/ 	.byte	0x04, 0x1e
        /*019a*/ 	.short	(.L_115 - .L_114)
.L_114:
        /*019c*/ 	.word	0x00000000


	//----- nvinfo : EIATTR_CBANK_PARAM_SIZE
	.align		4
.L_115:
        /*01a0*/ 	.byte	0x03, 0x19
        /*01a2*/ 	.short	0x001d


	//----- nvinfo : EIATTR_PARAM_CBANK
	.align		4
        /*01a4*/ 	.byte	0x04, 0x0a
        /*01a6*/ 	.short	(.L_117 - .L_116)
	.align		4
.L_116:
        /*01a8*/ 	.word	index@(.nv.constant0._ZN3cub18CUB_300001_SM_10006detail6reduce28DeviceReduceSingleTileKernelINS2_10policy_hubIiyN4cuda3std3__44plusIiEEE10Policy1000EPiPjiS9_jiNS7_10__identityEEEvT0_T1_T2_T3_T4_T6_)
        /*01ac*/ 	.short	0x0380
        /*01ae*/ 	.short	0x001d


	//----- nvinfo : EIATTR_SW_WAR
	.align		4
.L_117:
        /*01b0*/ 	.byte	0x04, 0x36
        /*01b2*/ 	.short	(.L_119 - .L_118)
.L_118:
        /*01b4*/ 	.word	0x00000008
.L_119:


//--------------------- .nv.info._ZN3cub18CUB_300001_SM_10006detail6reduce18DeviceReduceKernelINS2_10policy_hubIiyN4cuda3std3__44plusIiEEE10Policy1000EN6thrust24THRUST_300001_SM_1000_NS10device_ptrIjEEyS9_iNS7_10__identityEEEvT0_PT3_T1_NS0_13GridEvenShareISK_EET2_T4_ --------------------------
	.section	.nv.info._ZN3cub18CUB_300001_SM_10006detail6reduce18DeviceReduceKernelINS2_10policy_hubIiyN4cuda3std3__44plusIiEEE10Policy1000EN6thrust24THRUST_300001_SM_1000_NS10device_ptrIjEEyS9_iNS7_10__identityEEEvT0_PT3_T1_NS0_13GridEvenShareISK_EET2_T4_,"",@"SHT_CUDA_INFO"
	.sectionflags	@""
	.align	4


	//----- nvinfo : EIATTR_CUDA_API_VERSION
	.align		4
        /*0000*/ 	.byte	0x04, 0x37
        /*0002*/ 	.short	(.L_121 - .L_120)
.L_120:
        /*0004*/ 	.word	0x00000082


	//----- nvinfo : EIATTR_KPARAM_INFO
	.align		4
.L_121:
        /*0008*/ 	.byte	0x04, 0x17
        /*000a*/ 	.short	(.L_123 - .L_122)
.L_122:
        /*000c*/ 	.word	0x00000000
        /*0010*/ 	.short	0x0005
        /*0012*/ 	.short	0x0061
        /*0014*/ 	.byte	0x00, 0xf0, 0x05, 0x00


	//----- nvinfo : EIATTR_KPARAM_INFO
	.align		4
.L_123:
        /*0018*/ 	.byte	0x04, 0x17
        /*001a*/ 	.short	(.L_125 - .L_124)
.L_124:
        /*001c*/ 	.word	0x00000000
        /*0020*/ 	.short	0x0004
        /*0022*/ 	.short	0x0060
        /*0024*/ 	.byte	0x00, 0xf0, 0x05, 0x00


	//----- nvinfo : EIATTR_KPARAM_INFO
	.align		4
.L_125:
        /*0028*/ 	.byte	0x04, 0x17
        /*002a*/ 	.short	(.L_127 - .L_126)
.L_126:
        /*002c*/ 	.word	0x00000000
        /*0030*/ 	.short	0x0003
        /*0032*/ 	.short	0x0018
        /*0034*/ 	.byte	0x00, 0xf0, 0x21, 0x01


	//----- nvinfo : EIATTR_KPARAM_INFO
	.align		4
.L_127:
        /*0038*/ 	.byte	0x04, 0x17
        /*003a*/ 	.short	(.L_129 - .L_128)
.L_128:
        /*003c*/ 	.word	0x00000000
        /*0040*/ 	.short	0x0002
        /*0042*/ 	.short	0x0010
        /*0044*/ 	.byte	0x00, 0xf0, 0x21, 0x00


	//----- nvinfo : EIATTR_KPARAM_INFO
	.align		4
.L_129:
        /*0048*/ 	.byte	0x04, 0x17
        /*004a*/ 	.short	(.L_131 - .L_130)
.L_130:
        /*004c*/ 	.word	0x00000000
        /*0050*/ 	.short	0x0001
        /*0052*/ 	.short	0x0008
        /*0054*/ 	.byte	0x00, 0xf5, 0x21, 0x00


	//----- nvinfo : EIATTR_KPARAM_INFO
	.align		4
.L_131:
        /*0058*/ 	.byte	0x04, 0x17
        /*005a*/ 	.short	(.L_133 - .L_132)
.L_132:
        /*005c*/ 	.word	0x00000000
        /*0060*/ 	.short	0x0000
        /*0062*/ 	.short	0x0000
        /*0064*/ 	.byte	0x00, 0xf0, 0x21, 0x00


	//----- nvinfo : EIATTR_SPARSE_MMA_MASK
	.align		4
.L_133:
        /*0068*/ 	.byte	0x03, 0x50
        /*006a*/ 	.short	0x0000


	//----- nvinfo : EIATTR_MAXREG_COUNT
	.align		4
        /*006c*/ 	.byte	0x03, 0x1b
        /*006e*/ 	.short	0x00ff


	//----- nvinfo : EIATTR_NUM_BARRIERS
	.align		4
        /*0070*/ 	.byte	0x02, 0x4c
        /*0072*/ 	.byte	0x01
	.zero		1


	//----- nvinfo : EIATTR_MERCURY_ISA_VERSION
	.align		4
        /*0074*/ 	.byte	0x03, 0x5f
        /*0076*/ 	.short	0x0101


	//----- nvinfo : EIATTR_COOP_GROUP_MASK_REGIDS
	.align		4
        /*0078*/ 	.byte	0x04, 0x29
        /*007a*/ 	.short	(.L_135 - .L_134)


	//   ....[0]....
.L_134:
        /*007c*/ 	.word	0xffffffff


	//   ....[1]....
        /*0080*/ 	.word	0xffffffff


	//   ....[2]....
        /*0084*/ 	.word	0xffffffff


	//   ....[3]....
        /*0088*/ 	.word	0xffffffff


	//   ....[4]....
        /*008c*/ 	.word	0xffffffff


	//   ....[5]....
        /*0090*/ 	.word	0xffffffff


	//   ....[6]....
        /*0094*/ 	.word	0xffffffff


	//   ....[7]....
        /*0098*/ 	.word	0xffffffff


	//   ....[8]....
        /*009c*/ 	.word	0xffffffff


	//   ....[9]....
        /*00a0*/ 	.word	0xffffffff


	//   ....[10]....
        /*00a4*/ 	.word	0xffffffff


	//   ....[11]....
        /*00a8*/ 	.word	0xffffffff


	//   ....[12]....
        /*00ac*/ 	.word	0xffffffff


	//   ....[13]....
        /*00b0*/ 	.word	0xffffffff


	//   ....[14]....
        /*00b4*/ 	.word	0xffffffff


	//----- nvinfo : EIATTR_COOP_GROUP_INSTR_OFFSETS
	.align		4
.L_135:
        /*00b8*/ 	.byte	0x04, 0x28
        /*00ba*/ 	.short	(.L_137 - .L_136)


	//   ....[0]....
.L_136:
        /*00bc*/ 	.word	0x000008e0


	//   ....[1]....
        /*00c0*/ 	.word	0x00000940


	//   ....[2]....
        /*00c4*/ 	.word	0x000009a0


	//   ....[3]....
        /*00c8*/ 	.word	0x00000a00


	//   ....[4]....
        /*00cc*/ 	.word	0x00000a60


	//   ....[5]....
        /*00d0*/ 	.word	0x00000bf0


	//   ....[6]....
        /*00d4*/ 	.word	0x00000c90


	//   ....[7]....
        /*00d8*/ 	.word	0x00000d10


	//   ....[8]....
        /*00dc*/ 	.word	0x00000d70


	//   ....[9]....
        /*00e0*/ 	.word	0x00000db0


	//   ....[10]....
        /*00e4*/ 	.word	0x00001db0


	//   ....[11]....
        /*00e8*/ 	.word	0x00001e10


	//   ....[12]....
        /*00ec*/ 	.word	0x00001e70


	//   ....[13]....
        /*00f0*/ 	.word	0x00001ed0


	//   ....[14]....
        /*00f4*/ 	.word	0x00001f30


	//----- nvinfo : EIATTR_VRC_CTA_INIT_COUNT
	.align		4
.L_137:
        /*00f8*/ 	.byte	0x02, 0x4a
	.zero		1
	.zero		1


	//----- nvinfo : EIATTR_EXIT_INSTR_OFFSETS
	.align		4
        /*00fc*/ 	.byte	0x04, 0x1c
        /*00fe*/ 	.short	(.L_139 - .L_138)


	//   ....[0]....
.L_138:
        /*0100*/ 	.word	0x00002050


	//   ....[1]....
        /*0104*/ 	.word	0x000020b0


	//----- nvinfo : EIATTR_MAX_THREADS
	.align		4
.L_139:
        /*0108*/ 	.byte	0x04, 0x05
        /*010a*/ 	.short	(.L_141 - .L_140)
.L_140:
        /*010c*/ 	.word	0x00000100
        /*0110*/ 	.word	0x00000001
        /*0114*/ 	.word	0x00000001


	//----- nvinfo : EIATTR_CRS_STACK_SIZE
	.align		4
.L_141:
        /*0118*/ 	.byte	0x04, 0x1e
        /*011a*/ 	.short	(.L_143 - .L_142)
.L_142:
        /*011c*/ 	.word	0x00000000


	//----- nvinfo : EIATTR_CBANK_PARAM_SIZE
	.align		4
.L_143:
        /*0120*/ 	.byte	0x03, 0x19
        /*0122*/ 	.short	0x0062


	//----- nvinfo : EIATTR_PARAM_CBANK
	.align		4
        /*0124*/ 	.byte	0x04, 0x0a
        /*0126*/ 	.short	(.L_145 - .L_144)
	.align		4
.L_144:
        /*0128*/ 	.word	index@(.nv.constant0._ZN3cub18CUB_300001_SM_10006detail6reduce18DeviceReduceKernelINS2_10policy_hubIiyN4cuda3std3__44plusIiEEE10Policy1000EN6thrust24THRUST_300001_SM_1000_NS10device_ptrIjEEyS9_iNS7_10__identityEEEvT0_PT3_T1_NS0_13GridEvenShareISK_EET2_T4_)
        /*012c*/ 	.short	0x0380
        /*012e*/ 	.short	0x0062


	//----- nvinfo : EIATTR_SW_WAR
	.align		4
.L_145:
        /*0130*/ 	.byte	0x04, 0x36
        /*0132*/ 	.short	(.L_147 - .L_146)
.L_146:
        /*0134*/ 	.word	0x00000008
.L_147:


//--------------------- .nv.info._ZN3cub18CUB_300001_SM_10006detail6reduce28DeviceReduceSingleTileKernelINS2_10policy_hubIiyN4cuda3std3__44plusIiEEE10Policy1000EN6thrust24THRUST_300001_SM_1000_NS10device_ptrIjEEPjyS9_jiNS7_10__identityEEEvT0_T1_T2_T3_T4_T6_ --------------------------
	.section	.nv.info._ZN3cub18CUB_300001_SM_10006detail6reduce28DeviceReduceSingleTileKernelINS2_10policy_hubIiyN4cuda3std3__44plusIiEEE10Policy1000EN6thrust24THRUST_300001_SM_1000_NS10device_ptrIjEEPjyS9_jiNS7_10__identityEEEvT0_T1_T2_T3_T4_T6_,"",@"SHT_CUDA_INFO"
	.sectionflags	@""
	.align	4


	//----- nvinfo : EIATTR_CUDA_API_VERSION
	.align		4
        /*0000*/ 	.byte	0x04, 0x37
        /*0002*/ 	.short	(.L_149 - .L_148)
.L_148:
        /*0004*/ 	.word	0x00000082


	//----- nvinfo : EIATTR_KPARAM_INFO
	.align		4
.L_149:
        /*0008*/ 	.byte	0x04, 0x17
        /*000a*/ 	.short	(.L_151 - .L_150)
.L_150:
        /*000c*/ 	.word	0x00000000
        /*0010*/ 	.short	0x0005
        /*0012*/ 	.short	0x0020
        /*0014*/ 	.byte	0x00, 0xf0, 0x05, 0x00


	//----- nvinfo : EIATTR_KPARAM_INFO
	.align		4
.L_151:
        /*0018*/ 	.byte	0x04, 0x17
        /*001a*/ 	.short	(.L_153 - .L_152)
.L_152:
        /*001c*/ 	.word	0x00000000
        /*0020*/ 	.short	0x0004
        /*0022*/ 	.short	0x001c
        /*0024*/ 	.byte	0x00, 0xf0, 0x11, 0x00


	//----- nvinfo : EIATTR_KPARAM_INFO
	.align		4
.L_153:
        /*0028*/ 	.byte	0x04, 0x17
        /*002a*/ 	.short	(.L_155 - .L_154)
.L_154:
        /*002c*/ 	.word	0x00000000
        /*0030*/ 	.short	0x0003
        /*0032*/ 	.short	0x0018
        /*0034*/ 	.byte	0x00, 0xf0, 0x05, 0x00


	//----- nvinfo : EIATTR_KPARAM_INFO
	.align		4
.L_155:
        /*0038*/ 	.byte	0x04, 0x17
        /*003a*/ 	.short	(.L_157 - .L_156)
.L_156:
        /*003c*/ 	.word	0x00000000
        /*0040*/ 	.short	0x0002
        /*0042*/ 	.short	0x0010
        /*0044*/ 	.byte	0x00, 0xf0, 0x21, 0x00


	//----- nvinfo : EIATTR_KPARAM_INFO
	.align		4
.L_157:
        /*0048*/ 	.byte	0x04, 0x17
        /*004a*/ 	.short	(.L_159 - .L_158)
.L_158:
        /*004c*/ 	.word	0x00000000
        /*0050*/ 	.short	0x0001
        /*0052*/ 	.short	0x0008
        /*0054*/ 	.byte	0x00, 0xf5, 0x21, 0x00


	//----- nvinfo : EIATTR_KPARAM_INFO
	.align		4
.L_159:
        /*0058*/ 	.byte	0x04, 0x17
        /*005a*/ 	.short	(.L_161 - .L_160)
.L_160:
        /*005c*/ 	.word	0x00000000
        /*0060*/ 	.short	0x0000
        /*0062*/ 	.short	0x0000
        /*0064*/ 	.byte	0x00, 0xf0, 0x21, 0x00


	//----- nvinfo : EIATTR_SPARSE_MMA_MASK
	.align		4
.L_161:
        /*0068*/ 	.byte	0x03, 0x50
        /*006a*/ 	.short	0x0000


	//----- nvinfo : EIATTR_MAXREG_COUNT
	.align		4
        /*006c*/ 	.byte	0x03, 0x1b
        /*006e*/ 	.short	0x00ff


	//----- nvinfo : EIATTR_NUM_BARRIERS
	.align		4
        /*0070*/ 	.byte	0x02, 0x4c
        /*0072*/ 	.byte	0x01
	.zero		1


	//----- nvinfo : EIATTR_MERCURY_ISA_VERSION
	.align		4
        /*0074*/ 	.byte	0x03, 0x5f
        /*0076*/ 	.short	0x0101


	//----- nvinfo : EIATTR_COOP_GROUP_MASK_REGIDS
	.align		4
        /*0078*/ 	.byte	0x04, 0x29
        /*007a*/ 	.short	(.L_163 - .L_162)


	//   ....[0]....
.L_162:
        /*007c*/ 	.word	0xffffffff


	//   ....[1]....
        /*0080*/ 	.word	0xffffffff


	//   ....[2]....
        /*0084*/ 	.word	0xffffffff


	//   ....[3]....
        /*0088*/ 	.word	0xffffffff


	//   ....[4]....
        /*008c*/ 	.word	0xffffffff


	//   ....[5]....
        /*0090*/ 	.word	0xffffffff


	//   ....[6]....
        /*0094*/ 	.word	0xffffffff


	//   ....[7]....
        /*0098*/ 	.word	0xffffffff


	//   ....[8]....
        /*009c*/ 	.word	0xffffffff


	//   ....[9]....
        /*00a0*/ 	.word	0xffffffff


	//   ....[10]....
        /*00a4*/ 	.word	0xffffffff


	//   ....[11]....
        /*00a8*/ 	.word	0xffffffff


	//   ....[12]....
        /*00ac*/ 	.word	0xffffffff


	//   ....[13]....
        /*00b0*/ 	.word	0xffffffff


	//   ....[14]....
        /*00b4*/ 	.word	0xffffffff


	//----- nvinfo : EIATTR_COOP_GROUP_INSTR_OFFSETS
	.align		4
.L_163:
        /*00b8*/ 	.byte	0x04, 0x28
        /*00ba*/ 	.short	(.L_165 - .L_164)


	//   ....[0]....
.L_164:
        /*00bc*/ 	.word	0x00000850


	//   ....[1]....
        /*00c0*/ 	.word	0x000008b0


	//   ....[2]....
        /*00c4*/ 	.word	0x00000910


	//   ....[3]....
        /*00c8*/ 	.word	0x00000970


	//   ....[4]....
        /*00cc*/ 	.word	0x000009d0


	//   ....[5]....
        /*00d0*/ 	.word	0x00000b60


	//   ....[6]....
        /*00d4*/ 	.word	0x00000c00


	//   ....[7]....
        /*00d8*/ 	.word	0x00000c80


	//   ....[8]....
        /*00dc*/ 	.word	0x00000ce0


	//   ....[9]....
        /*00e0*/ 	.word	0x00000d20


	//   ....[10]....
        /*00e4*/ 	.word	0x00001b90


	//   ....[11]....
        /*00e8*/ 	.word	0x00001bf0


	//   ....[12]....
        /*00ec*/ 	.word	0x00001c50


	//   ....[13]....
        /*00f0*/ 	.word	0x00001cb0


	//   ....[14]....
        /*00f4*/ 	.word	0x00001d10


	//----- nvinfo : EIATTR_VRC_CTA_INIT_COUNT
	.align		4
.L_165:
        /*00f8*/ 	.byte	0x02, 0x4a
	.zero		1
	.zero		1


	//----- nvinfo : EIATTR_EXIT_INSTR_OFFSETS
	.align		4
        /*00fc*/ 	.byte	0x04, 0x1c
        /*00fe*/ 	.short	(.L_167 - .L_166)


	//   ....[0]....
.L_166:
        /*0100*/ 	.word	0x000000a0


	//   ....[1]....
        /*0104*/ 	.word	0x000000e0


	//   ....[2]....
        /*0108*/ 	.word	0x00001e20


	//   ....[3]....
        /*010c*/ 	.word	0x00001e70


	//----- nvinfo : EIATTR_MAX_THREADS
	.align		4
.L_167:
        /*0110*/ 	.byte	0x04, 0x05
        /*0112*/ 	.short	(.L_169 - .L_168)
.L_168:
        /*0114*/ 	.word	0x00000100
        /*0118*/ 	.word	0x00000001
        /*011c*/ 	.word	0x00000001


	//----- nvinfo : EIATTR_CRS_STACK_SIZE
	.align		4
.L_169:
        /*0120*/ 	.byte	0x04, 0x1e
        /*0122*/ 	.short	(.L_171 - .L_170)
.L_170:
        /*0124*/ 	.word	0x00000000


	//----- nvinfo : EIATTR_CBANK_PARAM_SIZE
	.align		4
.L_171:
        /*0128*/ 	.byte	0x03, 0x19
        /*012a*/ 	.short	0x0021


	//----- nvinfo : EIATTR_PARAM_CBANK
	.align		4
        /*012c*/ 	.byte	0x04, 0x0a
        /*012e*/ 	.short	(.L_173 - .L_172)
	.align		4
.L_172:
        /*0130*/ 	.word	index@(.nv.constant0._ZN3cub18CUB_300001_SM_10006detail6reduce28DeviceReduceSingleTileKernelINS2_10policy_hubIiyN4cuda3std3__44plusIiEEE10Policy1000EN6thrust24THRUST_300001_SM_1000_NS10device_ptrIjEEPjyS9_jiNS7_10__identityEEEvT0_T1_T2_T3_T4_T6_)
        /*0134*/ 	.short	0x0380
        /*0136*/ 	.short	0x0021


	//----- nvinfo : EIATTR_SW_WAR
	.align		4
.L_173:
        /*0138*/ 	.byte	0x04, 0x36
        /*013a*/ 	.short	(.L_175 - .L_174)
.L_174:
        /*013c*/ 	.word	0x00000008
.L_175:


//--------------------- .nv.info._ZN3cub18CUB_300001_SM_10006detail6reduce28DeviceReduceSingleTileKernelINS2_10policy_hubIijN4cuda3std3__44plusIiEEE10Policy1000EPiPjiS9_jiNS7_10__identityEEEvT0_T1_T2_T3_T4_T6_ --------------------------
	.section	.nv.info._ZN3cub18CUB_300001_SM_10006detail6reduce28DeviceReduceSingleTileKernelINS2_10policy_hubIijN4cuda3std3__44plusIiEEE10Policy1000EPiPjiS9_jiNS7_10__identityEEEvT0_T1_T2_T3_T4_T6_,"",@"SHT_CUDA_INFO"
	.sectionflags	@""
	.align	4


	//----- nvinfo : EIATTR_CUDA_API_VERSION
	.align		4
        /*0000*/ 	.byte	0x04, 0x37
        /*0002*/ 	.short	(.L_177 - .L_176)
.L_176:
        /*0004*/ 	.word	0x00000082


	//----- nvinfo : EIATTR_KPARAM_INFO
	.align		4
.L_177:
        /*0008*/ 	.byte	0x04, 0x17
        /*000a*/ 	.short	(.L_179 - .L_178)
.L_178:
        /*000c*/ 	.word	0x00000000
        /*0010*/ 	.short	0x0005
        /*0012*/ 	.short	0x001c
        /*0014*/ 	.byte	0x00, 0xf0, 0x05, 0x00


	//----- nvinfo : EIATTR_KPARAM_INFO
	.align		4
.L_179:
        /*0018*/ 	.byte	0x04, 0x17
        /*001a*/ 	.short	(.L_181 - .L_180)
.L_180:
        /*001c*/ 	.word	0x00000000
        /*0020*/ 	.short	0x0004
        /*0022*/ 	.short	0x0018
        /*0024*/ 	.byte	0x00, 0xf0, 0x11, 0x00


	//----- nvinfo : EIATTR_KPARAM_INFO
	.align		4
.L_181:
        /*0028*/ 	.byte	0x04, 0x17
        /*002a*/ 	.short	(.L_183 - .L_182)
.L_182:
        /*002c*/ 	.word	0x00000000
        /*0030*/ 	.short	0x0003
        /*0032*/ 	.short	0x0014
        /*0034*/ 	.byte	0x00, 0xf0, 0x05, 0x00


	//----- nvinfo : EIATTR_KPARAM_INFO
	.align		4
.L_183:
        /*0038*/ 	.byte	0x04, 0x17
        /*003a*/ 	.short	(.L_185 - .L_184)
.L_184:
        /*003c*/ 	.word	0x00000000
        /*0040*/ 	.short	0x0002
        /*0042*/ 	.short	0x0010
        /*0044*/ 	.byte	0x00, 0xf0, 0x11, 0x00


	//----- nvinfo : EIATTR_KPARAM_INFO
	.align		4
.L_185:
        /*0048*/ 	.byte	0x04, 0x17
        /*004a*/ 	.short	(.L_187 - .L_186)
.L_186:
        /*004c*/ 	.word	0x00000000
        /*0050*/ 	.short	0x0001
        /*0052*/ 	.short	0x0008
        /*0054*/ 	.byte	0x00, 0xf5, 0x21, 0x00


	//----- nvinfo : EIATTR_KPARAM_INFO
	.align		4
.L_187:
        /*0058*/ 	.byte	0x04, 0x17
        /*005a*/ 	.short	(.L_189 - .L_188)
.L_188:
        /*005c*/ 	.word	0x00000000
        /*0060*/ 	.short	0x0000
        /*0062*/ 	.short	0x0000
        /*0064*/ 	.byte	0x00, 0xf5, 0x21, 0x00


	//----- nvinfo : EIATTR_SPARSE_MMA_MASK
	.align		4
.L_189:
        /*0068*/ 	.byte	0x03, 0x50
        /*006a*/ 	.short	0x0000


	//----- nvinfo : EIATTR_MAXREG_COUNT
	.align		4
        /*006c*/ 	.byte	0x03, 0x1b
        /*006e*/ 	.short	0x00ff


	//----- nvinfo : EIATTR_NUM_BARRIERS
	.align		4
        /*0070*/ 	.byte	0x02, 0x4c
        /*0072*/ 	.byte	0x01
	.zero		1


	//----- nvinfo : EIATTR_MERCURY_ISA_VERSION
	.align		4
        /*0074*/ 	.byte	0x03, 0x5f
        /*0076*/ 	.short	0x0101


	//----- nvinfo : EIATTR_COOP_GROUP_MASK_REGIDS
	.align		4
        /*0078*/ 	.byte	0x04, 0x29
        /*007a*/ 	.short	(.L_191 - .L_190)


	//   ....[0]....
.L_190:
        /*007c*/ 	.word	0xffffffff


	//   ....[1]....
        /*0080*/ 	.word	0xffffffff


	//   ....[2]....
        /*0084*/ 	.word	0xffffffff


	//   ....[3]....
        /*0088*/ 	.word	0xffffffff


	//   ....[4]....
        /*008c*/ 	.word	0xffffffff


	//   ....[5]....
        /*0090*/ 	.word	0xffffffff


	//   ....[6]....
        /*0094*/ 	.word	0xffffffff


	//   ....[7]....
        /*0098*/ 	.word	0xffffffff


	//   ....[8]....
        /*009c*/ 	.word	0xffffffff


	//   ....[9]....
        /*00a0*/ 	.word	0xffffffff


	//   ....[10]....
        /*00a4*/ 	.word	0xffffffff


	//   ....[11]....
        /*00a8*/ 	.word	0xffffffff


	//   ....[12]....
        /*00ac*/ 	.word	0xffffffff


	//   ....[13]....
        /*00b0*/ 	.word	0xffffffff


	//   ....[14]....
        /*00b4*/ 	.word	0xffffffff


	//   ....[15]....
        /*00b8*/ 	.word	0xffffffff


	//   ....[16]....
        /*00bc*/ 	.word	0xffffffff


	//   ....[17]....
        /*00c0*/ 	.word	0xffffffff


	//   ....[18]....
        /*00c4*/ 	.word	0xffffffff


	//   ....[19]....
        /*00c8*/ 	.word	0xffffffff


	//   ....[20]....
        /*00cc*/ 	.word	0xffffffff


	//   ....[21]....
        /*00d0*/ 	.word	0xffffffff


	//   ....[22]....
        /*00d4*/ 	.word	0xffffffff


	//   ....[23]....
        /*00d8*/ 	.word	0xffffffff


	//   ....[24]....
        /*00dc*/ 	.word	0xffffffff


	//   ....[25]....
        /*00e0*/ 	.word	0xffffffff


	//   ....[26]....
        /*00e4*/ 	.word	0xffffffff


	//   ....[27]....
        /*00e8*/ 	.word	0xffffffff


	//   ....[28]....
        /*00ec*/ 	.word	0xffffffff


	//   ....[29]....
        /*00f0*/ 	.word	0xffffffff


	//----- nvinfo : EIATTR_COOP_GROUP_INSTR_OFFSETS
	.align		4
.L_191:
        /*00f4*/ 	.byte	0x04, 0x28
        /*00f6*/ 	.short	(.L_193 - .L_192)


	//   ....[0]....
.L_192:
        /*00f8*/ 	.word	0x00000890


	//   ....[1]....
        /*00fc*/ 	.word	0x000008f0


	//   ....[2]....
        /*0100*/ 	.word	0x00000940


	//   ....[3]....
        /*0104*/ 	.word	0x000009b0


	//   ....[4]....
        /*0108*/ 	.word	0x00000a10


	//   ....[5]....
        /*010c*/ 	.word	0x00000ba0


	//   ....[6]....
        /*0110*/ 	.word	0x00000c40


	//   ....[7]....
        /*0114*/ 	.word	0x00000cc0


	//   ....[8]....
        /*0118*/ 	.word	0x00000d20


	//   ....[9]....
        /*011c*/ 	.word	0x00000d60


	//   ....[10]....
        /*0120*/ 	.word	0x000019d0


	//   ....[11]....
        /*0124*/ 	.word	0x00001a30


	//   ....[12]....
        /*0128*/ 	.word	0x00001a90


	//   ....[13]....
        /*012c*/ 	.word	0x00001af0


	//   ....[14]....
        /*0130*/ 	.word	0x00001b50


	//   ....[15]....
        /*0134*/ 	.word	0x000023f0


	//   ....[16]....
        /*0138*/ 	.word	0x00002450


	//   ....[17]....
        /*013c*/ 	.word	0x000024a0


	//   ....[18]....
        /*0140*/ 	.word	0x00002510


	//   ....[19]....
        /*0144*/ 	.word	0x00002570


	//   ....[20]....
        /*0148*/ 	.word	0x00002700


	//   ....[21]....
        /*014c*/ 	.word	0x00002790


	//   ....[22]....
        /*0150*/ 	.word	0x000027e0


	//   ....[23]....
        /*0154*/ 	.word	0x00002850


	//   ....[24]....
        /*0158*/ 	.word	0x000028c0


	//   ....[25]....
        /*015c*/ 	.word	0x000036a0


	//   ....[26]....
        /*0160*/ 	.word	0x00003700


	//   ....[27]....
        /*0164*/ 	.word	0x00003760


	//   ....[28]....
        /*0168*/ 	.word	0x000037c0


	//   ....[29]....
        /*016c*/ 	.word	0x00003820


	//----- nvinfo : EIATTR_VRC_CTA_INIT_COUNT
	.align		4
.L_193:
        /*0170*/ 	.byte	0x02, 0x4a
	.zero		1
	.zero		1


	//----- nvinfo : EIATTR_EXIT_INSTR_OFFSETS
	.align		4
        /*0174*/ 	.byte	0x04, 0x1c
        /*0176*/ 	.short	(.L_195 - .L_194)


	//   ....[0]....
.L_194:
        /*0178*/ 	.word	0x00000080


	//   ....[1]....
        /*017c*/ 	.word	0x000000c0


	//   ....[2]....
        /*0180*/ 	.word	0x00003940


	//   ....[3]....
        /*0184*/ 	.word	0x00003990


	//----- nvinfo : EIATTR_MAX_THREADS
	.align		4
.L_195:
        /*0188*/ 	.byte	0x04, 0x05
        /*018a*/ 	.short	(.L_197 - .L_196)
.L_196:
        /*018c*/ 	.word	0x00000100
        /*0190*/ 	.word	0x00000001
        /*0194*/ 	.word	0x00000001


	//----- nvinfo : EIATTR_CRS_STACK_SIZE
	.align		4
.L_197:
        /*0198*/ 	.byte	0x04, 0x1e
        /*019a*/ 	.short	(.L_199 - .L_198)
.L_198:
        /*019c*/ 	.word	0x00000000


	//----- nvinfo : EIATTR_CBANK_PARAM_SIZE
	.align		4
.L_199:
        /*01a0*/ 	.byte	0x03, 0x19
        /*01a2*/ 	.short	0x001d


	//----- nvinfo : EIATTR_PARAM_CBANK
	.align		4
        /*01a4*/ 	.byte	0x04, 0x0a
        /*01a6*/ 	.short	(.L_201 - .L_200)
	.align		4
.L_200:
        /*01a8*/ 	.word	index@(.nv.constant0._ZN3cub18CUB_300001_SM_10006detail6reduce28DeviceReduceSingleTileKernelINS2_10policy_hubIijN4cuda3std3__44plusIiEEE10Policy1000EPiPjiS9_jiNS7_10__identityEEEvT0_T1_T2_T3_T4_T6_)
        /*01ac*/ 	.short	0x0380
        /*01ae*/ 	.short	0x001d


	//----- nvinfo : EIATTR_SW_WAR
	.align		4
.L_201:
        /*01b0*/ 	.byte	0x04, 0x36
        /*01b2*/ 	.short	(.L_203 - .L_202)
.L_202:
        /*01b4*/ 	.word	0x00000008
.L_203:


//--------------------- .nv.info._ZN3cub18CUB_300001_SM_10006detail6reduce18DeviceReduceKernelINS2_10policy_hubIijN4cuda3std3__44plusIiEEE10Policy1000EN6thrust24THRUST_300001_SM_1000_NS10device_ptrIjEEjS9_iNS7_10__identityEEEvT0_PT3_T1_NS0_13GridEvenShareISK_EET2_T4_ --------------------------
	.section	.nv.info._ZN3cub18CUB_300001_SM_10006detail6reduce18DeviceReduceKernelINS2_10policy_hubIijN4cuda3std3__44plusIiEEE10Policy1000EN6thrust24THRUST_300001_SM_1000_NS10device_ptrIjEEjS9_iNS7_10__identityEEEvT0_PT3_T1_NS0_13GridEvenShareISK_EET2_T4_,"",@"SHT_CUDA_INFO"
	.sectionflags	@""
	.align	4


	//----- nvinfo : EIATTR_CUDA_API_VERSION
	.align		4
        /*0000*/ 	.byte	0x04, 0x37
        /*0002*/ 	.short	(.L_205 - .L_204)
.L_204:
        /*0004*/ 	.word	0x00000082


	//----- nvinfo : EIATTR_KPARAM_INFO
	.align		4
.L_205:
        /*0008*/ 	.byte	0x04, 0x17
        /*000a*/ 	.short	(.L_207 - .L_206)
.L_206:
        /*000c*/ 	.word	0x00000000
        /*0010*/ 	.short	0x0005
        /*0012*/ 	.short	0x003d
        /*0014*/ 	.byte	0x00, 0xf0, 0x05, 0x00


	//----- nvinfo : EIATTR_KPARAM_INFO
	.align		4
.L_207:
        /*0018*/ 	.byte	0x04, 0x17
        /*001a*/ 	.short	(.L_209 - .L_208)
.L_208:
        /*001c*/ 	.word	0x00000000
        /*0020*/ 	.short	0x0004
        /*0022*/ 	.short	0x003c
        /*0024*/ 	.byte	0x00, 0xf0, 0x05, 0x00


	//----- nvinfo : EIATTR_KPARAM_INFO
	.align		4
.L_209:
        /*0028*/ 	.byte	0x04, 0x17
        /*002a*/ 	.short	(.L_211 - .L_210)
.L_210:
        /*002c*/ 	.word	0x00000000
        /*0030*/ 	.short	0x0003
        /*0032*/ 	.short	0x0014
        /*0034*/ 	.byte	0x00, 0xf0, 0xa1, 0x00


	//----- nvinfo : EIATTR_KPARAM_INFO
	.align		4
.L_211:
        /*0038*/ 	.byte	0x04, 0x17
        /*003a*/ 	.short	(.L_213 - .L_212)
.L_212:
        /*003c*/ 	.word	0x00000000
        /*0040*/ 	.short	0x0002
        /*0042*/ 	.short	0x0010
        /*0044*/ 	.byte	0x00, 0xf0, 0x11, 0x00


	//----- nvinfo : EIATTR_KPARAM_INFO
	.align		4
.L_213:
        /*0048*/ 	.byte	0x04, 0x17
        /*004a*/ 	.short	(.L_215 - .L_214)
.L_214:
        /*004c*/ 	.word	0x00000000
        /*0050*/ 	.short	0x0001
        /*0052*/ 	.short	0x0008
        /*0054*/ 	.byte	0x00, 0xf5, 0x21, 0x00


	//----- nvinfo : EIATTR_KPARAM_INFO
	.align		4
.L_215:
        /*0058*/ 	.byte	0x04, 0x17
        /*005a*/ 	.short	(.L_217 - .L_216)
.L_216:
        /*005c*/ 	.word	0x00000000
        /*0060*/ 	.short	0x0000
        /*0062*/ 	.short	0x0000
        /*0064*/ 	.byte	0x00, 0xf0, 0x21, 0x00


	//----- nvinfo : EIATTR_SPARSE_MMA_MASK
	.align		4
.L_217:
        /*0068*/ 	.byte	0x03, 0x50
        /*006a*/ 	.short	0x0000


	//----- nvinfo : EIATTR_MAXREG_COUNT
	.align		4
        /*006c*/ 	.byte	0x03, 0x1b
        /*006e*/ 	.short	0x00ff


	//----- nvinfo : EIATTR_NUM_BARRIERS
	.align		4
        /*0070*/ 	.byte	0x02, 0x4c
        /*0072*/ 	.byte	0x01
	.zero		1


	//----- nvinfo : EIATTR_MERCURY_ISA_VERSION
	.align		4
        /*0074*/ 	.byte	0x03, 0x5f
        /*0076*/ 	.short	0x0101


	//----- nvinfo : EIATTR_COOP_GROUP_MASK_REGIDS
	.align		4
        /*0078*/ 	.byte	0x04, 0x29
        /*007a*/ 	.short	(.L_219 - .L_218)


	//   ....[0]....
.L_218:
        /*007c*/ 	.word	0xffffffff


	//   ....[1]....
        /*0080*/ 	.word	0xffffffff


	//   ....[2]....
        /*0084*/ 	.word	0xffffffff


	//   ....[3]....
        /*0088*/ 	.word	0xffffffff


	//   ....[4]....
        /*008c*/ 	.word	0xffffffff


	//   ....[5]....
        /*0090*/ 	.word	0xffffffff


	//   ....[6]....
        /*0094*/ 	.word	0xffffffff


	//   ....[7]....
        /*0098*/ 	.word	0xffffffff


	//   ....[8]....
        /*009c*/ 	.word	0xffffffff


	//   ....[9]....
        /*00a0*/ 	.word	0xffffffff


	//   ....[10]....
        /*00a4*/ 	.word	0xffffffff


	//   ....[11]....
        /*00a8*/ 	.word	0xffffffff


	//   ....[12]....
        /*00ac*/ 	.word	0xffffffff


	//   ....[13]....
        /*00b0*/ 	.word	0xffffffff


	//   ....[14]....
        /*00b4*/ 	.word	0xffffffff


	//----- nvinfo : EIATTR_COOP_GROUP_INSTR_OFFSETS
	.align		4
.L_219:
        /*00b8*/ 	.byte	0x04, 0x28
        /*00ba*/ 	.short	(.L_221 - .L_220)


	//   ....[0]....
.L_220:
        /*00bc*/ 	.word	0x00000b10


	//   ....[1]....
        /*00c0*/ 	.word	0x00000b70


	//   ....[2]....
        /*00c4*/ 	.word	0x00000bd0


	//   ....[3]....
        /*00c8*/ 	.word	0x00000c30


	//   ....[4]....
        /*00cc*/ 	.word	0x00000c90


	//   ....[5]....
        /*00d0*/ 	.word	0x00000e20


	//   ....[6]....
        /*00d4*/ 	.word	0x00000ec0


	//   ....[7]....
        /*00d8*/ 	.word	0x00000f20


	//   ....[8]....
        /*00dc*/ 	.word	0x00000f80


	//   ....[9]....
        /*00e0*/ 	.word	0x00000fe0


	//   ....[10]....
        /*00e4*/ 	.word	0x00002100


	//   ....[11]....
        /*00e8*/ 	.word	0x00002170


	//   ....[12]....
        /*00ec*/ 	.word	0x000021c0


	//   ....[13]....
        /*00f0*/ 	.word	0x00002210


	//   ....[14]....
        /*00f4*/ 	.word	0x00002280


	//----- nvinfo : EIATTR_VRC_CTA_INIT_COUNT
	.align		4
.L_221:
        /*00f8*/ 	.byte	0x02, 0x4a
	.zero		1
	.zero		1


	//----- nvinfo : EIATTR_EXIT_INSTR_OFFSETS
	.align		4
        /*00fc*/ 	.byte	0x04, 0x1c
        /*00fe*/ 	.short	(.L_223 - .L_222)


	//   ....[0]....
.L_222:
        /*0100*/ 	.word	0x000023b0


	//   ....[1]....
        /*0104*/ 	.word	0x000023f0


	//----- nvinfo : EIATTR_MAX_THREADS
	.align		4
.L_223:
        /*0108*/ 	.byte	0x04, 0x05
        /*010a*/ 	.short	(.L_225 - .L_224)
.L_224:
        /*010c*/ 	.word	0x00000100
        /*0110*/ 	.word	0x00000001
        /*0114*/ 	.word	0x00000001


	//----- nvinfo : EIATTR_CRS_STACK_SIZE
	.align		4
.L_225:
        /*0118*/ 	.byte	0x04, 0x1e
        /*011a*/ 	.short	(.L_227 - .L_226)
.L_226:
        /*011c*/ 	.word	0x00000000


	//----- nvinfo : EIATTR_CBANK_PARAM_SIZE
	.align		4
.L_227:
        /*0120*/ 	.byte	0x03, 0x19
        /*0122*/ 	.short	0x003e


	//----- nvinfo : EIATTR_PARAM_CBANK
	.align		4
        /*0124*/ 	.byte	0x04, 0x0a
        /*0126*/ 	.short	(.L_229 - .L_228)
	.align		4
.L_228:
        /*0128*/ 	.word	index@(.nv.constant0._ZN3cub18CUB_300001_SM_10006detail6reduce18DeviceReduceKernelINS2_10policy_hubIijN4cuda3std3__44plusIiEEE10Policy1000EN6thrust24THRUST_300001_SM_1000_NS10device_ptrIjEEjS9_iNS7_10__identityEEEvT0_PT3_T1_NS0_13GridEvenShareISK_EET2_T4_)
        /*012c*/ 	.short	0x0380
        /*012e*/ 	.short	0x003e


	//----- nvinfo : EIATTR_SW_WAR
	.align		4
.L_229:
        /*0130*/ 	.byte	0x04, 0x36
        /*0132*/ 	.short	(.L_231 - .L_230)
.L_230:
        /*0134*/ 	.word	0x00000008
.L_231:


//--------------------- .nv.info._ZN3cub18CUB_300001_SM_10006detail6reduce28DeviceReduceSingleTileKernelINS2_10policy_hubIijN4cuda3std3__44plusIiEEE10Policy1000EN6thrust24THRUST_300001_SM_1000_NS10device_ptrIjEEPjjS9_jiNS7_10__identityEEEvT0_T1_T2_T3_T4_T6_ --------------------------
	.section	.nv.info._ZN3cub18CUB_300001_SM_10006detail6reduce28DeviceReduceSingleTileKernelINS2_10policy_hubIijN4cuda3std3__44plusIiEEE10Policy1000EN6thrust24THRUST_300001_SM_1000_NS10device_ptrIjEEPjjS9_jiNS7_10__identityEEEvT0_T1_T2_T3_T4_T6_,"",@"SHT_CUDA_INFO"
	.sectionflags	@""
	.align	4


	//----- nvinfo : EIATTR_CUDA_API_VERSION
	.align		4
        /*0000*/ 	.byte	0x04, 0x37
        /*0002*/ 	.short	(.L_233 - .L_232)
.L_232:
        /*0004*/ 	.word	0x00000082


	//----- nvinfo : EIATTR_KPARAM_INFO
	.align		4
.L_233:
        /*0008*/ 	.byte	0x04, 0x17
        /*000a*/ 	.short	(.L_235 - .L_234)
.L_234:
        /*000c*/ 	.word	0x00000000
        /*0010*/ 	.short	0x0005
        /*0012*/ 	.short	0x001c
        /*0014*/ 	.byte	0x00, 0xf0, 0x05, 0x00


	//----- nvinfo : EIATTR_KPARAM_INFO
	.align		4
.L_235:
        /*0018*/ 	.byte	0x04, 0x17
        /*001a*/ 	.short	(.L_237 - .L_236)
.L_236:
        /*001c*/ 	.word	0x00000000
        /*0020*/ 	.short	0x0004
        /*0022*/ 	.short	0x0018
        /*0024*/ 	.byte	0x00, 0xf0, 0x11, 0x00


	//----- nvinfo : EIATTR_KPARAM_INFO
	.align		4
.L_237:
        /*0028*/ 	.byte	0x04, 0x17
        /*002a*/ 	.short	(.L_239 - .L_238)
.L_238:
        /*002c*/ 	.word	0x00000000
        /*0030*/ 	.short	0x0003
        /*0032*/ 	.short	0x0014
        /*0034*/ 	.byte	0x00, 0xf0, 0x05, 0x00


	//----- nvinfo : EIATTR_KPARAM_INFO
	.align		4
.L_239:
        /*0038*/ 	.byte	0x04, 0x17
        /*003a*/ 	.short	(.L_241 - .L_240)
.L_240:
        /*003c*/ 	.word	0x00000000
        /*0040*/ 	.short	0x0002
        /*0042*/ 	.short	0x0010
        /*0044*/ 	.byte	0x00, 0xf0, 0x11, 0x00


	//----- nvinfo : EIATTR_KPARAM_INFO
	.align		4
.L_241:
        /*0048*/ 	.byte	0x04, 0x17
        /*004a*/ 	.short	(.L_243 - .L_242)
.L_242:
        /*004c*/ 	.word	0x00000000
        /*0050*/ 	.short	0x0001
        /*0052*/ 	.short	0x0008
        /*0054*/ 	.byte	0x00, 0xf5, 0x21, 0x00


	//----- nvinfo : EIATTR_KPARAM_INFO
	.align		4
.L_243:
        /*0058*/ 	.byte	0x04, 0x17
        /*005a*/ 	.short	(.L_245 - .L_244)
.L_244:
        /*005c*/ 	.word	0x00000000
        /*0060*/ 	.short	0x0000
        /*0062*/ 	.short	0x0000
        /*0064*/ 	.byte	0x00, 0xf0, 0x21, 0x00


	//----- nvinfo : EIATTR_SPARSE_MMA_MASK
	.align		4
.L_245:
        /*0068*/ 	.byte	0x03, 0x50
        /*006a*/ 	.short	0x0000


	//----- nvinfo : EIATTR_MAXREG_COUNT
	.align		4
        /*006c*/ 	.byte	0x03, 0x1b
        /*006e*/ 	.short	0x00ff


	//----- nvinfo : EIATTR_NUM_BARRIERS
	.align		4
        /*0070*/ 	.byte	0x02, 0x4c
        /*0072*/ 	.byte	0x01
	.zero		1


	//----- nvinfo : EIATTR_MERCURY_ISA_VERSION
	.align		4
        /*0074*/ 	.byte	0x03, 0x5f
        /*0076*/ 	.short	0x0101


	//----- nvinfo : EIATTR_COOP_GROUP_MASK_REGIDS
	.align		4
        /*0078*/ 	.byte	0x04, 0x29
        /*007a*/ 	.short	(.L_247 - .L_246)


	//   ....[0]....
.L_246:
        /*007c*/ 	.word	0xffffffff


	//   ....[1]....
        /*0080*/ 	.word	0xffffffff


	//   ....[2]....
        /*0084*/ 	.word	0xffffffff


	//   ....[3]....
        /*0088*/ 	.word	0xffffffff


	//   ....[4]....
        /*008c*/ 	.word	0xffffffff


	//   ....[5]....
        /*0090*/ 	.word	0xffffffff


	//   ....[6]....
        /*0094*/ 	.word	0xffffffff


	//   ....[7]....
        /*0098*/ 	.word	0xffffffff


	//   ....[8]....
        /*009c*/ 	.word	0xffffffff


	//   ....[9]....
        /*00a0*/ 	.word	0xffffffff


	//   ....[10]....
        /*00a4*/ 	.word	0xffffffff


	//   ....[11]....
        /*00a8*/ 	.word	0xffffffff


	//   ....[12]....
        /*00ac*/ 	.word	0xffffffff


	//   ....[13]....
        /*00b0*/ 	.word	0xffffffff


	//   ....[14]....
        /*00b4*/ 	.word	0xffffffff


	//----- nvinfo : EIATTR_COOP_GROUP_INSTR_OFFSETS
	.align		4
.L_247:
        /*00b8*/ 	.byte	0x04, 0x28
        /*00ba*/ 	.short	(.L_249 - .L_248)


	//   ....[0]....
.L_248:
        /*00bc*/ 	.word	0x00000830


	//   ....[1]....
        /*00c0*/ 	.word	0x00000890


	//   ....[2]....
        /*00c4*/ 	.word	0x000008f0


	//   ....[3]....
        /*00c8*/ 	.word	0x00000950


	//   ....[4]....
        /*00cc*/ 	.word	0x000009b0


	//   ....[5]....
        /*00d0*/ 	.word	0x00000b40


	//   ....[6]....
        /*00d4*/ 	.word	0x00000be0


	//   ....[7]....
        /*00d8*/ 	.word	0x00000c60


	//   ....[8]....
        /*00dc*/ 	.word	0x00000cc0


	//   ....[9]....
        /*00e0*/ 	.word	0x00000d00


	//   ....[10]....
        /*00e4*/ 	.word	0x00001cc0


	//   ....[11]....
        /*00e8*/ 	.word	0x00001d20


	//   ....[12]....
        /*00ec*/ 	.word	0x00001d80


	//   ....[13]....
        /*00f0*/ 	.word	0x00001de0


	//   ....[14]....
        /*00f4*/ 	.word	0x00001e40


	//----- nvinfo : EIATTR_VRC_CTA_INIT_COUNT
	.align		4
.L_249:
        /*00f8*/ 	.byte	0x02, 0x4a
	.zero		1
	.zero		1


	//----- nvinfo : EIATTR_EXIT_INSTR_OFFSETS
	.align		4
        /*00fc*/ 	.byte	0x04, 0x1c
        /*00fe*/ 	.short	(.L_251 - .L_250)


	//   ....[0]....
.L_250:
        /*0100*/ 	.word	0x00000080


	//   ....[1]....
        /*0104*/ 	.word	0x000000c0


	//   ....[2]....
        /*0108*/ 	.word	0x00001f60


	//   ....[3]....
        /*010c*/ 	.word	0x00001fb0


	//----- nvinfo : EIATTR_MAX_THREADS
	.align		4
.L_251:
        /*0110*/ 	.byte	0x04, 0x05
        /*0112*/ 	.short	(.L_253 - .L_252)
.L_252:
        /*0114*/ 	.word	0x00000100
        /*0118*/ 	.word	0x00000001
        /*011c*/ 	.word	0x00000001


	//----- nvinfo : EIATTR_CRS_STACK_SIZE
	.align		4
.L_253:
        /*0120*/ 	.byte	0x04, 0x1e
        /*0122*/ 	.short	(.L_255 - .L_254)
.L_254:
        /*0124*/ 	.word	0x00000000


	//----- nvinfo : EIATTR_CBANK_PARAM_SIZE
	.align		4
.L_255:
        /*0128*/ 	.byte	0x03, 0x19
        /*012a*/ 	.short	0x001d


	//----- nvinfo : EIATTR_PARAM_CBANK
	.align		4
        /*012c*/ 	.byte	0x04, 0x0a
        /*012e*/ 	.short	(.L_257 - .L_256)
	.align		4
.L_256:
        /*0130*/ 	.word	index@(.nv.constant0._ZN3cub18CUB_300001_SM_10006detail6reduce28DeviceReduceSingleTileKernelINS2_10policy_hubIijN4cuda3std3__44plusIiEEE10Policy1000EN6thrust24THRUST_300001_SM_1000_NS10device_ptrIjEEPjjS9_jiNS7_10__identityEEEvT0_T1_T2_T3_T4_T6_)
        /*0134*/ 	.short	0x0380
        /*0136*/ 	.short	0x001d


	//----- nvinfo : EIATTR_SW_WAR
	.align		4
.L_257:
        /*0138*/ 	.byte	0x04, 0x36
        /*013a*/ 	.short	(.L_259 - .L_258)
.L_258:
        /*013c*/ 	.word	0x00000008
.L_259:


//--------------------- .nv.info._ZN3cub18CUB_300001_SM_10006detail11EmptyKernelIvEEvv --------------------------
	.section	.nv.info._ZN3cub18CUB_300001_SM_10006detail11EmptyKernelIvEEvv,"",@"SHT_CUDA_INFO"
	.sectionflags	@""
	.align	4


	//----- nvinfo : EIATTR_CUDA_API_VERSION
	.align		4
        /*0000*/ 	.byte	0x04, 0x37
        /*0002*/ 	.short	(.L_261 - .L_260)
.L_260:
        /*0004*/ 	.word	0x00000082


	//----- nvinfo : EIATTR_SPARSE_MMA_MASK
	.align		4
.L_261:
        /*0008*/ 	.byte	0x03, 0x50
        /*000a*/ 	.short	0x0000


	//----- nvinfo : EIATTR_MAXREG_COUNT
	.align		4
        /*000c*/ 	.byte	0x03, 0x1b
        /*000e*/ 	.short	0x00ff


	//----- nvinfo : EIATTR_MERCURY_ISA_VERSION
	.align		4
        /*0010*/ 	.byte	0x03, 0x5f
        /*0012*/ 	.short	0x0101


	//----- nvinfo : EIATTR_VRC_CTA_INIT_COUNT
	.align		4
        /*0014*/ 	.byte	0x02, 0x4a
	.zero		1
	.zero		1


	//----- nvinfo : EIATTR_EXIT_INSTR_OFFSETS
	.align		4
        /*0018*/ 	.byte	0x04, 0x1c
        /*001a*/ 	.short	(.L_263 - .L_262)


	//   ....[0]....
.L_262:
        /*001c*/ 	.word	0x00000010


	//----- nvinfo : EIATTR_SW_WAR
	.align		4
.L_263:
        /*0020*/ 	.byte	0x04, 0x36
        /*0022*/ 	.short	(.L_265 - .L_264)
.L_264:
        /*0024*/ 	.word	0x00000008
.L_265:


//--------------------- .nv.info._Z9my_kernelPhS_S_S_ --------------------------
	.section	.nv.info._Z9my_kernelPhS_S_S_,"",@"SHT_CUDA_INFO"
	.sectionflags	@""
	.align	4


	//----- nvinfo : EIATTR_CUDA_API_VERSION
	.align		4
        /*0000*/ 	.byte	0x04, 0x37
        /*0002*/ 	.short	(.L_267 - .L_266)
.L_266:
        /*0004*/ 	.word	0x00000082


	//----- nvinfo : EIATTR_KPARAM_INFO
	.align		4
.L_267:
        /*0008*/ 	.byte	0x04, 0x17
        /*000a*/ 	.short	(.L_269 - .L_268)
.L_268:
        /*000c*/ 	.word	0x00000000
        /*0010*/ 	.short	0x0003
        /*0012*/ 	.short	0x0018
        /*0014*/ 	.byte	0x00, 0xf5, 0x21, 0x00


	//----- nvinfo : EIATTR_KPARAM_INFO
	.align		4
.L_269:
        /*0018*/ 	.byte	0x04, 0x17
        /*001a*/ 	.short	(.L_271 - .L_270)
.L_270:
        /*001c*/ 	.word	0x00000000
        /*0020*/ 	.short	0x0002
        /*0022*/ 	.short	0x0010
        /*0024*/ 	.byte	0x00, 0xf5, 0x21, 0x00


	//----- nvinfo : EIATTR_KPARAM_INFO
	.align		4
.L_271:
        /*0028*/ 	.byte	0x04, 0x17
        /*002a*/ 	.short	(.L_273 - .L_272)
.L_272:
        /*002c*/ 	.word	0x00000000
        /*0030*/ 	.short	0x0001
        /*0032*/ 	.short	0x0008
        /*0034*/ 	.byte	0x00, 0xf5, 0x21, 0x00


	//----- nvinfo : EIATTR_KPARAM_INFO
	.align		4
.L_273:
        /*0038*/ 	.byte	0x04, 0x17
        /*003a*/ 	.short	(.L_275 - .L_274)
.L_274:
        /*003c*/ 	.word	0x00000000
        /*0040*/ 	.short	0x0000
        /*0042*/ 	.short	0x0000
        /*0044*/ 	.byte	0x00, 0xf5, 0x21, 0x00


	//----- nvinfo : EIATTR_SPARSE_MMA_MASK
	.align		4
.L_275:
        /*0048*/ 	.byte	0x03, 0x50
        /*004a*/ 	.short	0x0000


	//----- nvinfo : EIATTR_MAXREG_COUNT
	.align		4
        /*004c*/ 	.byte	0x03, 0x1b
        /*004e*/ 	.short	0x00ff


	//----- nvinfo : EIATTR_EXTERNS
	.align		4
        /*0050*/ 	.byte	0x04, 0x0f
        /*0052*/ 	.short	(.L_277 - .L_276)


	//   ....[0]....
	.align		4
.L_276:
        /*0054*/ 	.word	index@(vprintf)


	//----- nvinfo : EIATTR_MERCURY_ISA_VERSION
	.align		4
.L_277:
        /*0058*/ 	.byte	0x03, 0x5f
        /*005a*/ 	.short	0x0101


	//----- nvinfo : EIATTR_VRC_CTA_INIT_COUNT
	.align		4
        /*005c*/ 	.byte	0x02, 0x4a
	.zero		1
	.zero		1


	//----- nvinfo : EIATTR_SYSCALL_OFFSETS
	.align		4
        /*0060*/ 	.byte	0x04, 0x46
        /*0062*/ 	.short	(.L_279 - .L_278)


	//   ....[0]....
.L_278:
        /*0064*/ 	.word	0x000001b0


	//----- nvinfo : EIATTR_EXIT_INSTR_OFFSETS
	.align		4
.L_279:
        /*0068*/ 	.byte	0x04, 0x1c
        /*006a*/ 	.short	(.L_281 - .L_280)


	//   ....[0]....
.L_280:
        /*006c*/ 	.word	0x000001c0


	//----- nvinfo : EIATTR_CBANK_PARAM_SIZE
	.align		4
.L_281:
        /*0070*/ 	.byte	0x03, 0x19
        /*0072*/ 	.short	0x0020


	//----- nvinfo : EIATTR_PARAM_CBANK
	.align		4
        /*0074*/ 	.byte	0x04, 0x0a
        /*0076*/ 	.short	(.L_283 - .L_282)
	.align		4
.L_282:
        /*0078*/ 	.word	index@(.nv.constant0._Z9my_kernelPhS_S_S_)
        /*007c*/ 	.short	0x0380
        /*007e*/ 	.short	0x0020


	//----- nvinfo : EIATTR_SW_WAR
	.align		4
.L_283:
        /*0080*/ 	.byte	0x04, 0x36
        /*0082*/ 	.short	(.L_285 - .L_284)
.L_284:
        /*0084*/ 	.word	0x00000008
.L_285:


//--------------------- .nv.callgraph             --------------------------
	.section	.nv.callgraph,"",@"SHT_CUDA_CALLGRAPH"
	.align	4
	.sectionentsize	8
	.align		4
        /*0000*/ 	.word	0x00000000
	.align		4
        /*0004*/ 	.word	0xffffffff
	.align		4
        /*0008*/ 	.word	index@(_Z9my_kernelPhS_S_S_)
	.align		4
        /*000c*/ 	.word	index@(vprintf)
	.align		4
        /*0010*/ 	.word	0x00000000
	.align		4
        /*0014*/ 	.word	0xfffffffe
	.align		4
        /*0018*/ 	.word	0x00000000
	.align		4
        /*001c*/ 	.word	0xfffffffd
	.align		4
        /*0020*/ 	.word	0x00000000
	.align		4
        /*0024*/ 	.word	0xfffffffc


//--------------------- .nv.constant4             --------------------------
	.section	.nv.constant4,"a",@progbits
	.align	8
	.align		8
.nv.constant4:
        /*0000*/ 	.dword	_ZN34_INTERNAL_97fc282a_4_k_cu_29d524144cuda3std3__45__cpo5beginE
	.align		8
        /*0008*/ 	.dword	_ZN34_INTERNAL_97fc282a_4_k_cu_29d524144cuda3std3__45__cpo3endE
	.align		8
        /*0010*/ 	.dword	_ZN34_INTERNAL_97fc282a_4_k_cu_29d524144cuda3std3__45__cpo6cbeginE
	.align		8
        /*0018*/ 	.dword	_ZN34_INTERNAL_97fc282a_4_k_cu_29d524144cuda3std3__45__cpo4cendE
	.align		8
        /*0020*/ 	.dword	_ZN34_INTERNAL_97fc282a_4_k_cu_29d524144cuda3std3__45__cpo6rbeginE
	.align		8
        /*0028*/ 	.dword	_ZN34_INTERNAL_97fc282a_4_k_cu_29d524144cuda3std3__45__cpo4rendE
	.align		8
        /*0030*/ 	.dword	_ZN34_INTERNAL_97fc282a_4_k_cu_29d524144cuda3std3__45__cpo7crbeginE
	.align		8
        /*0038*/ 	.dword	_ZN34_INTERNAL_97fc282a_4_k_cu_29d524144cuda3std3__45__cpo5crendE
	.align		8
        /*0040*/ 	.dword	_ZN34_INTERNAL_97fc282a_4_k_cu_29d524144cuda3std3__436_GLOBAL__N__97fc282a_4_k_cu_29d524146ignoreE
	.align		8
        /*0048*/ 	.dword	_ZN34_INTERNAL_97fc282a_4_k_cu_29d524144cuda3std3__419piecewise_constructE
	.align		8
        /*0050*/ 	.dword	_ZN34_INTERNAL_97fc282a_4_k_cu_29d524144cuda3std3__48in_placeE
	.align		8
        /*0058*/ 	.dword	_ZN34_INTERNAL_97fc282a_4_k_cu_29d524144cuda3std3__420unreachable_sentinelE
	.align		8
        /*0060*/ 	.dword	_ZN34_INTERNAL_97fc282a_4_k_cu_29d524144cuda3std3__47nulloptE
	.align		8
        /*0068*/ 	.dword	_ZN34_INTERNAL_97fc282a_4_k_cu_29d524144cuda3std3__48unexpectE
	.align		8
        /*0070*/ 	.dword	_ZN34_INTERNAL_97fc282a_4_k_cu_29d524144cuda3std6ranges3__45__cpo4swapE
	.align		8
        /*0078*/ 	.dword	_ZN34_INTERNAL_97fc282a_4_k_cu_29d524144cuda3std6ranges3__45__cpo9iter_moveE
	.align		8
        /*0080*/ 	.dword	_ZN34_INTERNAL_97fc282a_4_k_cu_29d524144cuda3std6ranges3__45__cpo5beginE
	.align		8
        /*0088*/ 	.dword	_ZN34_INTERNAL_97fc282a_4_k_cu_29d524144cuda3std6ranges3__45__cpo3endE
	.align		8
        /*0090*/ 	.dword	_ZN34_INTERNAL_97fc282a_4_k_cu_29d524144cuda3std6ranges3__45__cpo6cbeginE
	.align		8
        /*0098*/ 	.dword	_ZN34_INTERNAL_97fc282a_4_k_cu_29d524144cuda3std6ranges3__45__cpo4cendE
	.align		8
        /*00a0*/ 	.dword	_ZN34_INTERNAL_97fc282a_4_k_cu_29d524144cuda3std6ranges3__45__cpo7advanceE
	.align		8
        /*00a8*/ 	.dword	_ZN34_INTERNAL_97fc282a_4_k_cu_29d524144cuda3std6ranges3__45__cpo9iter_swapE
	.align		8
        /*00b0*/ 	.dword	_ZN34_INTERNAL_97fc282a_4_k_cu_29d524144cuda3std6ranges3__45__cpo4nextE
	.align		8
        /*00b8*/ 	.dword	_ZN34_INTERNAL_97fc282a_4_k_cu_29d524144cuda3std6ranges3__45__cpo4prevE
	.align		8
        /*00c0*/ 	.dword	_ZN34_INTERNAL_97fc282a_4_k_cu_29d524144cuda3std6ranges3__45__cpo4dataE
	.align		8
        /*00c8*/ 	.dword	_ZN34_INTERNAL_97fc282a_4_k_cu_29d524144cuda3std6ranges3__45__cpo5cdataE
	.align		8
        /*00d0*/ 	.dword	_ZN34_INTERNAL_97fc282a_4_k_cu_29d524144cuda3std6ranges3__45__cpo4sizeE
	.align		8
        /*00d8*/ 	.dword	_ZN34_INTERNAL_97fc282a_4_k_cu_29d524144cuda3std6ranges3__45__cpo5ssizeE
	.align		8
        /*00e0*/ 	.dword	_ZN34_INTERNAL_97fc282a_4_k_cu_29d524144cuda3std6ranges3__45__cpo8distanceE
	.align		8
        /*00e8*/ 	.dword	_ZN34_INTERNAL_97fc282a_4_k_cu_29d524146thrust24THRUST_300001_SM_1000_NS8cuda_cub3parE
	.align		8
        /*00f0*/ 	.dword	_ZN34_INTERNAL_97fc282a_4_k_cu_29d524146thrust24THRUST_300001_SM_1000_NS8cuda_cub10par_nosyncE
	.align		8
        /*00f8*/ 	.dword	_ZN34_INTERNAL_97fc282a_4_k_cu_29d524146thrust24THRUST_300001_SM_1000_NS6system6detail10sequential3seqE
	.align		8
        /*0100*/ 	.dword	_ZN34_INTERNAL_97fc282a_4_k_cu_29d524146thrust24THRUST_300001_SM_1000_NS12placeholders2_1E
	.align		8
        /*0108*/ 	.dword	_ZN34_INTERNAL_97fc282a_4_k_cu_29d524146thrust24THRUST_300001_SM_1000_NS12placeholders2_2E
	.align		8
        /*0110*/ 	.dword	_ZN34_INTERNAL_97fc282a_4_k_cu_29d524146thrust24THRUST_300001_SM_1000_NS12placeholders2_3E
	.align		8
        /*0118*/ 	.dword	_ZN34_INTERNAL_97fc282a_4_k_cu_29d524146thrust24THRUST_300001_SM_1000_NS12placeholders2_4E
	.align		8
        /*0120*/ 	.dword	_ZN34_INTERNAL_97fc282a_4_k_cu_29d524146thrust24THRUST_300001_SM_1000_NS12placeholders2_5E
	.align		8
        /*0128*/ 	.dword	_ZN34_INTERNAL_97fc282a_4_k_cu_29d524146thrust24THRUST_300001_SM_1000_NS12placeholders2_6E
	.align		8
        /*0130*/ 	.dword	_ZN34_INTERNAL_97fc282a_4_k_cu_29d524146thrust24THRUST_300001_SM_1000_NS12placeholders2_7E
	.align		8
        /*0138*/ 	.dword	_ZN34_INTERNAL_97fc282a_4_k_cu_29d524146thrust24THRUST_300001_SM_1000_NS12placeholders2_8E
	.align		8
        /*0140*/ 	.dword	_ZN34_INTERNAL_97fc282a_4_k_cu_29d524146thrust24THRUST_300001_SM_1000_NS12placeholders2_9E
	.align		8
        /*0148*/ 	.dword	_ZN34_INTERNAL_97fc282a_4_k_cu_29d524146thrust24THRUST_300001_SM_1000_NS12placeholders3_10E
	.align		8
        /*0150*/ 	.dword	_ZN34_INTERNAL_97fc282a_4_k_cu_29d524146thrust24THRUST_300001_SM_1000_NS3seqE
	.align		8
        /*0158*/ 	.dword	$str
	.align		8
        /*0160*/ 	.dword	vprintf


//--------------------- .text._ZN3cub18CUB_300001_SM_10006detail6reduce28DeviceReduceSingleTileKernelINS2_10policy_hubIiyN4cuda3std3__44plusIiEEE10Policy1000EPiPjiS9_jiNS7_10__identityEEEvT0_T1_T2_T3_T4_T6_ --------------------------
	.section	.text._ZN3cub18CUB_300001_SM_10006detail6reduce28DeviceReduceSingleTileKernelINS2_10policy_hubIiyN4cuda3std3__44plusIiEEE10Policy1000EPiPjiS9_jiNS7_10__identityEEEvT0_T1_T2_T3_T4_T6_,"ax",@progbits
	.align	128
        .global         _ZN3cub18CUB_300001_SM_10006detail6reduce28DeviceReduceSingleTileKernelINS2_10policy_hubIiyN4cuda3std3__44plusIiEEE10Policy1000EPiPjiS9_jiNS7_10__identityEEEvT0_T1_T2_T3_T4_T6_
        .type           _ZN3cub18CUB_300001_SM_10006detail6reduce28DeviceReduceSingleTileKernelINS2_10policy_hubIiyN4cuda3std3__44plusIiEEE10Policy1000EPiPjiS9_jiNS7_10__identityEEEvT0_T1_T2_T3_T4_T6_,@function
        .size           _ZN3cub18CUB_300001_SM_10006detail6reduce28DeviceReduceSingleTileKernelINS2_10policy_hubIiyN4cuda3std3__44plusIiEEE10Policy1000EPiPjiS9_jiNS7_10__identityEEEvT0_T1_T2_T3_T4_T6_,(.L_x_238 - _ZN3cub18CUB_300001_SM_10006detail6reduce28DeviceReduceSingleTileKernelINS2_10policy_hubIiyN4cuda3std3__44plusIiEEE10Policy1000EPiPjiS9_jiNS7_10__identityEEEvT0_T1_T2_T3_T4_T6_)
        .other          _ZN3cub18CUB_300001_SM_10006detail6reduce28DeviceReduceSingleTileKernelINS2_10policy_hubIiyN4cuda3std3__44plusIiEEE10Policy1000EPiPjiS9_jiNS7_10__identityEEEvT0_T1_T2_T3_T4_T6_,@"STO_CUDA_ENTRY STV_DEFAULT"
_ZN3cub18CUB_300001_SM_10006detail6reduce28DeviceReduceSingleTileKernelINS2_10policy_hubIiyN4cuda3std3__44plusIiEEE10Policy1000EPiPjiS9_jiNS7_10__identityEEEvT0_T1_T2_T3_T4_T6_:
.text._ZN3cub18CUB_300001_SM_10006detail6reduce28DeviceReduceSingleTileKernelINS2_10policy_hubIiyN4cuda3std3__44plusIiEEE10Policy1000EPiPjiS9_jiNS7_10__identityEEEvT0_T1_T2_T3_T4_T6_:
[----:B------:R-:W-:Y:S01]  /*0000*/  LDC R1, c[0x0][0x37c] ;  /* 0x0000df00ff017b82 */ /* 0x000fe20000000800 */
[----:B------:R-:W0:Y:S01]  /*0010*/  LDCU UR4, c[0x0][0x390] ;  /* 0x00007200ff0477ac */ /* 0x000e220008000800 */
[----:B------:R-:W1:Y:S01]  /*0020*/  LDCU.64 UR6, c[0x0][0x358] ;  /* 0x00006b00ff0677ac */ /* 0x000e620008000a00 */
[----:B0-----:R-:W-:-:S05]  /*0030*/  IMAD.U32 R20, RZ, RZ, UR4 ;  /* 0x00000004ff147e24 */ /* 0x001fca000f8e00ff */
[----:B------:R-:W-:-:S13]  /*0040*/  ISETP.NE.AND P0, PT, R20, RZ, PT ;  /* 0x000000ff1400720c */ /* 0x000fda0003f05270 */
[----:B-1----:R-:W-:Y:S05]  /*0050*/  @P0 BRA `(.L_x_0) ;  /* 0x00000000001c0947 */ /* 0x002fea0003800000 */
[----:B------:R-:W0:Y:S02]  /*0060*/  S2R R0, SR_TID.X ;  /* 0x0000000000007919 */ /* 0x000e240000002100 */
[----:B0-----:R-:W-:-:S13]  /*0070*/  ISETP.NE.AND P0, PT, R0, RZ, PT ;  /* 0x000000ff0000720c */ /* 0x001fda0003f05270 */
[----:B------:R-:W-:Y:S05]  /*0080*/  @P0 EXIT ;  /* 0x000000000000094d */ /* 0x000fea0003800000 */
[----:B------:R-:W0:Y:S08]  /*0090*/  LDC R5, c[0x0][0x398] ;  /* 0x0000e600ff057b82 */ /* 0x000e300000000800 */
[----:B------:R-:W0:Y:S02]  /*00a0*/  LDC.64 R2, c[0x0][0x388] ;  /* 0x0000e200ff027b82 */ /* 0x000e240000000a00 */
[----:B0-----:R-:W-:Y:S01]  /*00b0*/  STG.E desc[UR6][R2.64], R5 ;  /* 0x0000000502007986 */ /* 0x001fe2000c101906 */
[----:B------:R-:W-:Y:S05]  /*00c0*/  EXIT ;  /* 0x000000000000794d */ /* 0x000fea0003800000 */
.L_x_0:
[----:B------:R-:W0:Y:S01]  /*00d0*/  LDCU UR4, c[0x0][0x380] ;  /* 0x00007000ff0477ac */ /* 0x000e220008000800 */
[----:B------:R-:W-:Y:S01]  /*00e0*/  BSSY.RECONVERGENT B0, `(.L_x_1) ;  /* 0x0000385000007945 */ /* 0x000fe20003800200 */
[----:B0-----:R-:W-:-:S09]  /*00f0*/  ULOP3.LUT UP0, URZ, UR4, 0xf, URZ, 0xc0, !UPT ;  /* 0x0000000f04ff7892 */ /* 0x001fd2000f80c0ff */
[----:B------:R-:W-:Y:S05]  /*0100*/  BRA.U UP0, `(.L_x_2) ;  /* 0x0000001900d87547 */ /* 0x000fea000b800000 */
[----:B------:R-:W-:-:S13]  /*0110*/  ISETP.GT.AND P0, PT, R20, 0xfff, PT ;  /* 0x00000fff1400780c */ /* 0x000fda0003f04270 */
[----:B------:R-:W-:Y:S05]  /*0120*/  @P0 BRA `(.L_x_3) ;  /* 0x0000000c008c0947 */ /* 0x000fea0003800000 */
[----:B------:R-:W0:Y:S01]  /*0130*/  S2R R9, SR_TID.X ;  /* 0x0000000000097919 */ /* 0x000e220000002100 */
[----:B------:R-:W-:Y:S01]  /*0140*/  BSSY.RECONVERGENT B1, `(.L_x_4) ;  /* 0x0000009000017945 */ /* 0x000fe20003800200 */
[----:B------:R-:W-:Y:S01]  /*0150*/  IMAD.MOV.U32 R0, RZ, RZ, RZ ;  /* 0x000000ffff007224 */ /* 0x000fe200078e00ff */
[----:B0-----:R-:W-:Y:S01]  /*0160*/  ISETP.GE.AND P0, PT, R9, R20, PT ;  /* 0x000000140900720c */ /* 0x001fe20003f06270 */
[----:B------:R-:W-:-:S12]  /*0170*/  IMAD.MOV.U32 R11, RZ, RZ, R9 ;  /* 0x000000ffff0b7224 */ /* 0x000fd800078e0009 */
[----:B------:R-:W-:Y:S05]  /*0180*/  @P0 BRA `(.L_x_5) ;  /* 0x0000000000100947 */ /* 0x000fea0003800000 */
[----:B------:R-:W0:Y:S02]  /*0190*/  LDC.64 R2, c[0x0][0x380] ;  /* 0x0000e000ff027b82 */ /* 0x000e240000000a00 */
[----:B0-----:R-:W-:-:S05]  /*01a0*/  IMAD.WIDE.U32 R2, R9, 0x4, R2 ;  /* 0x0000000409027825 */ /* 0x001fca00078e0002 */
[----:B------:R0:W5:Y:S01]  /*01b0*/  LDG.E.CONSTANT R0, desc[UR6][R2.64] ;  /* 0x0000000602007981 */ /* 0x000162000c1e9900 */
[----:B------:R-:W-:-:S07]  /*01c0*/  VIADD R11, R9, 0x100 ;  /* 0x00000100090b7836 */ /* 0x000fce0000000000 */
.L_x_5:
[----:B------:R-:W-:Y:S05]  /*01d0*/  BSYNC.RECONVERGENT B1 ;  /* 0x0000000000017941 */ /* 0x000fea0003800200 */
.L_x_4:
[----:B------:R-:W-:Y:S01]  /*01e0*/  ISETP.GE.AND P0, PT, R11, R20, PT ;  /* 0x000000140b00720c */ /* 0x000fe20003f06270 */
[----:B------:R-:W-:-:S12]  /*01f0*/  BSSY.RECONVERGENT B1, `(.L_x_6) ;  /* 0x0000066000017945 */ /* 0x000fd80003800200 */
[----:B------:R-:W-:Y:S05]  /*0200*/  @P0 BRA `(.L_x_7) ;  /* 0x0000000400900947 */ /* 0x000fea0003800000 */
[----:B0-----:R-:W-:Y:S01]  /*0210*/  LOP3.LUT R3, RZ, R11, RZ, 0x33, !PT ;  /* 0x0000000bff037212 */ /* 0x001fe200078e33ff */
[----:B------:R-:W-:Y:S04]  /*0220*/  BSSY.RECONVERGENT B2, `(.L_x_8) ;  /* 0x0000015000027945 */ /* 0x000fe80003800200 */
[----:B------:R-:W-:-:S05]  /*0230*/  IMAD.IADD R4, R3, 0x1, R20 ;  /* 0x0000000103047824 */ /* 0x000fca00078e0214 */
[C---:B------:R-:W-:Y:S02]  /*0240*/  LOP3.LUT R2, R4.reuse, 0x300, RZ, 0xc0, !PT ;  /* 0x0000030004027812 */ /* 0x040fe400078ec0ff */
[----:B------:R-:W-:Y:S02]  /*0250*/  ISETP.GE.U32.AND P1, PT, R4, 0x300, PT ;  /* 0x000003000400780c */ /* 0x000fe40003f26070 */
[----:B------:R-:W-:-:S13]  /*0260*/  ISETP.NE.AND P0, PT, R2, 0x300, PT ;  /* 0x000003000200780c */ /* 0x000fda0003f05270 */
[----:B------:R-:W-:Y:S05]  /*0270*/  @!P0 BRA `(.L_x_9) ;  /* 0x00000000003c8947 */ /* 0x000fea0003800000 */
[----:B------:R-:W0:Y:S01]  /*0280*/  LDC.64 R2, c[0x0][0x380] ;  /* 0x0000e000ff027b82 */ /* 0x000e220000000a00 */
[----:B------:R-:W-:-:S04]  /*0290*/  LEA.HI R4, R4, 0x1, RZ, 0x18 ;  /* 0x0000000104047811 */ /* 0x000fc800078fc0ff */
[----:B------:R-:W-:-:S05]  /*02a0*/  LOP3.LUT R4, R4, 0x3, RZ, 0xc0, !PT ;  /* 0x0000000304047812 */ /* 0x000fca00078ec0ff */
[----:B------:R-:W-:Y:S02]  /*02b0*/  IMAD.MOV R4, RZ, RZ, -R4 ;  /* 0x000000ffff047224 */ /* 0x000fe400078e0a04 */
[----:B0-----:R-:W-:-:S04]  /*02c0*/  IMAD.WIDE.U32 R2, R11, 0x4, R2 ;  /* 0x000000040b027825 */ /* 0x001fc800078e0002 */
[----:B------:R-:W-:-:S07]  /*02d0*/  IMAD.MOV.U32 R5, RZ, RZ, R3 ;  /* 0x000000ffff057224 */ /* 0x000fce00078e0003 */
.L_x_10:
[----:B------:R-:W-:-:S06]  /*02e0*/  IMAD.MOV.U32 R3, RZ, RZ, R5 ;  /* 0x000000ffff037224 */ /* 0x000fcc00078e0005 */
[----:B------:R0:W2:Y:S01]  /*02f0*/  LDG.E.CONSTANT R3, desc[UR6][R2.64] ;  /* 0x0000000602037981 */ /* 0x0000a2000c1e9900 */
[----:B------:R-:W-:Y:S02]  /*0300*/  VIADD R4, R4, 0x1 ;  /* 0x0000000104047836 */ /* 0x000fe40000000000 */
[----:B------:R-:W-:-:S03]  /*0310*/  VIADD R11, R11, 0x100 ;  /* 0x000001000b0b7836 */ /* 0x000fc60000000000 */
[----:B------:R-:W-:Y:S02]  /*0320*/  ISETP.NE.AND P0, PT, R4, RZ, PT ;  /* 0x000000ff0400720c */ /* 0x000fe40003f05270 */
[----:B0-----:R-:W-:-:S05]  /*0330*/  IADD3 R2, P2, PT, R2, 0x400, RZ ;  /* 0x0000040002027810 */ /* 0x001fca0007f5e0ff */
[----:B------:R-:W-:Y:S02]  /*0340*/  IMAD.X R5, RZ, RZ, R5, P2 ;  /* 0x000000ffff057224 */ /* 0x000fe400010e0605 */
[----:B--2--5:R-:W-:-:S04]  /*0350*/  IMAD.IADD R0, R3, 0x1, R0 ;  /* 0x0000000103007824 */ /* 0x024fc800078e0200 */
[----:B------:R-:W-:Y:S05]  /*0360*/  @P0 BRA `(.L_x_10) ;  /* 0xfffffffc00dc0947 */ /* 0x000fea000383ffff */
.L_x_9:
[----:B------:R-:W-:Y:S05]  /*0370*/  BSYNC.RECONVERGENT B2 ;  /* 0x0000000000027941 */ /* 0x000fea0003800200 */
.L_x_8:
[----:B------:R-:W-:Y:S05]  /*0380*/  @!P1 BRA `(.L_x_7) ;  /* 0x0000000400309947 */ /* 0x000fea0003800000 */
[----:B------:R-:W-:Y:S01]  /*0390*/  IMAD.IADD R2, R20, 0x1, -R11 ;  /* 0x0000000114027824 */ /* 0x000fe200078e0a0b */
[----:B------:R-:W-:Y:S01]  /*03a0*/  BSSY.RECONVERGENT B2, `(.L_x_11) ;  /* 0x0000029000027945 */ /* 0x000fe20003800200 */
[----:B------:R-:W-:-:S03]  /*03b0*/  PLOP3.LUT P0, PT, PT, PT, PT, 0x80, 0x8 ;  /* 0x000000000008781c */ /* 0x000fc60003f0f070 */
[----:B------:R-:W-:-:S13]  /*03c0*/  ISETP.GT.AND P1, PT, R2, 0xc00, PT ;  /* 0x00000c000200780c */ /* 0x000fda0003f24270 */
[----:B------:R-:W-:Y:S05]  /*03d0*/  @!P1 BRA `(.L_x_12) ;  /* 0x0000000000949947 */ /* 0x000fea0003800000 */
[----:B------:R-:W-:Y:S01]  /*03e0*/  PLOP3.LUT P0, PT, PT, PT, PT, 0x8, 0x80 ;  /* 0x000000000080781c */ /* 0x000fe20003f0e170 */
[----:B------:R-:W-:-:S12]  /*03f0*/  VIADD R8, R20, 0xfffff400 ;  /* 0xfffff40014087836 */ /* 0x000fd80000000000 */
.L_x_13:
[----:B------:R-:W0:Y:S01]  /*0400*/  LDC.64 R4, c[0x0][0x380] ;  /* 0x0000e000ff047b82 */ /* 0x000e220000000a00 */
[C---:B------:R-:W-:Y:S02]  /*0410*/  VIADD R7, R11.reuse, 0x400 ;  /* 0x000004000b077836 */ /* 0x040fe40000000000 */
[C---:B------:R-:W-:Y:S02]  /*0420*/  VIADD R3, R11.reuse, 0x800 ;  /* 0x000008000b037836 */ /* 0x040fe40000000000 */
[----:B0-----:R-:W-:-:S05]  /*0430*/  IMAD.WIDE R22, R11, 0x4, R4 ;  /* 0x000000040b167825 */ /* 0x001fca00078e0204 */
[----:B------:R-:W2:Y:S01]  /*0440*/  LDG.E.CONSTANT R13, desc[UR6][R22.64] ;  /* 0x00000006160d7981 */ /* 0x000ea2000c1e9900 */
[----:B------:R-:W-:-:S03]  /*0450*/  IMAD.WIDE R6, R7, 0x4, R4 ;  /* 0x0000000407067825 */ /* 0x000fc600078e0204 */
[----:B------:R-:W2:Y:S04]  /*0460*/  LDG.E.CONSTANT R10, desc[UR6][R22.64+0x400] ;  /* 0x00040006160a7981 */ /* 0x000ea8000c1e9900 */
[----:B------:R-:W3:Y:S04]  /*0470*/  LDG.E.CONSTANT R12, desc[UR6][R22.64+0x800] ;  /* 0x00080006160c7981 */ /* 0x000ee8000c1e9900 */
[----:B------:R-:W3:Y:S01]  /*0480*/  LDG.E.CONSTANT R19, desc[UR6][R22.64+0xc00] ;  /* 0x000c000616137981 */ /* 0x000ee2000c1e9900 */
[----:B------:R-:W-:-:S03]  /*0490*/  IMAD.WIDE R2, R3, 0x4, R4 ;  /* 0x0000000403027825 */ /* 0x000fc600078e0204 */
[----:B------:R-:W4:Y:S04]  /*04a0*/  LDG.E.CONSTANT R16, desc[UR6][R6.64] ;  /* 0x0000000606107981 */ /* 0x000f28000c1e9900 */
[----:B------:R-:W4:Y:S01]  /*04b0*/  LDG.E.CONSTANT R15, desc[UR6][R6.64+0x400] ;  /* 0x00040006060f7981 */ /* 0x000f22000c1e9900 */
[----:B------:R-:W-:-:S03]  /*04c0*/  VIADD R25, R11, 0xc00 ;  /* 0x00000c000b197836 */ /* 0x000fc60000000000 */
[----:B------:R-:W4:Y:S04]  /*04d0*/  LDG.E.CONSTANT R14, desc[UR6][R6.64+0x800] ;  /* 0x00080006060e7981 */ /* 0x000f28000c1e9900 */
[----:B------:R-:W4:Y:S01]  /*04e0*/  LDG.E.CONSTANT R21, desc[UR6][R6.64+0xc00] ;  /* 0x000c000606157981 */ /* 0x000f22000c1e9900 */
[----:B------:R-:W-:-:S03]  /*04f0*/  IMAD.WIDE R4, R25, 0x4, R4 ;  /* 0x0000000419047825 */ /* 0x000fc600078e0204 */
[----:B------:R-:W4:Y:S04]  /*0500*/  LDG.E.CONSTANT R18, desc[UR6][R2.64] ;  /* 0x0000000602127981 */ /* 0x000f28000c1e9900 */
[----:B------:R-:W4:Y:S04]  /*0510*/  LDG.E.CONSTANT R17, desc[UR6][R2.64+0x400] ;  /* 0x0004000602117981 */ /* 0x000f28000c1e9900 */
[----:B------:R-:W4:Y:S04]  /*0520*/  LDG.E.CONSTANT R23, desc[UR6][R2.64+0x800] ;  /* 0x0008000602177981 */ /* 0x000f28000c1e9900 */
[----:B------:R-:W4:Y:S04]  /*0530*/  LDG.E.CONSTANT R24, desc[UR6][R2.64+0xc00] ;  /* 0x000c000602187981 */ /* 0x000f28000c1e9900 */
[----:B------:R-:W4:Y:S04]  /*0540*/  LDG.E.CONSTANT R25, desc[UR6][R4.64] ;  /* 0x0000000604197981 */ /* 0x000f28000c1e9900 */
[----:B------:R-:W4:Y:S04]  /*0550*/  LDG.E.CONSTANT R26, desc[UR6][R4.64+0x400] ;  /* 0x00040006041a7981 */ /* 0x000f28000c1e9900 */
[----:B------:R-:W4:Y:S04]  /*0560*/  LDG.E.CONSTANT R22, desc[UR6][R4.64+0x800] ;  /* 0x0008000604167981 */ /* 0x000f28000c1e9900 */
[----:B------:R-:W4:Y:S01]  /*0570*/  LDG.E.CONSTANT R27, desc[UR6][R4.64+0xc00] ;  /* 0x000c0006041b7981 */ /* 0x000f22000c1e9900 */
[----:B------:R-:W-:-:S05]  /*0580*/  VIADD R11, R11, 0x1000 ;  /* 0x000010000b0b7836 */ /* 0x000fca0000000000 */
[----:B------:R-:W-:Y:S02]  /*0590*/  ISETP.GE.AND P1, PT, R11, R8, PT ;  /* 0x000000080b00720c */ /* 0x000fe40003f26270 */
[----:B--2--5:R-:W-:-:S04]  /*05a0*/  IADD3 R10, PT, PT, R10, R13, R0 ;  /* 0x0000000d0a0a7210 */ /* 0x024fc80007ffe000 */
[----:B---3--:R-:W-:-:S04]  /*05b0*/  IADD3 R10, PT, PT, R19, R12, R10 ;  /* 0x0000000c130a7210 */ /* 0x008fc80007ffe00a */
[----:B----4-:R-:W-:-:S04]  /*05c0*/  IADD3 R10, PT, PT, R15, R16, R10 ;  /* 0x000000100f0a7210 */ /* 0x010fc80007ffe00a */
[----:B------:R-:W-:-:S04]  /*05d0*/  IADD3 R10, PT, PT, R21, R14, R10 ;  /* 0x0000000e150a7210 */ /* 0x000fc80007ffe00a */
[----:B------:R-:W-:-:S04]  /*05e0*/  IADD3 R10, PT, PT, R17, R18, R10 ;  /* 0x00000012110a7210 */ /* 0x000fc80007ffe00a */
[----:B------:R-:W-:-:S04]  /*05f0*/  IADD3 R10, PT, PT, R24, R23, R10 ;  /* 0x00000017180a7210 */ /* 0x000fc80007ffe00a */
[----:B------:R-:W-:-:S04]  /*0600*/  IADD3 R25, PT, PT, R26, R25, R10 ;  /* 0x000000191a197210 */ /* 0x000fc80007ffe00a */
[----:B------:R-:W-:Y:S01]  /*0610*/  IADD3 R0, PT, PT, R27, R22, R25 ;  /* 0x000000161b007210 */ /* 0x000fe20007ffe019 */
[----:B------:R-:W-:Y:S06]  /*0620*/  @!P1 BRA `(.L_x_13) ;  /* 0xfffffffc00749947 */ /* 0x000fec000383ffff */
.L_x_12:
[----:B------:R-:W-:Y:S05]  /*0630*/  BSYNC.RECONVERGENT B2 ;  /* 0x0000000000027941 */ /* 0x000fea0003800200 */
.L_x_11:
[----:B------:R-:W-:Y:S01]  /*0640*/  IMAD.IADD R2, R20, 0x1, -R11 ;  /* 0x0000000114027824 */ /* 0x000fe200078e0a0b */
[----:B------:R-:W-:Y:S04]  /*0650*/  BSSY.RECONVERGENT B2, `(.L_x_14) ;  /* 0x0000015000027945 */ /* 0x000fe80003800200 */
[----:B------:R-:W-:-:S13]  /*0660*/  ISETP.GT.AND P1, PT, R2, 0x400, PT ;  /* 0x000004000200780c */ /* 0x000fda0003f24270 */
[----:B------:R-:W-:Y:S05]  /*0670*/  @!P1 BRA `(.L_x_15) ;  /* 0x0000000000489947 */ /* 0x000fea0003800000 */
[----:B------:R-:W0:Y:S01]  /*0680*/  LDC.64 R4, c[0x0][0x380] ;  /* 0x0000e000ff047b82 */ /* 0x000e220000000a00 */
[C---:B------:R-:W-:Y:S02]  /*0690*/  VIADD R13, R11.reuse, 0x400 ;  /* 0x000004000b0d7836 */ /* 0x040fe40000000000 */
[----:B0-----:R-:W-:-:S05]  /*06a0*/  IMAD.WIDE R2, R11, 0x4, R4 ;  /* 0x000000040b027825 */ /* 0x001fca00078e0204 */
[----:B------:R-:W2:Y:S01]  /*06b0*/  LDG.E.CONSTANT R7, desc[UR6][R2.64] ;  /* 0x0000000602077981 */ /* 0x000ea2000c1e9900 */
[----:B------:R-:W-:-:S03]  /*06c0*/  IMAD.WIDE R4, R13, 0x4, R4 ;  /* 0x000000040d047825 */ /* 0x000fc600078e0204 */
[----:B------:R-:W2:Y:S04]  /*06d0*/  LDG.E.CONSTANT R6, desc[UR6][R2.64+0x400] ;  /* 0x0004000602067981 */ /* 0x000ea8000c1e9900 */
[----:B------:R-:W3:Y:S04]  /*06e0*/  LDG.E.CONSTANT R13, desc[UR6][R2.64+0x800] ;  /* 0x00080006020d7981 */ /* 0x000ee8000c1e9900 */
[----:B------:R-:W3:Y:S04]  /*06f0*/  LDG.E.CONSTANT R8, desc[UR6][R2.64+0xc00] ;  /* 0x000c000602087981 */ /* 0x000ee8000c1e9900 */
[----:B------:R-:W4:Y:S04]  /*0700*/  LDG.E.CONSTANT R15, desc[UR6][R4.64] ;  /* 0x00000006040f7981 */ /* 0x000f28000c1e9900 */
[----:B------:R-:W4:Y:S04]  /*0710*/  LDG.E.CONSTANT R10, desc[UR6][R4.64+0x400] ;  /* 0x00040006040a7981 */ /* 0x000f28000c1e9900 */
[----:B------:R-:W4:Y:S04]  /*0720*/  LDG.E.CONSTANT R17, desc[UR6][R4.64+0x800] ;  /* 0x0008000604117981 */ /* 0x000f28000c1e9900 */
[----:B------:R-:W4:Y:S01]  /*0730*/  LDG.E.CONSTANT R12, desc[UR6][R4.64+0xc00] ;  /* 0x000c0006040c7981 */ /* 0x000f22000c1e9900 */
[----:B------:R-:W-:Y:S01]  /*0740*/  PLOP3.LUT P0, PT, PT, PT, PT, 0x8, 0x80 ;  /* 0x000000000080781c */ /* 0x000fe20003f0e170 */
[----:B------:R-:W-:Y:S01]  /*0750*/  VIADD R11, R11, 0x800 ;  /* 0x000008000b0b7836 */ /* 0x000fe20000000000 */
[----:B--2--5:R-:W-:-:S04]  /*0760*/  IADD3 R6, PT, PT, R6, R7, R0 ;  /* 0x0000000706067210 */ /* 0x024fc80007ffe000 */
[----:B---3--:R-:W-:-:S04]  /*0770*/  IADD3 R6, PT, PT, R8, R13, R6 ;  /* 0x0000000d08067210 */ /* 0x008fc80007ffe006 */
[----:B----4-:R-:W-:-:S04]  /*0780*/  IADD3 R6, PT, PT, R10, R15, R6 ;  /* 0x0000000f0a067210 */ /* 0x010fc80007ffe006 */
[----:B------:R-:W-:-:S07]  /*0790*/  IADD3 R0, PT, PT, R12, R17, R6 ;  /* 0x000000110c007210 */ /* 0x000fce0007ffe006 */
.L_x_15:
[----:B------:R-:W-:Y:S05]  /*07a0*/  BSYNC.RECONVERGENT B2 ;  /* 0x0000000000027941 */ /* 0x000fea0003800200 */
.L_x_14:
[----:B------:R-:W-:-:S13]  /*07b0*/  ISETP.LT.OR P0, PT, R11, R20, P0 ;  /* 0x000000140b00720c */ /* 0x000fda0000701670 */
[----:B------:R-:W-:Y:S05]  /*07c0*/  @!P0 BRA `(.L_x_7) ;  /* 0x0000000000208947 */ /* 0x000fea0003800000 */
[----:B------:R-:W0:Y:S02]  /*07d0*/  LDC.64 R2, c[0x0][0x380] ;  /* 0x0000e000ff027b82 */ /* 0x000e240000000a00 */
[----:B0-----:R-:W-:-:S05]  /*07e0*/  IMAD.WIDE R2, R11, 0x4, R2 ;  /* 0x000000040b027825 */ /* 0x001fca00078e0202 */
[----:B------:R-:W2:Y:S04]  /*07f0*/  LDG.E.CONSTANT R5, desc[UR6][R2.64] ;  /* 0x0000000602057981 */ /* 0x000ea8000c1e9900 */
[----:B------:R-:W2:Y:S04]  /*0800*/  LDG.E.CONSTANT R4, desc[UR6][R2.64+0x400] ;  /* 0x0004000602047981 */ /* 0x000ea8000c1e9900 */
[----:B------:R-:W3:Y:S04]  /*0810*/  LDG.E.CONSTANT R7, desc[UR6][R2.64+0x800] ;  /* 0x0008000602077981 */ /* 0x000ee8000c1e9900 */
[----:B------:R-:W3:Y:S01]  /*0820*/  LDG.E.CONSTANT R6, desc[UR6][R2.64+0xc00] ;  /* 0x000c000602067981 */ /* 0x000ee2000c1e9900 */
[----:B--2--5:R-:W-:-:S04]  /*0830*/  IADD3 R0, PT, PT, R4, R5, R0 ;  /* 0x0000000504007210 */ /* 0x024fc80007ffe000 */
[----:B---3--:R-:W-:-:S07]  /*0840*/  IADD3 R0, PT, PT, R6, R7, R0 ;  /* 0x0000000706007210 */ /* 0x008fce0007ffe000 */
.L_x_7:
[----:B------:R-:W-:Y:S05]  /*0850*/  BSYNC.RECONVERGENT B1 ;  /* 0x0000000000017941 */ /* 0x000fea0003800200 */
.L_x_6:
[----:B------:R-:W-:-:S13]  /*0860*/  ISETP.GE.AND P0, PT, R20, 0x100, PT ;  /* 0x000001001400780c */ /* 0x000fda0003f06270 */
[----:B------:R-:W-:Y:S05]  /*0870*/  @!P0 BRA `(.L_x_16) ;  /* 0x0000000000ac8947 */ /* 0x000fea0003800000 */
[----:B------:R-:W1:Y:S01]  /*0880*/  S2R R6, SR_LANEID ;  /* 0x0000000000067919 */ /* 0x000e620000000000 */
[----:B0----5:R-:W0:Y:S01]  /*0890*/  SHFL.DOWN PT, R2, R0, 0x1, 0x1f ;  /* 0x08201f0000027f89 */ /* 0x021e2200000e0000 */
[C---:B-1----:R-:W-:Y:S02]  /*08a0*/  ISETP.GT.AND P0, PT, R6.reuse, 0x1e, PT ;  /* 0x0000001e0600780c */ /* 0x042fe40003f04270 */
[----:B------:R-:W-:Y:S02]  /*08b0*/  ISETP.NE.AND P1, PT, R6, RZ, PT ;  /* 0x000000ff0600720c */ /* 0x000fe40003f25270 */
[----:B0-----:R-:W-:Y:S02]  /*08c0*/  SEL R3, R2, RZ, !P0 ;  /* 0x000000ff02037207 */ /* 0x001fe40004000000 */
[----:B------:R-:W-:-:S03]  /*08d0*/  ISETP.GT.AND P0, PT, R6, 0x1d, PT ;  /* 0x0000001d0600780c */ /* 0x000fc60003f04270 */
[----:B------:R-:W-:-:S05]  /*08e0*/  IMAD.IADD R3, R3, 0x1, R0 ;  /* 0x0000000103037824 */ /* 0x000fca00078e0200 */
[----:B------:R-:W0:Y:S01]  /*08f0*/  SHFL.DOWN PT, R2, R3, 0x2, 0x1f ;  /* 0x08401f0003027f89 */ /* 0x000e2200000e0000 */
[----:B------:R-:W1:Y:S01]  /*0900*/  @!P1 S2R R7, SR_CgaCtaId ;  /* 0x0000000000079919 */ /* 0x000e620000008800 */
[----:B0-----:R-:W-:Y:S02]  /*0910*/  SEL R2, R2, RZ, !P0 ;  /* 0x000000ff02027207 */ /* 0x001fe40004000000 */
[----:B------:R-:W-:-:S03]  /*0920*/  ISETP.GT.AND P0, PT, R6, 0x1b, PT ;  /* 0x0000001b0600780c */ /* 0x000fc60003f04270 */
[----:B------:R-:W-:-:S05]  /*0930*/  IMAD.IADD R2, R3, 0x1, R2 ;  /* 0x0000000103027824 */ /* 0x000fca00078e0202 */
[----:B------:R-:W0:Y:S02]  /*0940*/  SHFL.DOWN PT, R4, R2, 0x4, 0x1f ;  /* 0x08801f0002047f89 */ /* 0x000e2400000e0000 */
[----:B0-----:R-:W-:Y:S02]  /*0950*/  SEL R5, R4, RZ, !P0 ;  /* 0x000000ff04057207 */ /* 0x001fe40004000000 */
[----:B------:R-:W-:Y:S02]  /*0960*/  ISETP.GT.AND P0, PT, R6, 0x17, PT ;  /* 0x000000170600780c */ /* 0x000fe40003f04270 */
[----:B------:R-:W-:Y:S01]  /*0970*/  @!P1 MOV R4, 0x400 ;  /* 0x0000040000049802 */ /* 0x000fe20000000f00 */
[----:B------:R-:W-:Y:S01]  /*0980*/  IMAD.IADD R5, R2, 0x1, R5 ;  /* 0x0000000102057824 */ /* 0x000fe200078e0205 */
[----:B------:R-:W-:Y:S02]  /*0990*/  @!P1 SHF.R.U32.HI R2, RZ, 0x3, R9 ;  /* 0x00000003ff029819 */ /* 0x000fe40000011609 */
[----:B-1----:R-:W-:-:S02]  /*09a0*/  @!P1 LEA R7, R7, R4, 0x18 ;  /* 0x0000000407079211 */ /* 0x002fc400078ec0ff */
[----:B------:R-:W0:Y:S01]  /*09b0*/  SHFL.DOWN PT, R0, R5, 0x8, 0x1f ;  /* 0x09001f0005007f89 */ /* 0x000e2200000e0000 */
[----:B------:R-:W-:-:S05]  /*09c0*/  @!P1 LOP3.LUT R2, R2, 0x7c, RZ, 0xc0, !PT ;  /* 0x0000007c02029812 */ /* 0x000fca00078ec0ff */
[----:B------:R-:W-:Y:S01]  /*09d0*/  @!P1 IMAD.IADD R2, R2, 0x1, R7 ;  /* 0x0000000102029824 */ /* 0x000fe200078e0207 */
[----:B0-----:R-:W-:Y:S02]  /*09e0*/  SEL R0, R0, RZ, !P0 ;  /* 0x000000ff00007207 */ /* 0x001fe40004000000 */
[----:B------:R-:W-:-:S03]  /*09f0*/  ISETP.GT.AND P0, PT, R6, 0xf, PT ;  /* 0x0000000f0600780c */ /* 0x000fc60003f04270 */
[----:B------:R-:W-:-:S05]  /*0a00*/  IMAD.IADD R0, R5, 0x1, R0 ;  /* 0x0000000105007824 */ /* 0x000fca00078e0200 */
[----:B------:R-:W0:Y:S02]  /*0a10*/  SHFL.DOWN PT, R3, R0, 0x10, 0x1f ;  /* 0x0a001f0000037f89 */ /* 0x000e2400000e0000 */
[----:B0-----:R-:W-:Y:S02]  /*0a20*/  SEL R3, R3, RZ, !P0 ;  /* 0x000000ff03037207 */ /* 0x001fe40004000000 */
[----:B------:R-:W-:-:S03]  /*0a30*/  ISETP.NE.AND P0, PT, R9, RZ, PT ;  /* 0x000000ff0900720c */ /* 0x000fc60003f05270 */
[----:B------:R-:W-:-:S05]  /*0a40*/  IMAD.IADD R3, R0, 0x1, R3 ;  /* 0x0000000100037824 */ /* 0x000fca00078e0203 */
[----:B------:R0:W-:Y:S01]  /*0a50*/  @!P1 STS [R2+0x8], R3 ;  /* 0x0000080302009388 */ /* 0x0001e20000000800 */
[----:B------:R-:W-:Y:S06]  /*0a60*/  BAR.SYNC.DEFER_BLOCKING 0x0 ;  /* 0x0000000000007b1d */ /* 0x000fec0000010000 */
[----:B------:R-:W-:Y:S05]  /*0a70*/  @P0 BRA `(.L_x_17) ;  /* 0x0000002c00ac0947 */ /* 0x000fea0003800000 */
[----:B------:R-:W1:Y:S01]  /*0a80*/  S2UR UR5, SR_CgaCtaId ;  /* 0x00000000000579c3 */ /* 0x000e620000008800 */
[----:B------:R-:W-:Y:S02]  /*0a90*/  UMOV UR4, 0x400 ;  /* 0x0000040000047882 */ /* 0x000fe40000000000 */
[----:B-1----:R-:W-:-:S09]  /*0aa0*/  ULEA UR4, UR5, UR4, 0x18 ;  /* 0x0000000405047291 */ /* 0x002fd2000f8ec0ff */
[----:B------:R-:W-:Y:S04]  /*0ab0*/  LDS R0, [UR4+0xc] ;  /* 0x00000c04ff007984 */ /* 0x000fe80008000800 */
[----:B------:R-:W1:Y:S04]  /*0ac0*/  LDS.128 R4, [UR4+0x10] ;  /* 0x00001004ff047984 */ /* 0x000e680008000c00 */
[----:B------:R-:W2:Y:S01]  /*0ad0*/  LDS.64 R8, [UR4+0x20] ;  /* 0x00002004ff087984 */ /* 0x000ea20008000a00 */
[----:B-1----:R-:W-:-:S04]  /*0ae0*/  IADD3 R0, PT, PT, R4, R0, R3 ;  /* 0x0000000004007210 */ /* 0x002fc80007ffe003 */
[----:B------:R-:W-:-:S04]  /*0af0*/  IADD3 R0, PT, PT, R6, R0, R5 ;  /* 0x0000000006007210 */ /* 0x000fc80007ffe005 */
[----:B--2---:R-:W-:-:S05]  /*0b00*/  IADD3 R0, PT, PT, R8, R0, R7 ;  /* 0x0000000008007210 */ /* 0x004fca0007ffe007 */
[----:B0-----:R-:W-:Y:S01]  /*0b10*/  IMAD.IADD R3, R0, 0x1, R9 ;  /* 0x0000000100037824 */ /* 0x001fe200078e0209 */
[----:B------:R-:W-:Y:S06]  /*0b20*/  BRA `(.L_x_17) ;  /* 0x0000002c00807947 */ /* 0x000fec0003800000 */
.L_x_16:
[----:B0-----:R-:W-:Y:S01]  /*0b30*/  LOP3.LUT R2, R9, 0x3e0, RZ, 0xc0, !PT ;  /* 0x000003e009027812 */ /* 0x001fe200078ec0ff */
[----:B------:R-:W0:Y:S03]  /*0b40*/  S2R R8, SR_LANEID ;  /* 0x0000000000087919 */ /* 0x000e260000000000 */
[----:B------:R-:W-:Y:S01]  /*0b50*/  LOP3.LUT R5, RZ, R2, RZ, 0x33, !PT ;  /* 0x00000002ff057212 */ /* 0x000fe200078e33ff */
[----:B------:R-:W-:-:S04]  /*0b60*/  VIADD R3, R2, 0x20 ;  /* 0x0000002002037836 */ /* 0x000fc80000000000 */
[----:B------:R-:W-:Y:S01]  /*0b70*/  IMAD.IADD R5, R5, 0x1, R20 ;  /* 0x0000000105057824 */ /* 0x000fe200078e0214 */
[----:B------:R-:W-:-:S04]  /*0b80*/  ISETP.GT.AND P0, PT, R3, R20, PT ;  /* 0x000000140300720c */ /* 0x000fc80003f04270 */
[----:B------:R-:W-:-:S05]  /*0b90*/  SEL R5, R5, 0x1f, P0 ;  /* 0x0000001f05057807 */ /* 0x000fca0000000000 */
[----:B-----5:R-:W1:Y:S01]  /*0ba0*/  SHFL.DOWN PT, R2, R0, 0x1, R5 ;  /* 0x0820000000027989 */ /* 0x020e6200000e0005 */
[CC--:B0-----:R-:W-:Y:S01]  /*0bb0*/  ISETP.GE.AND P0, PT, R8.reuse, R5.reuse, PT ;  /* 0x000000050800720c */ /* 0x0c1fe20003f06270 */
[C---:B------:R-:W-:Y:S01]  /*0bc0*/  VIADD R4, R8.reuse, 0x2 ;  /* 0x0000000208047836 */ /* 0x040fe20000000000 */
[C---:B------:R-:W-:Y:S01]  /*0bd0*/  ISETP.NE.AND P1, PT, R8.reuse, RZ, PT ;  /* 0x000000ff0800720c */ /* 0x040fe20003f25270 */
[----:B------:R-:W-:Y:S01]  /*0be0*/  VIADD R6, R8, 0x4 ;  /* 0x0000000408067836 */ /* 0x000fe20000000000 */
[----:B-1----:R-:W-:Y:S02]  /*0bf0*/  SEL R3, R2, RZ, !P0 ;  /* 0x000000ff02037207 */ /* 0x002fe40004000000 */
[----:B------:R-:W-:-:S03]  /*0c00*/  ISETP.GT.AND P0, PT, R4, R5, PT ;  /* 0x000000050400720c */ /* 0x000fc60003f04270 */
[----:B------:R-:W-:-:S06]  /*0c10*/  IMAD.IADD R2, R3, 0x1, R0 ;  /* 0x0000000103027824 */ /* 0x000fcc00078e0200 */
[----:B------:R-:W0:Y:S01]  /*0c20*/  @!P1 S2R R10, SR_CgaCtaId ;  /* 0x00000000000a9919 */ /* 0x000e220000008800 */
[----:B------:R-:W-:Y:S01]  /*0c30*/  @!P1 MOV R7, 0x400 ;  /* 0x0000040000079802 */ /* 0x000fe20000000f00 */
[----:B------:R-:W1:Y:S02]  /*0c40*/  SHFL.DOWN PT, R3, R2, 0x2, R5 ;  /* 0x0840000002037989 */ /* 0x000e6400000e0005 */
[----:B-1----:R-:W-:Y:S02]  /*0c50*/  SEL R3, R3, RZ, !P0 ;  /* 0x000000ff03037207 */ /* 0x002fe40004000000 */
[----:B------:R-:W-:Y:S02]  /*0c60*/  ISETP.GT.AND P0, PT, R6, R5, PT ;  /* 0x000000050600720c */ /* 0x000fe40003f04270 */
[----:B------:R-:W-:Y:S01]  /*0c70*/  @!P1 SHF.R.U32.HI R6, RZ, 0x3, R9 ;  /* 0x00000003ff069819 */ /* 0x000fe20000011609 */
[----:B------:R-:W-:Y:S01]  /*0c80*/  IMAD.IADD R4, R2, 0x1, R3 ;  /* 0x0000000102047824 */ /* 0x000fe200078e0203 */
[----:B0-----:R-:W-:Y:S01]  /*0c90*/  @!P1 LEA R7, R10, R7, 0x18 ;  /* 0x000000070a079211 */ /* 0x001fe200078ec0ff */
[----:B------:R-:W-:Y:S01]  /*0ca0*/  VIADD R2, R8, 0x8 ;  /* 0x0000000808027836 */ /* 0x000fe20000000000 */
[----:B------:R-:W-:-:S02]  /*0cb0*/  @!P1 LOP3.LUT R6, R6, 0x7c, RZ, 0xc0, !PT ;  /* 0x0000007c06069812 */ /* 0x000fc400078ec0ff */
[----:B------:R-:W0:Y:S03]  /*0cc0*/  SHFL.DOWN PT, R3, R4, 0x4, R5 ;  /* 0x0880000004037989 */ /* 0x000e2600000e0005 */
[----:B------:R-:W-:Y:S01]  /*0cd0*/  @!P1 IMAD.IADD R6, R6, 0x1, R7 ;  /* 0x0000000106069824 */ /* 0x000fe200078e0207 */
[----:B0-----:R-:W-:Y:S02]  /*0ce0*/  SEL R3, R3, RZ, !P0 ;  /* 0x000000ff03037207 */ /* 0x001fe40004000000 */
[----:B------:R-:W-:-:S03]  /*0cf0*/  ISETP.GT.AND P0, PT, R2, R5, PT ;  /* 0x000000050200720c */ /* 0x000fc60003f04270 */
[----:B------:R-:W-:Y:S02]  /*0d00*/  IMAD.IADD R0, R4, 0x1, R3 ;  /* 0x0000000104007824 */ /* 0x000fe400078e0203 */
[----:B------:R-:W-:-:S03]  /*0d10*/  VIADD R4, R8, 0x10 ;  /* 0x0000001008047836 */ /* 0x000fc60000000000 */
[----:B------:R-:W0:Y:S02]  /*0d20*/  SHFL.DOWN PT, R3, R0, 0x8, R5 ;  /* 0x0900000000037989 */ /* 0x000e2400000e0005 */
[----:B0-----:R-:W-:Y:S02]  /*0d30*/  SEL R3, R3, RZ, !P0 ;  /* 0x000000ff03037207 */ /* 0x001fe40004000000 */
[----:B------:R-:W-:-:S03]  /*0d40*/  ISETP.GT.AND P0, PT, R4, R5, PT ;  /* 0x000000050400720c */ /* 0x000fc60003f04270 */
[----:B------:R-:W-:-:S05]  /*0d50*/  IMAD.IADD R2, R0, 0x1, R3 ;  /* 0x0000000100027824 */ /* 0x000fca00078e0203 */
[----:B------:R-:W0:Y:S02]  /*0d60*/  SHFL.DOWN PT, R3, R2, 0x10, R5 ;  /* 0x0a00000002037989 */ /* 0x000e2400000e0005 */
[----:B0-----:R-:W-:Y:S02]  /*0d70*/  SEL R3, R3, RZ, !P0 ;  /* 0x000000ff03037207 */ /* 0x001fe40004000000 */
[----:B------:R-:W-:-:S03]  /*0d80*/  ISETP.NE.AND P0, PT, R9, RZ, PT ;  /* 0x000000ff0900720c */ /* 0x000fc60003f05270 */
[----:B------:R-:W-:-:S05]  /*0d90*/  IMAD.IADD R3, R2, 0x1, R3 ;  /* 0x0000000102037824 */ /* 0x000fca00078e0203 */
[----:B------:R4:W-:Y:S01]  /*0da0*/  @!P1 STS [R6+0x8], R3 ;  /* 0x0000080306009388 */ /* 0x0009e20000000800 */
[----:B------:R-:W-:Y:S06]  /*0db0*/  BAR.SYNC.DEFER_BLOCKING 0x0 ;  /* 0x0000000000007b1d */ /* 0x000fec0000010000 */
[----:B------:R-:W-:Y:S05]  /*0dc0*/  @P0 BRA `(.L_x_17) ;  /* 0x0000002800d80947 */ /* 0x000fea0003800000 */
[----:B------:R-:W0:Y:S01]  /*0dd0*/  S2UR UR5, SR_CgaCtaId ;  /* 0x00000000000579c3 */ /* 0x000e220000008800 */
[----:B------:R-:W-:Y:S01]  /*0de0*/  UMOV UR4, 0x400 ;  /* 0x0000040000047882 */ /* 0x000fe20000000000 */
[C---:B------:R-:W-:Y:S02]  /*0df0*/  ISETP.GT.AND P2, PT, R20.reuse, 0x40, PT ;  /* 0x000000401400780c */ /* 0x040fe40003f44270 */
[C---:B------:R-:W-:Y:S02]  /*0e00*/  ISETP.GT.AND P1, PT, R20.reuse, 0x20, PT ;  /* 0x000000201400780c */ /* 0x040fe40003f24270 */
[----:B------:R-:W-:Y:S01]  /*0e10*/  ISETP.GT.AND P3, PT, R20, 0x80, PT ;  /* 0x000000801400780c */ /* 0x000fe20003f64270 */
[----:B0-----:R-:W-:-:S09]  /*0e20*/  ULEA UR4, UR5, UR4, 0x18 ;  /* 0x0000000405047291 */ /* 0x001fd2000f8ec0ff */
[----:B----4-:R-:W0:Y:S04]  /*0e30*/  LDS.128 R4, [UR4+0x10] ;  /* 0x00001004ff047984 */ /* 0x010e280008000c00 */
[----:B------:R-:W1:Y:S04]  /*0e40*/  LDS R0, [UR4+0xc] ;  /* 0x00000c04ff007984 */ /* 0x000e680008000800 */
[----:B------:R-:W2:Y:S01]  /*0e50*/  LDS.64 R8, [UR4+0x20] ;  /* 0x00002004ff087984 */ /* 0x000ea20008000a00 */
[----:B0-----:R-:W-:Y:S02]  /*0e60*/  SEL R4, R4, RZ, P2 ;  /* 0x000000ff04047207 */ /* 0x001fe40001000000 */
[----:B------:R-:W-:-:S02]  /*0e70*/  ISETP.GT.AND P2, PT, R20, 0x60, PT ;  /* 0x000000601400780c */ /* 0x000fc40003f44270 */
[----:B-1----:R-:W-:Y:S02]  /*0e80*/  SEL R0, R0, RZ, P1 ;  /* 0x000000ff00007207 */ /* 0x002fe40000800000 */
[----:B------:R-:W-:Y:S02]  /*0e90*/  SEL R5, R5, RZ, P2 ;  /* 0x000000ff05057207 */ /* 0x000fe40001000000 */
[----:B------:R-:W-:Y:S02]  /*0ea0*/  IADD3 R0, PT, PT, R4, R0, R3 ;  /* 0x0000000004007210 */ /* 0x000fe40007ffe003 */
[----:B------:R-:W-:Y:S02]  /*0eb0*/  ISETP.GT.AND P1, PT, R20, 0xa0, PT ;  /* 0x000000a01400780c */ /* 0x000fe40003f24270 */
[----:B------:R-:W-:Y:S02]  /*0ec0*/  SEL R6, R6, RZ, P3 ;  /* 0x000000ff06067207 */ /* 0x000fe40001800000 */
[----:B------:R-:W-:-:S02]  /*0ed0*/  ISETP.GT.AND P2, PT, R20, 0xc0, PT ;  /* 0x000000c01400780c */ /* 0x000fc40003f44270 */
[----:B------:R-:W-:Y:S02]  /*0ee0*/  ISETP.GT.AND P3, PT, R20, 0xe0, PT ;  /* 0x000000e01400780c */ /* 0x000fe40003f64270 */
[----:B------:R-:W-:Y:S02]  /*0ef0*/  SEL R7, R7, RZ, P1 ;  /* 0x000000ff07077207 */ /* 0x000fe40000800000 */
[----:B------:R-:W-:Y:S02]  /*0f00*/  IADD3 R0, PT, PT, R6, R0, R5 ;  /* 0x0000000006007210 */ /* 0x000fe40007ffe005 */
[----:B--2---:R-:W-:Y:S02]  /*0f10*/  SEL R8, R8, RZ, P2 ;  /* 0x000000ff08087207 */ /* 0x004fe40001000000 */
[----:B------:R-:W-:Y:S02]  /*0f20*/  SEL R9, R9, RZ, P3 ;  /* 0x000000ff09097207 */ /* 0x000fe40001800000 */
[----:B------:R-:W-:-:S05]  /*0f30*/  IADD3 R0, PT, PT, R8, R0, R7 ;  /* 0x0000000008007210 */ /* 0x000fca0007ffe007 */
[----:B------:R-:W-:Y:S01]  /*0f40*/  IMAD.IADD R3, R0, 0x1, R9 ;  /* 0x0000000100037824 */ /* 0x000fe200078e0209 */
[----:B------:R-:W-:Y:S06]  /*0f50*/  BRA `(.L_x_17) ;  /* 0x0000002800747947 */ /* 0x000fec0003800000 */
.L_x_3:
[----:B------:R-:W0:Y:S01]  /*0f60*/  S2R R0, SR_TID.X ;  /* 0x0000000000007919 */ /* 0x000e220000002100 */
[----:B------:R-:W1:Y:S01]  /*0f70*/  LDC.64 R2, c[0x0][0x380] ;  /* 0x0000e000ff027b82 */ /* 0x000e620000000a00 */
[----:B0-----:R-:W-:-:S04]  /*0f80*/  IMAD.SHL.U32 R5, R0, 0x4, RZ ;  /* 0x0000000400057824 */ /* 0x001fc800078e00ff */
[----:B-1----:R-:W-:-:S05]  /*0f90*/  IMAD.WIDE.U32 R2, R5, 0x4, R2 ;  /* 0x0000000405027825 */ /* 0x002fca00078e0002 */
[----:B------:R-:W2:Y:S04]  /*0fa0*/  LDG.E.128.CONSTANT R4, desc[UR6][R2.64] ;  /* 0x0000000602047981 */ /* 0x000ea8000c1e9d00 */
[----:B------:R-:W3:Y:S04]  /*0fb0*/  LDG.E.128.CONSTANT R8, desc[UR6][R2.64+0x1000] ;  /* 0x0010000602087981 */ /* 0x000ee8000c1e9d00 */
[----:B------:R-:W4:Y:S04]  /*0fc0*/  LDG.E.128.CONSTANT R12, desc[UR6][R2.64+0x2000] ;  /* 0x00200006020c7981 */ /* 0x000f28000c1e9d00 */
[----:B------:R-:W5:Y:S01]  /*0fd0*/  LDG.E.128.CONSTANT R16, desc[UR6][R2.64+0x3000] ;  /* 0x0030000602107981 */ /* 0x000f62000c1e9d00 */
[----:B------:R-:W-:Y:S01]  /*0fe0*/  ISETP.GE.U32.AND P0, PT, R20, 0x2000, PT ;  /* 0x000020001400780c */ /* 0x000fe20003f06070 */
[----:B------:R-:W-:Y:S01]  /*0ff0*/  IMAD.MOV.U32 R23, RZ, RZ, 0x1000 ;  /* 0x00001000ff177424 */ /* 0x000fe200078e00ff */
[----:B--2---:R-:W-:-:S04]  /*1000*/  IADD3 R5, PT, PT, R6, R5, R4 ;  /* 0x0000000506057210 */ /* 0x004fc80007ffe004 */
[----:B---3--:R-:W-:-:S04]  /*1010*/  IADD3 R5, PT, PT, R8, R7, R5 ;  /* 0x0000000708057210 */ /* 0x008fc80007ffe005 */
[----:B------:R-:W-:-:S04]  /*1020*/  IADD3 R5, PT, PT, R10, R9, R5 ;  /* 0x000000090a057210 */ /* 0x000fc80007ffe005 */
[----:B----4-:R-:W-:-:S04]  /*1030*/  IADD3 R5, PT, PT, R12, R11, R5 ;  /* 0x0000000b0c057210 */ /* 0x010fc80007ffe005 */
[----:B------:R-:W-:-:S04]  /*1040*/  IADD3 R5, PT, PT, R14, R13, R5 ;  /* 0x0000000d0e057210 */ /* 0x000fc80007ffe005 */
[----:B-----5:R-:W-:-:S04]  /*1050*/  IADD3 R5, PT, PT, R16, R15, R5 ;  /* 0x0000000f10057210 */ /* 0x020fc80007ffe005 */
[----:B------:R-:W-:-:S05]  /*1060*/  IADD3 R5, PT, PT, R18, R17, R5 ;  /* 0x0000001112057210 */ /* 0x000fca0007ffe005 */
[----:B------:R-:W-:Y:S01]  /*1070*/  IMAD.IADD R21, R19, 0x1, R5 ;  /* 0x0000000113157824 */ /* 0x000fe200078e0205 */
[----:B------:R-:W-:Y:S06]  /*1080*/  @!P0 BRA `(.L_x_18) ;  /* 0x00000000005c8947 */ /* 0x000fec0003800000 */
[----:B------:R-:W0:Y:S01]  /*1090*/  LDC R24, c[0x0][0x390] ;  /* 0x0000e400ff187b82 */ /* 0x000e220000000800 */
[----:B------:R-:W-:Y:S02]  /*10a0*/  VIADD R22, R20, 0xfffff000 ;  /* 0xfffff00014167836 */ /* 0x000fe40000000000 */
[----:B------:R-:W-:-:S07]  /*10b0*/  IMAD.MOV.U32 R23, RZ, RZ, 0x1000 ;  /* 0x00001000ff177424 */ /* 0x000fce00078e00ff */
.L_x_20:
[----:B------:R-:W-:-:S05]  /*10c0*/  IMAD.WIDE R26, R23, 0x4, R2 ;  /* 0x00000004171a7825 */ /* 0x000fca00078e0202 */
[----:B------:R-:W2:Y:S04]  /*10d0*/  LDG.E.128.CONSTANT R12, desc[UR6][R26.64] ;  /* 0x000000061a0c7981 */ /* 0x000ea8000c1e9d00 */
[----:B------:R-:W3:Y:S04]  /*10e0*/  LDG.E.128.CONSTANT R16, desc[UR6][R26.64+0x1000] ;  /* 0x001000061a107981 */ /* 0x000ee8000c1e9d00 */
[----:B------:R-:W4:Y:S04]  /*10f0*/  LDG.E.128.CONSTANT R4, desc[UR6][R26.64+0x2000] ;  /* 0x002000061a047981 */ /* 0x000f28000c1e9d00 */
[----:B------:R-:W5:Y:S01]  /*1100*/  LDG.E.128.CONSTANT R8, desc[UR6][R26.64+0x3000] ;  /* 0x003000061a087981 */ /* 0x000f62000c1e9d00 */
[----:B0-----:R-:W-:Y:S01]  /*1110*/  IMAD.MOV.U32 R20, RZ, RZ, R24 ;  /* 0x000000ffff147224 */ /* 0x001fe200078e0018 */
[----:B--2---:R-:W-:-:S04]  /*1120*/  IADD3 R13, PT, PT, R13, R12, R21 ;  /* 0x0000000c0d0d7210 */ /* 0x004fc80007ffe015 */
[----:B------:R-:W-:-:S04]  /*1130*/  IADD3 R13, PT, PT, R15, R14, R13 ;  /* 0x0000000e0f0d7210 */ /* 0x000fc80007ffe00d */
[----:B---3--:R-:W-:-:S04]  /*1140*/  IADD3 R13, PT, PT, R17, R16, R13 ;  /* 0x00000010110d7210 */ /* 0x008fc80007ffe00d */
[----:B------:R-:W-:-:S04]  /*1150*/  IADD3 R13, PT, PT, R19, R18, R13 ;  /* 0x00000012130d7210 */ /* 0x000fc80007ffe00d */
[----:B----4-:R-:W-:Y:S01]  /*1160*/  IADD3 R13, PT, PT, R5, R4, R13 ;  /* 0x00000004050d7210 */ /* 0x010fe20007ffe00d */
[----:B------:R-:W-:-:S03]  /*1170*/  IMAD.IADD R4, R20, 0x1, -R23 ;  /* 0x0000000114047824 */ /* 0x000fc600078e0a17 */
[----:B------:R-:W-:Y:S02]  /*1180*/  IADD3 R13, PT, PT, R7, R6, R13 ;  /* 0x00000006070d7210 */ /* 0x000fe40007ffe00d */
[----:B------:R-:W-:Y:S02]  /*1190*/  ISETP.GE.AND P0, PT, R4, 0x1000, PT ;  /* 0x000010000400780c */ /* 0x000fe40003f06270 */
[----:B-----5:R-:W-:-:S04]  /*11a0*/  IADD3 R13, PT, PT, R9, R8, R13 ;  /* 0x00000008090d7210 */ /* 0x020fc80007ffe00d */
[----:B------:R-:W-:-:S07]  /*11b0*/  IADD3 R21, PT, PT, R11, R10, R13 ;  /* 0x0000000a0b157210 */ /* 0x000fce0007ffe00d */
[----:B------:R-:W-:Y:S05]  /*11c0*/  @!P0 BRA `(.L_x_19) ;  /* 0x0000000400fc8947 */ /* 0x000fea0003800000 */
[----:B------:R-:W-:-:S05]  /*11d0*/  VIADD R23, R23, 0x1000 ;  /* 0x0000100017177836 */ /* 0x000fca0000000000 */
[----:B------:R-:W-:-:S13]  /*11e0*/  ISETP.GT.AND P0, PT, R23, R22, PT ;  /* 0x000000161700720c */ /* 0x000fda0003f04270 */
[----:B------:R-:W-:Y:S05]  /*11f0*/  @!P0 BRA `(.L_x_20) ;  /* 0xfffffffc00b08947 */ /* 0x000fea000383ffff */
.L_x_18:
[----:B------:R-:W-:-:S13]  /*1200*/  ISETP.GE.AND P0, PT, R23, R20, PT ;  /* 0x000000141700720c */ /* 0x000fda0003f06270 */
[----:B------:R-:W-:Y:S05]  /*1210*/  @P0 BRA `(.L_x_19) ;  /* 0x0000000400e80947 */ /* 0x000fea0003800000 */
[----:B------:R-:W-:Y:S01]  /*1220*/  IMAD.IADD R9, R20, 0x1, -R23 ;  /* 0x0000000114097824 */ /* 0x000fe200078e0a17 */
[----:B------:R-:W-:Y:S04]  /*1230*/  BSSY.RECONVERGENT B1, `(.L_x_19) ;  /* 0x0000078000017945 */ /* 0x000fe80003800200 */
[----:B------:R-:W-:-:S13]  /*1240*/  ISETP.GE.AND P0, PT, R0, R9, PT ;  /* 0x000000090000720c */ /* 0x000fda0003f06270 */
[----:B------:R-:W-:Y:S05]  /*1250*/  @P0 BRA `(.L_x_21) ;  /* 0x0000000400d40947 */ /* 0x000fea0003800000 */
[----:B------:R-:W-:Y:S01]  /*1260*/  LOP3.LUT R2, RZ, R0, RZ, 0x33, !PT ;  /* 0x00000000ff027212 */ /* 0x000fe200078e33ff */
[----:B------:R-:W-:Y:S01]  /*1270*/  BSSY.RECONVERGENT B2, `(.L_x_22) ;  /* 0x0000015000027945 */ /* 0x000fe20003800200 */
[----:B------:R-:W-:Y:S02]  /*1280*/  IMAD.MOV.U32 R8, RZ, RZ, R0 ;  /* 0x000000ffff087224 */ /* 0x000fe400078e0000 */
[----:B------:R-:W-:-:S04]  /*1290*/  IADD3 R2, PT, PT, -R23, R20, R2 ;  /* 0x0000001417027210 */ /* 0x000fc80007ffe102 */
[C---:B------:R-:W-:Y:S02]  /*12a0*/  LOP3.LUT R3, R2.reuse, 0x300, RZ, 0xc0, !PT ;  /* 0x0000030002037812 */ /* 0x040fe400078ec0ff */
[----:B------:R-:W-:Y:S02]  /*12b0*/  ISETP.GE.U32.AND P1, PT, R2, 0x300, PT ;  /* 0x000003000200780c */ /* 0x000fe40003f26070 */
[----:B------:R-:W-:-:S13]  /*12c0*/  ISETP.NE.AND P0, PT, R3, 0x300, PT ;  /* 0x000003000300780c */ /* 0x000fda0003f05270 */
[----:B------:R-:W-:Y:S05]  /*12d0*/  @!P0 BRA `(.L_x_23) ;  /* 0x0000000000388947 */ /* 0x000fea0003800000 */
[----:B------:R-:W0:Y:S01]  /*12e0*/  LDC.64 R4, c[0x0][0x380] ;  /* 0x0000e000ff047b82 */ /* 0x000e220000000a00 */
[----:B------:R-:W-:Y:S01]  /*12f0*/  LEA.HI R2, R2, 0x1, RZ, 0x18 ;  /* 0x0000000102027811 */ /* 0x000fe200078fc0ff */
[----:B------:R-:W-:Y:S02]  /*1300*/  IMAD.IADD R7, R0, 0x1, R23 ;  /* 0x0000000100077824 */ /* 0x000fe400078e0217 */
[----:B------:R-:W-:Y:S01]  /*1310*/  IMAD.MOV.U32 R8, RZ, RZ, R0 ;  /* 0x000000ffff087224 */ /* 0x000fe200078e0000 */
[----:B------:R-:W-:-:S05]  /*1320*/  LOP3.LUT R2, R2, 0x3, RZ, 0xc0, !PT ;  /* 0x0000000302027812 */ /* 0x000fca00078ec0ff */
[----:B------:R-:W-:-:S07]  /*1330*/  IMAD.MOV R6, RZ, RZ, -R2 ;  /* 0x000000ffff067224 */ /* 0x000fce00078e0a02 */
.L_x_24:
[----:B0-----:R-:W-:-:S06]  /*1340*/  IMAD.WIDE.U32 R2, R7, 0x4, R4 ;  /* 0x0000000407027825 */ /* 0x001fcc00078e0004 */
[----:B------:R-:W2:Y:S01]  /*1350*/  LDG.E.CONSTANT R2, desc[UR6][R2.64] ;  /* 0x0000000602027981 */ /* 0x000ea2000c1e9900 */
[----:B------:R-:W-:Y:S02]  /*1360*/  VIADD R6, R6, 0x1 ;  /* 0x0000000106067836 */ /* 0x000fe40000000000 */
[----:B------:R-:W-:Y:S02]  /*1370*/  VIADD R8, R8, 0x100 ;  /* 0x0000010008087836 */ /* 0x000fe40000000000 */
[----:B------:R-:W-:Y:S01]  /*1380*/  VIADD R7, R7, 0x100 ;  /* 0x0000010007077836 */ /* 0x000fe20000000000 */
[----:B------:R-:W-:Y:S01]  /*1390*/  ISETP.NE.AND P0, PT, R6, RZ, PT ;  /* 0x000000ff0600720c */ /* 0x000fe20003f05270 */
[----:B--2---:R-:W-:-:S12]  /*13a0*/  IMAD.IADD R21, R2, 0x1, R21 ;  /* 0x0000000102157824 */ /* 0x004fd800078e0215 */
[----:B------:R-:W-:Y:S05]  /*13b0*/  @P0 BRA `(.L_x_24) ;  /* 0xfffffffc00e00947 */ /* 0x000fea000383ffff */
.L_x_23:
[----:B------:R-:W-:Y:S05]  /*13c0*/  BSYNC.RECONVERGENT B2 ;  /* 0x0000000000027941 */ /* 0x000fea0003800200 */
.L_x_22:
[----:B------:R-:W-:Y:S05]  /*13d0*/  @!P1 BRA `(.L_x_21) ;  /* 0x0000000400749947 */ /* 0x000fea0003800000 */
[----:B------:R-:W0:Y:S01]  /*13e0*/  LDCU.64 UR4, c[0x0][0x380] ;  /* 0x00007000ff0477ac */ /* 0x000e220008000a00 */
[----:B------:R-:W-:Y:S01]  /*13f0*/  IMAD.IADD R5, R9, 0x1, -R8 ;  /* 0x0000000109057824 */ /* 0x000fe200078e0a08 */
[C---:B------:R-:W-:Y:S01]  /*1400*/  IADD3 R3, P0, PT, R8.reuse, R23, RZ ;  /* 0x0000001708037210 */ /* 0x040fe20007f1e0ff */
[----:B------:R-:W-:Y:S01]  /*1410*/  BSSY.RECONVERGENT B2, `(.L_x_25) ;  /* 0x0000033000027945 */ /* 0x000fe20003800200 */
[----:B------:R-:W-:Y:S02]  /*1420*/  IMAD.IADD R23, R8, 0x1, R23 ;  /* 0x0000000108177824 */ /* 0x000fe400078e0217 */
[----:B------:R-:W-:Y:S01]  /*1430*/  ISETP.GT.AND P1, PT, R5, 0xc00, PT ;  /* 0x00000c000500780c */ /* 0x000fe20003f24270 */
[----:B------:R-:W-:Y:S01]  /*1440*/  IMAD.X R4, RZ, RZ, RZ, P0 ;  /* 0x000000ffff047224 */ /* 0x000fe200000e06ff */
[----:B0-----:R-:W-:-:S04]  /*1450*/  LEA R2, P0, R3, UR4, 0x2 ;  /* 0x0000000403027c11 */ /* 0x001fc8000f8010ff */
[----:B------:R-:W-:Y:S02]  /*1460*/  LEA.HI.X R3, R3, UR5, R4, 0x2, P0 ;  /* 0x0000000503037c11 */ /* 0x000fe400080f1404 */
[----:B------:R-:W-:-:S05]  /*1470*/  IADD3 R2, P0, PT, R2, 0x800, RZ ;  /* 0x0000080002027810 */ /* 0x000fca0007f1e0ff */
[----:B------:R-:W-:Y:S01]  /*1480*/  IMAD.X R3, RZ, RZ, R3, P0 ;  /* 0x000000ffff037224 */ /* 0x000fe200000e0603 */
[----:B------:R-:W-:Y:S01]  /*1490*/  PLOP3.LUT P0, PT, PT, PT, PT, 0x80, 0x8 ;  /* 0x000000000008781c */ /* 0x000fe20003f0f070 */
[----:B------:R-:W-:-:S12]  /*14a0*/  @!P1 BRA `(.L_x_26) ;  /* 0x0000000000a49947 */ /* 0x000fd80003800000 */
[----:B------:R-:W-:Y:S01]  /*14b0*/  PLOP3.LUT P0, PT, PT, PT, PT, 0x8, 0x80 ;  /* 0x000000000080781c */ /* 0x000fe20003f0e170 */
[----:B------:R-:W-:-:S12]  /*14c0*/  VIADD R11, R9, 0xfffff400 ;  /* 0xfffff400090b7836 */ /* 0x000fd80000000000 */
.L_x_27:
[----:B------:R-:W0:Y:S01]  /*14d0*/  LDC.64 R4, c[0x0][0x380] ;  /* 0x0000e000ff047b82 */ /* 0x000e220000000a00 */
[C---:B------:R-:W-:Y:S01]  /*14e0*/  VIADD R27, R23.reuse, 0x400 ;  /* 0x00000400171b7836 */ /* 0x040fe20000000000 */
[----:B------:R-:W2:Y:S01]  /*14f0*/  LDG.E.CONSTANT R12, desc[UR6][R2.64+-0x400] ;  /* 0xfffc0006020c7981 */ /* 0x000ea2000c1e9900 */
[----:B------:R-:W-:-:S03]  /*1500*/  VIADD R7, R23, 0x800 ;  /* 0x0000080017077836 */ /* 0x000fc60000000000 */
[----:B------:R-:W3:Y:S04]  /*1510*/  LDG.E.CONSTANT R18, desc[UR6][R2.64] ;  /* 0x0000000602127981 */ /* 0x000ee8000c1e9900 */
[----:B------:R-:W3:Y:S04]  /*1520*/  LDG.E.CONSTANT R17, desc[UR6][R2.64+0x400] ;  /* 0x0004000602117981 */ /* 0x000ee8000c1e9900 */
[----:B------:R-:W4:Y:S01]  /*1530*/  LDG.E.CONSTANT R15, desc[UR6][R2.64+0xc00] ;  /* 0x000c0006020f7981 */ /* 0x000f22000c1e9900 */
[----:B------:R-:W-:-:S03]  /*1540*/  VIADD R29, R23, 0xc00 ;  /* 0x00000c00171d7836 */ /* 0x000fc60000000000 */
[----:B------:R-:W5:Y:S04]  /*1550*/  LDG.E.CONSTANT R14, desc[UR6][R2.64+0x1000] ;  /* 0x00100006020e7981 */ /* 0x000f68000c1e9900 */
[----:B------:R-:W5:Y:S01]  /*1560*/  LDG.E.CONSTANT R13, desc[UR6][R2.64+0x1400] ;  /* 0x00140006020d7981 */ /* 0x000f62000c1e9900 */
[----:B0-----:R-:W-:-:S03]  /*1570*/  IMAD.WIDE.U32 R24, R23, 0x4, R4 ;  /* 0x0000000417187825 */ /* 0x001fc600078e0004 */
[----:B------:R-:W5:Y:S04]  /*1580*/  LDG.E.CONSTANT R19, desc[UR6][R2.64+0x1c00] ;  /* 0x001c000602137981 */ /* 0x000f68000c1e9900 */
[----:B------:R-:W2:Y:S01]  /*1590*/  LDG.E.CONSTANT R10, desc[UR6][R24.64] ;  /* 0x00000006180a7981 */ /* 0x000ea2000c1e9900 */
[----:B------:R-:W-:-:S03]  /*15a0*/  IMAD.WIDE.U32 R26, R27, 0x4, R4 ;  /* 0x000000041b1a7825 */ /* 0x000fc600078e0004 */
[----:B------:R-:W5:Y:S01]  /*15b0*/  LDG.E.CONSTANT R20, desc[UR6][R2.64+0x2400] ;  /* 0x0024000602147981 */ /* 0x000f62000c1e9900 */
[----:B------:R-:W-:-:S03]  /*15c0*/  IMAD.WIDE.U32 R6, R7, 0x4, R4 ;  /* 0x0000000407067825 */ /* 0x000fc600078e0004 */
[----:B------:R-:W4:Y:S01]  /*15d0*/  LDG.E.CONSTANT R16, desc[UR6][R26.64] ;  /* 0x000000061a107981 */ /* 0x000f22000c1e9900 */
[----:B------:R-:W-:-:S03]  /*15e0*/  IMAD.WIDE.U32 R4, R29, 0x4, R4 ;  /* 0x000000041d047825 */ /* 0x000fc600078e0004 */
[----:B------:R-:W5:Y:S04]  /*15f0*/  LDG.E.CONSTANT R6, desc[UR6][R6.64] ;  /* 0x0000000606067981 */ /* 0x000f68000c1e9900 */
[----:B------:R-:W5:Y:S04]  /*1600*/  LDG.E.CONSTANT R25, desc[UR6][R2.64+0x2000] ;  /* 0x0020000602197981 */ /* 0x000f68000c1e9900 */
[----:B------:R0:W5:Y:S04]  /*1610*/  LDG.E.CONSTANT R5, desc[UR6][R4.64] ;  /* 0x0000000604057981 */ /* 0x000168000c1e9900 */
[----:B------:R-:W5:Y:S04]  /*1620*/  LDG.E.CONSTANT R24, desc[UR6][R2.64+0x2c00] ;  /* 0x002c000602187981 */ /* 0x000f68000c1e9900 */
[----:B------:R-:W5:Y:S04]  /*1630*/  LDG.E.CONSTANT R27, desc[UR6][R2.64+0x3000] ;  /* 0x00300006021b7981 */ /* 0x000f68000c1e9900 */
[----:B------:R1:W5:Y:S01]  /*1640*/  LDG.E.CONSTANT R22, desc[UR6][R2.64+0x3400] ;  /* 0x0034000602167981 */ /* 0x000362000c1e9900 */
[----:B------:R-:W-:-:S05]  /*1650*/  VIADD R8, R8, 0x1000 ;  /* 0x0000100008087836 */ /* 0x000fca0000000000 */
[----:B------:R-:W-:Y:S02]  /*1660*/  ISETP.GE.AND P1, PT, R8, R11, PT ;  /* 0x0000000b0800720c */ /* 0x000fe40003f26270 */
[----:B0-----:R-:W-:Y:S01]  /*1670*/  IADD3 R4, P2, PT, R2, 0x4000, RZ ;  /* 0x0000400002047810 */ /* 0x001fe20007f5e0ff */
[----:B------:R-:W-:-:S04]  /*1680*/  VIADD R23, R23, 0x1000 ;  /* 0x0000100017177836 */ /* 0x000fc80000000000 */
[----:B-1----:R-:W-:Y:S02]  /*1690*/  IMAD.X R3, RZ, RZ, R3, P2 ;  /* 0x000000ffff037224 */ /* 0x002fe400010e0603 */
[----:B------:R-:W-:Y:S01]  /*16a0*/  IMAD.MOV.U32 R2, RZ, RZ, R4 ;  /* 0x000000ffff027224 */ /* 0x000fe200078e0004 */
[----:B--2---:R-:W-:-:S04]  /*16b0*/  IADD3 R10, PT, PT, R12, R10, R21 ;  /* 0x0000000a0c0a7210 */ /* 0x004fc80007ffe015 */
[----:B---3--:R-:W-:-:S04]  /*16c0*/  IADD3 R10, PT, PT, R17, R18, R10 ;  /* 0x00000012110a7210 */ /* 0x008fc80007ffe00a */
[----:B----4-:R-:W-:-:S04]  /*16d0*/  IADD3 R10, PT, PT, R15, R16, R10 ;  /* 0x000000100f0a7210 */ /* 0x010fc80007ffe00a */
[----:B-----5:R-:W-:-:S04]  /*16e0*/  IADD3 R10, PT, PT, R13, R14, R10 ;  /* 0x0000000e0d0a7210 */ /* 0x020fc80007ffe00a */
[----:B------:R-:W-:-:S04]  /*16f0*/  IADD3 R6, PT, PT, R19, R6, R10 ;  /* 0x0000000613067210 */ /* 0x000fc80007ffe00a */
[----:B------:R-:W-:-:S04]  /*1700*/  IADD3 R6, PT, PT, R20, R25, R6 ;  /* 0x0000001914067210 */ /* 0x000fc80007ffe006 */
[----:B------:R-:W-:-:S04]  /*1710*/  IADD3 R5, PT, PT, R24, R5, R6 ;  /* 0x0000000518057210 */ /* 0x000fc80007ffe006 */
[----:B------:R-:W-:Y:S01]  /*1720*/  IADD3 R21, PT, PT, R22, R27, R5 ;  /* 0x0000001b16157210 */ /* 0x000fe20007ffe005 */
[----:B------:R-:W-:Y:S06]  /*1730*/  @!P1 BRA `(.L_x_27) ;  /* 0xfffffffc00649947 */ /* 0x000fec000383ffff */
.L_x_26:
[----:B------:R-:W-:Y:S05]  /*1740*/  BSYNC.RECONVERGENT B2 ;  /* 0x0000000000027941 */ /* 0x000fea0003800200 */
.L_x_25:
[----:B------:R-:W-:Y:S01]  /*1750*/  IMAD.IADD R4, R9, 0x1, -R8 ;  /* 0x0000000109047824 */ /* 0x000fe200078e0a08 */
[----:B------:R-:W-:Y:S04]  /*1760*/  BSSY.RECONVERGENT B2, `(.L_x_28) ;  /* 0x000001a000027945 */ /* 0x000fe80003800200 */
[----:B------:R-:W-:-:S13]  /*1770*/  ISETP.GT.AND P1, PT, R4, 0x400, PT ;  /* 0x000004000400780c */ /* 0x000fda0003f24270 */
[----:B------:R-:W-:Y:S05]  /*1780*/  @!P1 BRA `(.L_x_29) ;  /* 0x00000000005c9947 */ /* 0x000fea0003800000 */
[----:B------:R-:W0:Y:S01]  /*1790*/  LDC.64 R6, c[0x0][0x380] ;  /* 0x0000e000ff067b82 */ /* 0x000e220000000a00 */
[C---:B------:R-:W-:Y:S01]  /*17a0*/  VIADD R11, R23.reuse, 0x400 ;  /* 0x00000400170b7836 */ /* 0x040fe20000000000 */
[----:B------:R-:W2:Y:S04]  /*17b0*/  LDG.E.CONSTANT R10, desc[UR6][R2.64+-0x400] ;  /* 0xfffc0006020a7981 */ /* 0x000ea8000c1e9900 */
[----:B------:R-:W3:Y:S04]  /*17c0*/  LDG.E.CONSTANT R12, desc[UR6][R2.64+0x400] ;  /* 0x00040006020c7981 */ /* 0x000ee8000c1e9900 */
[----:B------:R-:W4:Y:S04]  /*17d0*/  LDG.E.CONSTANT R13, desc[UR6][R2.64+0xc00] ;  /* 0x000c0006020d7981 */ /* 0x000f28000c1e9900 */
[----:B------:R-:W5:Y:S04]  /*17e0*/  LDG.E.CONSTANT R15, desc[UR6][R2.64+0x1000] ;  /* 0x00100006020f7981 */ /* 0x000f68000c1e9900 */
[----:B------:R1:W5:Y:S01]  /*17f0*/  LDG.E.CONSTANT R14, desc[UR6][R2.64+0x1400] ;  /* 0x00140006020e7981 */ /* 0x000362000c1e9900 */
[----:B0-----:R-:W-:-:S04]  /*1800*/  IMAD.WIDE.U32 R4, R23, 0x4, R6 ;  /* 0x0000000417047825 */ /* 0x001fc800078e0006 */
[----:B------:R-:W-:Y:S02]  /*1810*/  IMAD.WIDE.U32 R6, R11, 0x4, R6 ;  /* 0x000000040b067825 */ /* 0x000fe400078e0006 */
[----:B------:R-:W2:Y:S04]  /*1820*/  LDG.E.CONSTANT R4, desc[UR6][R4.64] ;  /* 0x0000000604047981 */ /* 0x000ea8000c1e9900 */
[----:B------:R-:W3:Y:S04]  /*1830*/  LDG.E.CONSTANT R11, desc[UR6][R2.64] ;  /* 0x00000006020b7981 */ /* 0x000ee8000c1e9900 */
[----:B------:R-:W4:Y:S01]  /*1840*/  LDG.E.CONSTANT R7, desc[UR6][R6.64] ;  /* 0x0000000606077981 */ /* 0x000f22000c1e9900 */
[----:B------:R-:W-:Y:S01]  /*1850*/  PLOP3.LUT P0, PT, PT, PT, PT, 0x8, 0x80 ;  /* 0x000000000080781c */ /* 0x000fe20003f0e170 */
[----:B------:R-:W-:-:S02]  /*1860*/  VIADD R8, R8, 0x800 ;  /* 0x0000080008087836 */ /* 0x000fc40000000000 */
[----:B------:R-:W-:Y:S01]  /*1870*/  VIADD R23, R23, 0x800 ;  /* 0x0000080017177836 */ /* 0x000fe20000000000 */
[----:B--2---:R-:W-:Y:S02]  /*1880*/  IADD3 R10, PT, PT, R10, R4, R21 ;  /* 0x000000040a0a7210 */ /* 0x004fe40007ffe015 */
[----:B------:R-:W-:Y:S02]  /*1890*/  IADD3 R4, P1, PT, R2, 0x2000, RZ ;  /* 0x0000200002047810 */ /* 0x000fe40007f3e0ff */
[----:B---3--:R-:W-:-:S03]  /*18a0*/  IADD3 R10, PT, PT, R12, R11, R10 ;  /* 0x0000000b0c0a7210 */ /* 0x008fc60007ffe00a */
[----:B------:R-:W-:Y:S01]  /*18b0*/  IMAD.X R5, RZ, RZ, R3, P1 ;  /* 0x000000ffff057224 */ /* 0x000fe200008e0603 */
[----:B----4-:R-:W-:Y:S01]  /*18c0*/  IADD3 R10, PT, PT, R13, R7, R10 ;  /* 0x000000070d0a7210 */ /* 0x010fe20007ffe00a */
[----:B-1----:R-:W-:Y:S02]  /*18d0*/  IMAD.MOV.U32 R2, RZ, RZ, R4 ;  /* 0x000000ffff027224 */ /* 0x002fe400078e0004 */
[----:B------:R-:W-:Y:S01]  /*18e0*/  IMAD.MOV.U32 R3, RZ, RZ, R5 ;  /* 0x000000ffff037224 */ /* 0x000fe200078e0005 */
[----:B-----5:R-:W-:-:S07]  /*18f0*/  IADD3 R21, PT, PT, R14, R15, R10 ;  /* 0x0000000f0e157210 */ /* 0x020fce0007ffe00a */
.L_x_29:
[----:B------:R-:W-:Y:S05]  /*1900*/  BSYNC.RECONVERGENT B2 ;  /* 0x0000000000027941 */ /* 0x000fea0003800200 */
.L_x_28:
[----:B------:R-:W-:-:S13]  /*1910*/  ISETP.LT.OR P0, PT, R8, R9, P0 ;  /* 0x000000090800720c */ /* 0x000fda0000701670 */
[----:B------:R-:W-:Y:S05]  /*1920*/  @!P0 BRA `(.L_x_21) ;  /* 0x0000000000208947 */ /* 0x000fea0003800000 */
[----:B------:R-:W0:Y:S01]  /*1930*/  LDC.64 R4, c[0x0][0x380] ;  /* 0x0000e000ff047b82 */ /* 0x000e220000000a00 */
[----:B------:R-:W2:Y:S04]  /*1940*/  LDG.E.CONSTANT R6, desc[UR6][R2.64+-0x400] ;  /* 0xfffc000602067981 */ /* 0x000ea8000c1e9900 */
[----:B------:R-:W3:Y:S04]  /*1950*/  LDG.E.CONSTANT R7, desc[UR6][R2.64] ;  /* 0x0000000602077981 */ /* 0x000ee8000c1e9900 */
[----:B------:R-:W3:Y:S01]  /*1960*/  LDG.E.CONSTANT R8, desc[UR6][R2.64+0x400] ;  /* 0x0004000602087981 */ /* 0x000ee2000c1e9900 */
[----:B0-----:R-:W-:-:S06]  /*1970*/  IMAD.WIDE.U32 R4, R23, 0x4, R4 ;  /* 0x0000000417047825 */ /* 0x001fcc00078e0004 */
[----:B------:R-:W2:Y:S02]  /*1980*/  LDG.E.CONSTANT R4, desc[UR6][R4.64] ;  /* 0x0000000604047981 */ /* 0x000ea4000c1e9900 */
[----:B--2---:R-:W-:-:S04]  /*1990*/  IADD3 R6, PT, PT, R6, R4, R21 ;  /* 0x0000000406067210 */ /* 0x004fc80007ffe015 */
[----:B---3--:R-:W-:-:S07]  /*19a0*/  IADD3 R21, PT, PT, R8, R7, R6 ;  /* 0x0000000708157210 */ /* 0x008fce0007ffe006 */
.L_x_21:
[----:B------:R-:W-:Y:S05]  /*19b0*/  BSYNC.RECONVERGENT B1 ;  /* 0x0000000000017941 */ /* 0x000fea0003800200 */
.L_x_19:
[----:B------:R-:W0:Y:S01]  /*19c0*/  S2R R8, SR_LANEID ;  /* 0x0000000000087919 */ /* 0x000e220000000000 */
[----:B------:R-:W1:Y:S01]  /*19d0*/  SHFL.DOWN PT, R2, R21, 0x1, 0x1f ;  /* 0x08201f0015027f89 */ /* 0x000e6200000e0000 */
[C---:B0-----:R-:W-:Y:S02]  /*19e0*/  ISETP.GT.AND P0, PT, R8.reuse, 0x1e, PT ;  /* 0x0000001e0800780c */ /* 0x041fe40003f04270 */
[----:B------:R-:W-:Y:S02]  /*19f0*/  ISETP.NE.AND P1, PT, R8, RZ, PT ;  /* 0x000000ff0800720c */ /* 0x000fe40003f25270 */
[----:B-1----:R-:W-:Y:S02]  /*1a00*/  SEL R2, R2, RZ, !P0 ;  /* 0x000000ff02027207 */ /* 0x002fe40004000000 */
[----:B------:R-:W-:-:S03]  /*1a10*/  ISETP.GT.AND P0, PT, R8, 0x1d, PT ;  /* 0x0000001d0800780c */ /* 0x000fc60003f04270 */
[----:B------:R-:W-:-:S05]  /*1a20*/  IMAD.IADD R2, R2, 0x1, R21 ;  /* 0x0000000102027824 */ /* 0x000fca00078e0215 */
[----:B------:R-:W0:Y:S01]  /*1a30*/  SHFL.DOWN PT, R3, R2, 0x2, 0x1f ;  /* 0x08401f0002037f89 */ /* 0x000e2200000e0000 */
[----:B------:R-:W-:Y:S01]  /*1a40*/  @!P1 MOV R6, 0x400 ;  /* 0x0000040000069802 */ /* 0x000fe20000000f00 */
[----:B------:R-:W1:Y:S01]  /*1a50*/  @!P1 S2R R7, SR_CgaCtaId ;  /* 0x0000000000079919 */ /* 0x000e620000008800 */
[----:B0-----:R-:W-:Y:S02]  /*1a60*/  SEL R3, R3, RZ, !P0 ;  /* 0x000000ff03037207 */ /* 0x001fe40004000000 */
[----:B------:R-:W-:-:S03]  /*1a70*/  ISETP.GT.AND P0, PT, R8, 0x1b, PT ;  /* 0x0000001b0800780c */ /* 0x000fc60003f04270 */
[----:B------:R-:W-:-:S05]  /*1a80*/  IMAD.IADD R3, R2, 0x1, R3 ;  /* 0x0000000102037824 */ /* 0x000fca00078e0203 */
[----:B------:R-:W0:Y:S01]  /*1a90*/  SHFL.DOWN PT, R4, R3, 0x4, 0x1f ;  /* 0x08801f0003047f89 */ /* 0x000e2200000e0000 */
[----:B-1----:R-:W-:Y:S02]  /*1aa0*/  @!P1 LEA R6, R7, R6, 0x18 ;  /* 0x0000000607069211 */ /* 0x002fe400078ec0ff */
[----:B0-----:R-:W-:Y:S02]  /*1ab0*/  SEL R4, R4, RZ, !P0 ;  /* 0x000000ff04047207 */ /* 0x001fe40004000000 */
[----:B------:R-:W-:-:S03]  /*1ac0*/  ISETP.GT.AND P0, PT, R8, 0x17, PT ;  /* 0x000000170800780c */ /* 0x000fc60003f04270 */
[----:B------:R-:W-:Y:S01]  /*1ad0*/  IMAD.IADD R4, R3, 0x1, R4 ;  /* 0x0000000103047824 */ /* 0x000fe200078e0204 */
[----:B------:R-:W-:-:S04]  /*1ae0*/  @!P1 SHF.R.U32.HI R3, RZ, 0x3, R0 ;  /* 0x00000003ff039819 */ /* 0x000fc80000011600 */
        /* <DEDUP_REMOVED lines=13> */
[----:B------:R-:W0:Y:S01]  /*1bc0*/  S2UR UR5, SR_CgaCtaId ;  /* 0x00000000000579c3 */ /* 0x000e220000008800 */
[----:B------:R-:W-:Y:S02]  /*1bd0*/  UMOV UR4, 0x400 ;  /* 0x0000040000047882 */ /* 0x000fe40000000000 */
[----:B0-----:R-:W-:-:S09]  /*1be0*/  ULEA UR4, UR5, UR4, 0x18 ;  /* 0x0000000405047291 */ /* 0x001fd2000f8ec0ff */
[----:B------:R-:W-:Y:S04]  /*1bf0*/  LDS R0, [UR4+0xc] ;  /* 0x00000c04ff007984 */ /* 0x000fe80008000800 */
[----:B---3--:R-:W0:Y:S04]  /*1c00*/  LDS.128 R4, [UR4+0x10] ;  /* 0x00001004ff047984 */ /* 0x008e280008000c00 */
[----:B------:R-:W1:Y:S01]  /*1c10*/  LDS.64 R8, [UR4+0x20] ;  /* 0x00002004ff087984 */ /* 0x000e620008000a00 */
[----:B0-----:R-:W-:-:S04]  /*1c20*/  IADD3 R0, PT, PT, R4, R0, R3 ;  /* 0x0000000004007210 */ /* 0x001fc80007ffe003 */
[----:B------:R-:W-:-:S04]  /*1c30*/  IADD3 R0, PT, PT, R6, R0, R5 ;  /* 0x0000000006007210 */ /* 0x000fc80007ffe005 */
[----:B-1----:R-:W-:-:S05]  /*1c40*/  IADD3 R0, PT, PT, R8, R0, R7 ;  /* 0x0000000008007210 */ /* 0x002fca0007ffe007 */
[----:B------:R-:W-:Y:S01]  /*1c50*/  IMAD.IADD R3, R0, 0x1, R9 ;  /* 0x0000000100037824 */ /* 0x000fe200078e0209 */
[----:B------:R-:W-:Y:S06]  /*1c60*/  BRA `(.L_x_17) ;  /* 0x0000001c00307947 */ /* 0x000fec0003800000 */
.L_x_2:
        /* <DEDUP_REMOVED lines=12> */
.L_x_32:
[----:B------:R-:W-:Y:S05]  /*1d30*/  BSYNC.RECONVERGENT B1 ;  /* 0x0000000000017941 */ /* 0x000fea0003800200 */
.L_x_31:
        /* <DEDUP_REMOVED lines=16> */
.L_x_37:
        /* <DEDUP_REMOVED lines=9> */
.L_x_36:
[----:B------:R-:W-:Y:S05]  /*1ed0*/  BSYNC.RECONVERGENT B2 ;  /* 0x0000000000027941 */ /* 0x000fea0003800200 */
.L_x_35:
        /* <DEDUP_REMOVED lines=8> */
.L_x_40:
        /* <DEDUP_REMOVED lines=35> */
.L_x_39:
[----:B------:R-:W-:Y:S05]  /*2190*/  BSYNC.RECONVERGENT B2 ;  /* 0x0000000000027941 */ /* 0x000fea0003800200 */
.L_x_38:
        /* <DEDUP_REMOVED lines=22> */
.L_x_42:
[----:B------:R-:W-:Y:S05]  /*2300*/  BSYNC.RECONVERGENT B2 ;  /* 0x0000000000027941 */ /* 0x000fea0003800200 */
.L_x_41:
        /* <DEDUP_REMOVED lines=10> */
.L_x_34:
[----:B------:R-:W-:Y:S05]  /*23b0*/  BSYNC.RECONVERGENT B1 ;  /* 0x0000000000017941 */ /* 0x000fea0003800200 */
.L_x_33:
        /* <DEDUP_REMOVED lines=38> */
[----:B------:R-:W0:Y:S04]  /*2620*/  LDS.128 R4, [UR4+0x10] ;  /* 0x00001004ff047984 */ /* 0x000e280008000c00 */
[----:B------:R-:W1:Y:S01]  /*2630*/  LDS.64 R8, [UR4+0x20] ;  /* 0x00002004ff087984 */ /* 0x000e620008000a00 */
[----:B0-----:R-:W-:-:S04]  /*2640*/  IADD3 R0, PT, PT, R4, R0, R3 ;  /* 0x0000000004007210 */ /* 0x001fc80007ffe003 */
[----:B------:R-:W-:-:S04]  /*2650*/  IADD3 R0, PT, PT, R6, R0, R5 ;  /* 0x0000000006007210 */ /* 0x000fc80007ffe005 */
[----:B-1----:R-:W-:-:S05]  /*2660*/  IADD3 R0, PT, PT, R8, R0, R7 ;  /* 0x0000000008007210 */ /* 0x002fca0007ffe007 */
[----:B--2---:R-:W-:Y:S01]  /*2670*/  IMAD.IADD R3, R0, 0x1, R9 ;  /* 0x0000000100037824 */ /* 0x004fe200078e0209 */
[----:B------:R-:W-:Y:S06]  /*2680*/  BRA `(.L_x_17) ;  /* 0x0000001000a87947 */ /* 0x000fec0003800000 */
.L_x_43:
        /* <DEDUP_REMOVED lines=16> */
[----:B------:R-:W1:Y:S02]  /*2790*/  SHFL.DOWN PT, R2, R3, 0x2, R7 ;  /* 0x0840000003027989 */ /* 0x000e6400000e0007 */
[----:B-1----:R-:W-:Y:S02]  /*27a0*/  SEL R2, R2, RZ, !P0 ;  /* 0x000000ff02027207 */ /* 0x002fe40004000000 */
[----:B------:R-:W-:-:S03]  /*27b0*/  ISETP.GT.AND P0, PT, R8, R7, PT ;  /* 0x000000070800720c */ /* 0x000fc60003f04270 */
[----:B------:R-:W-:Y:S01]  /*27c0*/  IMAD.IADD R2, R3, 0x1, R2 ;  /* 0x0000000103027824 */ /* 0x000fe200078e0202 */
[----:B------:R-:W-:-:S04]  /*27d0*/  @!P1 SHF.R.U32.HI R3, RZ, 0x3, R9 ;  /* 0x00000003ff039819 */ /* 0x000fc80000011609 */
[----:B------:R-:W1:Y:S02]  /*27e0*/  SHFL.DOWN PT, R4, R2, 0x4, R7 ;  /* 0x0880000002047989 */ /* 0x000e6400000e0007 */
[----:B-1----:R-:W-:Y:S01]  /*27f0*/  SEL R5, R4, RZ, !P0 ;  /* 0x000000ff04057207 */ /* 0x002fe20004000000 */
[C---:B------:R-:W-:Y:S02]  /*2800*/  VIADD R4, R6.reuse, 0x8 ;  /* 0x0000000806047836 */ /* 0x040fe40000000000 */
[----:B------:R-:W-:Y:S02]  /*2810*/  VIADD R6, R6, 0x10 ;  /* 0x0000001006067836 */ /* 0x000fe40000000000 */
[----:B------:R-:W-:Y:S01]  /*2820*/  IMAD.IADD R5, R2, 0x1, R5 ;  /* 0x0000000102057824 */ /* 0x000fe200078e0205 */
[----:B------:R-:W-:Y:S02]  /*2830*/  ISETP.GT.AND P0, PT, R4, R7, PT ;  /* 0x000000070400720c */ /* 0x000fe40003f04270 */
[----:B------:R-:W-:-:S02]  /*2840*/  @!P1 MOV R4, 0x400 ;  /* 0x0000040000049802 */ /* 0x000fc40000000f00 */
[----:B------:R-:W1:Y:S02]  /*2850*/  SHFL.DOWN PT, R0, R5, 0x8, R7 ;  /* 0x0900000005007989 */ /* 0x000e6400000e0007 */
[----:B0-----:R-:W-:Y:S02]  /*2860*/  @!P1 LEA R11, R11, R4, 0x18 ;  /* 0x000000040b0b9211 */ /* 0x001fe400078ec0ff */
[----:B------:R-:W-:-:S05]  /*2870*/  @!P1 LOP3.LUT R4, R3, 0x7c, RZ, 0xc0, !PT ;  /* 0x0000007c03049812 */ /* 0x000fca00078ec0ff */
[----:B------:R-:W-:Y:S01]  /*2880*/  @!P1 IMAD.IADD R4, R4, 0x1, R11 ;  /* 0x0000000104049824 */ /* 0x000fe200078e020b */
[----:B-1----:R-:W-:Y:S02]  /*2890*/  SEL R0, R0, RZ, !P0 ;  /* 0x000000ff00007207 */ /* 0x002fe40004000000 */
        /* <DEDUP_REMOVED lines=15> */
[----:B-1----:R-:W0:Y:S04]  /*2990*/  LDS.128 R4, [UR4+0x10] ;  /* 0x00001004ff047984 */ /* 0x002e280008000c00 */
        /* <DEDUP_REMOVED lines=18> */
.L_x_30:
[----:B------:R-:W0:Y:S01]  /*2ac0*/  S2R R0, SR_TID.X ;  /* 0x0000000000007919 */ /* 0x000e220000002100 */
[----:B------:R-:W0:Y:S02]  /*2ad0*/  LDC.64 R2, c[0x0][0x380] ;  /* 0x0000e000ff027b82 */ /* 0x000e240000000a00 */
[----:B0-----:R-:W-:-:S05]  /*2ae0*/  IMAD.WIDE.U32 R2, R0, 0x4, R2 ;  /* 0x0000000400027825 */ /* 0x001fca00078e0002 */
[----:B------:R-:W2:Y:S04]  /*2af0*/  LDG.E.CONSTANT R19, desc[UR6][R2.64] ;  /* 0x0000000602137981 */ /* 0x000ea8000c1e9900 */
[----:B------:R-:W2:Y:S04]  /*2b00*/  LDG.E.CONSTANT R4, desc[UR6][R2.64+0x400] ;  /* 0x0004000602047981 */ /* 0x000ea8000c1e9900 */
[----:B------:R-:W2:Y:S04]  /*2b10*/  LDG.E.CONSTANT R5, desc[UR6][R2.64+0x800] ;  /* 0x0008000602057981 */ /* 0x000ea8000c1e9900 */
[----:B------:R-:W3:Y:S04]  /*2b20*/  LDG.E.CONSTANT R6, desc[UR6][R2.64+0xc00] ;  /* 0x000c000602067981 */ /* 0x000ee8000c1e9900 */
[----:B------:R-:W3:Y:S04]  /*2b30*/  LDG.E.CONSTANT R7, desc[UR6][R2.64+0x1000] ;  /* 0x0010000602077981 */ /* 0x000ee8000c1e9900 */
[----:B------:R-:W4:Y:S04]  /*2b40*/  LDG.E.CONSTANT R8, desc[UR6][R2.64+0x1400] ;  /* 0x0014000602087981 */ /* 0x000f28000c1e9900 */
[----:B------:R-:W4:Y:S04]  /*2b50*/  LDG.E.CONSTANT R9, desc[UR6][R2.64+0x1800] ;  /* 0x0018000602097981 */ /* 0x000f28000c1e9900 */
[----:B------:R-:W5:Y:S04]  /*2b60*/  LDG.E.CONSTANT R10, desc[UR6][R2.64+0x1c00] ;  /* 0x001c0006020a7981 */ /* 0x000f68000c1e9900 */
[----:B------:R-:W5:Y:S04]  /*2b70*/  LDG.E.CONSTANT R11, desc[UR6][R2.64+0x2000] ;  /* 0x00200006020b7981 */ /* 0x000f68000c1e9900 */
[----:B------:R-:W5:Y:S04]  /*2b80*/  LDG.E.CONSTANT R12, desc[UR6][R2.64+0x2400] ;  /* 0x00240006020c7981 */ /* 0x000f68000c1e9900 */
[----:B------:R-:W5:Y:S04]  /*2b90*/  LDG.E.CONSTANT R13, desc[UR6][R2.64+0x2800] ;  /* 0x00280006020d7981 */ /* 0x000f68000c1e9900 */
[----:B------:R-:W5:Y:S04]  /*2ba0*/  LDG.E.CONSTANT R14, desc[UR6][R2.64+0x2c00] ;  /* 0x002c0006020e7981 */ /* 0x000f68000c1e9900 */
[----:B------:R-:W5:Y:S04]  /*2bb0*/  LDG.E.CONSTANT R15, desc[UR6][R2.64+0x3000] ;  /* 0x00300006020f7981 */ /* 0x000f68000c1e9900 */
[----:B------:R-:W5:Y:S04]  /*2bc0*/  LDG.E.CONSTANT R16, desc[UR6][R2.64+0x3400] ;  /* 0x0034000602107981 */ /* 0x000f68000c1e9900 */
[----:B------:R-:W5:Y:S04]  /*2bd0*/  LDG.E.CONSTANT R17, desc[UR6][R2.64+0x3800] ;  /* 0x0038000602117981 */ /* 0x000f68000c1e9900 */
[----:B------:R-:W5:Y:S01]  /*2be0*/  LDG.E.CONSTANT R18, desc[UR6][R2.64+0x3c00] ;  /* 0x003c000602127981 */ /* 0x000f62000c1e9900 */
[----:B------:R-:W-:-:S02]  /*2bf0*/  ISETP.GE.U32.AND P0, PT, R20, 0x2000, PT ;  /* 0x000020001400780c */ /* 0x000fc40003f06070 */
[----:B--2---:R-:W-:-:S04]  /*2c00*/  IADD3 R4, PT, PT, R5, R4, R19 ;  /* 0x0000000405047210 */ /* 0x004fc80007ffe013 */
[----:B---3--:R-:W-:-:S04]  /*2c10*/  IADD3 R4, PT, PT, R7, R6, R4 ;  /* 0x0000000607047210 */ /* 0x008fc80007ffe004 */
[----:B----4-:R-:W-:-:S04]  /*2c20*/  IADD3 R4, PT, PT, R9, R8, R4 ;  /* 0x0000000809047210 */ /* 0x010fc80007ffe004 */
[----:B-----5:R-:W-:Y:S01]  /*2c30*/  IADD3 R4, PT, PT, R11, R10, R4 ;  /* 0x0000000a0b047210 */ /* 0x020fe20007ffe004 */
[----:B------:R-:W-:-:S03]  /*2c40*/  IMAD.MOV.U32 R11, RZ, RZ, 0x1000 ;  /* 0x00001000ff0b7424 */ /* 0x000fc600078e00ff */
[----:B------:R-:W-:-:S04]  /*2c50*/  IADD3 R4, PT, PT, R13, R12, R4 ;  /* 0x0000000c0d047210 */ /* 0x000fc80007ffe004 */
[----:B------:R-:W-:-:S04]  /*2c60*/  IADD3 R4, PT, PT, R15, R14, R4 ;  /* 0x0000000e0f047210 */ /* 0x000fc80007ffe004 */
[----:B------:R-:W-:-:S05]  /*2c70*/  IADD3 R17, PT, PT, R17, R16, R4 ;  /* 0x0000001011117210 */ /* 0x000fca0007ffe004 */
[----:B------:R-:W-:Y:S01]  /*2c80*/  IMAD.IADD R8, R18, 0x1, R17 ;  /* 0x0000000112087824 */ /* 0x000fe200078e0211 */
[----:B------:R-:W-:Y:S06]  /*2c90*/  @!P0 BRA `(.L_x_44) ;  /* 0x00000000008c8947 */ /* 0x000fec0003800000 */
[----:B------:R-:W0:Y:S01]  /*2ca0*/  LDC R7, c[0x0][0x390] ;  /* 0x0000e400ff077b82 */ /* 0x000e220000000800 */
[----:B------:R-:W-:Y:S02]  /*2cb0*/  VIADD R6, R20, 0xfffff000 ;  /* 0xfffff00014067836 */ /* 0x000fe40000000000 */
[----:B------:R-:W-:-:S07]  /*2cc0*/  IMAD.MOV.U32 R11, RZ, RZ, 0x1000 ;  /* 0x00001000ff0b7424 */ /* 0x000fce00078e00ff */
.L_x_46:
[----:B------:R-:W-:-:S05]  /*2cd0*/  IMAD.WIDE R4, R11, 0x4, R2 ;  /* 0x000000040b047825 */ /* 0x000fca00078e0202 */
        /* <DEDUP_REMOVED lines=16> */
[----:B--2---:R-:W-:-:S04]  /*2de0*/  IADD3 R18, PT, PT, R18, R19, R8 ;  /* 0x0000001312127210 */ /* 0x004fc80007ffe008 */
[----:B---3--:R-:W-:Y:S01]  /*2df0*/  IADD3 R18, PT, PT, R21, R20, R18 ;  /* 0x0000001415127210 */ /* 0x008fe20007ffe012 */
[----:B0-----:R-:W-:-:S04]  /*2e00*/  IMAD.MOV.U32 R20, RZ, RZ, R7 ;  /* 0x000000ffff147224 */ /* 0x001fc800078e0007 */
[----:B------:R-:W-:Y:S01]  /*2e10*/  IMAD.IADD R8, R20, 0x1, -R11 ;  /* 0x0000000114087824 */ /* 0x000fe200078e0a0b */
[----:B----4-:R-:W-:-:S04]  /*2e20*/  IADD3 R18, PT, PT, R23, R22, R18 ;  /* 0x0000001617127210 */ /* 0x010fc80007ffe012 */
[----:B------:R-:W-:Y:S02]  /*2e30*/  ISETP.GE.AND P0, PT, R8, 0x1000, PT ;  /* 0x000010000800780c */ /* 0x000fe40003f06270 */
[----:B-----5:R-:W-:-:S04]  /*2e40*/  IADD3 R18, PT, PT, R25, R24, R18 ;  /* 0x0000001819127210 */ /* 0x020fc80007ffe012 */
[----:B------:R-:W-:-:S04]  /*2e50*/  IADD3 R14, PT, PT, R14, R17, R18 ;  /* 0x000000110e0e7210 */ /* 0x000fc80007ffe012 */
[----:B------:R-:W-:-:S04]  /*2e60*/  IADD3 R12, PT, PT, R15, R12, R14 ;  /* 0x0000000c0f0c7210 */ /* 0x000fc80007ffe00e */
[----:B------:R-:W-:-:S04]  /*2e70*/  IADD3 R10, PT, PT, R10, R13, R12 ;  /* 0x0000000d0a0a7210 */ /* 0x000fc80007ffe00c */
[----:B------:R-:W-:Y:S01]  /*2e80*/  IADD3 R8, PT, PT, R16, R9, R10 ;  /* 0x0000000910087210 */ /* 0x000fe20007ffe00a */
[----:B------:R-:W-:Y:S06]  /*2e90*/  @!P0 BRA `(.L_x_45) ;  /* 0x0000000400fc8947 */ /* 0x000fec0003800000 */
[----:B------:R-:W-:-:S05]  /*2ea0*/  VIADD R11, R11, 0x1000 ;  /* 0x000010000b0b7836 */ /* 0x000fca0000000000 */
[----:B------:R-:W-:-:S13]  /*2eb0*/  ISETP.GT.AND P0, PT, R11, R6, PT ;  /* 0x000000060b00720c */ /* 0x000fda0003f04270 */
[----:B------:R-:W-:Y:S05]  /*2ec0*/  @!P0 BRA `(.L_x_46) ;  /* 0xfffffffc00808947 */ /* 0x000fea000383ffff */
.L_x_44:
        /* <DEDUP_REMOVED lines=20> */
.L_x_50:
        /* <DEDUP_REMOVED lines=8> */
.L_x_49:
[----:B------:R-:W-:Y:S05]  /*3090*/  BSYNC.RECONVERGENT B2 ;  /* 0x0000000000027941 */ /* 0x000fea0003800200 */
.L_x_48:
        /* <DEDUP_REMOVED lines=16> */
.L_x_53:
        /* <DEDUP_REMOVED lines=20> */
[----:B------:R-:W5:Y:S04]  /*32e0*/  LDG.E.CONSTANT R22, desc[UR6][R2.64+0x2400] ;  /* 0x0024000602167981 */ /* 0x000f68000c1e9900 */
[----:B------:R0:W5:Y:S04]  /*32f0*/  LDG.E.CONSTANT R5, desc[UR6][R4.64] ;  /* 0x0000000604057981 */ /* 0x000168000c1e9900 */
        /* <DEDUP_REMOVED lines=17> */
.L_x_52:
[----:B------:R-:W-:Y:S05]  /*3410*/  BSYNC.RECONVERGENT B2 ;  /* 0x0000000000027941 */ /* 0x000fea0003800200 */
.L_x_51:
        /* <DEDUP_REMOVED lines=10> */
[----:B------:R-:W5:Y:S01]  /*34c0*/  LDG.E.CONSTANT R16, desc[UR6][R2.64+0x1400] ;  /* 0x0014000602107981 */ /* 0x000f62000c1e9900 */
[----:B0-----:R-:W-:-:S04]  /*34d0*/  IMAD.WIDE.U32 R4, R11, 0x4, R6 ;  /* 0x000000040b047825 */ /* 0x001fc800078e0006 */
[----:B------:R-:W-:Y:S02]  /*34e0*/  IMAD.WIDE.U32 R6, R13, 0x4, R6 ;  /* 0x000000040d067825 */ /* 0x000fe400078e0006 */
[----:B------:R0:W2:Y:S04]  /*34f0*/  LDG.E.CONSTANT R5, desc[UR6][R4.64] ;  /* 0x0000000604057981 */ /* 0x0000a8000c1e9900 */
[----:B------:R1:W3:Y:S04]  /*3500*/  LDG.E.CONSTANT R13, desc[UR6][R2.64] ;  /* 0x00000006020d7981 */ /* 0x0002e8000c1e9900 */
[----:B------:R-:W4:Y:S01]  /*3510*/  LDG.E.CONSTANT R7, desc[UR6][R6.64] ;  /* 0x0000000606077981 */ /* 0x000f22000c1e9900 */
[----:B0-----:R-:W-:Y:S01]  /*3520*/  IADD3 R4, P1, PT, R2, 0x2000, RZ ;  /* 0x0000200002047810 */ /* 0x001fe20007f3e0ff */
[----:B------:R-:W-:Y:S01]  /*3530*/  VIADD R10, R10, 0x800 ;  /* 0x000008000a0a7836 */ /* 0x000fe20000000000 */
[----:B------:R-:W-:Y:S01]  /*3540*/  PLOP3.LUT P0, PT, PT, PT, PT, 0x8, 0x80 ;  /* 0x000000000080781c */ /* 0x000fe20003f0e170 */
[----:B------:R-:W-:-:S02]  /*3550*/  VIADD R11, R11, 0x800 ;  /* 0x000008000b0b7836 */ /* 0x000fc40000000000 */
[----:B-1----:R-:W-:Y:S01]  /*3560*/  IMAD.MOV.U32 R2, RZ, RZ, R4 ;  /* 0x000000ffff027224 */ /* 0x002fe200078e0004 */
[----:B--2---:R-:W-:-:S04]  /*3570*/  IADD3 R12, PT, PT, R12, R5, R8 ;  /* 0x000000050c0c7210 */ /* 0x004fc80007ffe008 */
[----:B---3--:R-:W-:Y:S01]  /*3580*/  IADD3 R12, PT, PT, R14, R13, R12 ;  /* 0x0000000d0e0c7210 */ /* 0x008fe20007ffe00c */
[----:B------:R-:W-:-:S03]  /*3590*/  IMAD.X R5, RZ, RZ, R3, P1 ;  /* 0x000000ffff057224 */ /* 0x000fc600008e0603 */
[----:B----4-:R-:W-:Y:S01]  /*35a0*/  IADD3 R12, PT, PT, R15, R7, R12 ;  /* 0x000000070f0c7210 */ /* 0x010fe20007ffe00c */
[----:B------:R-:W-:-:S03]  /*35b0*/  IMAD.MOV.U32 R3, RZ, RZ, R5 ;  /* 0x000000ffff037224 */ /* 0x000fc600078e0005 */
[----:B-----5:R-:W-:-:S07]  /*35c0*/  IADD3 R8, PT, PT, R16, R17, R12 ;  /* 0x0000001110087210 */ /* 0x020fce0007ffe00c */
.L_x_55:
[----:B------:R-:W-:Y:S05]  /*35d0*/  BSYNC.RECONVERGENT B2 ;  /* 0x0000000000027941 */ /* 0x000fea0003800200 */
.L_x_54:
        /* <DEDUP_REMOVED lines=10> */
.L_x_47:
[----:B------:R-:W-:Y:S05]  /*3680*/  BSYNC.RECONVERGENT B1 ;  /* 0x0000000000017941 */ /* 0x000fea0003800200 */
.L_x_45:
[----:B------:R-:W0:Y:S01]  /*3690*/  S2R R9, SR_LANEID ;  /* 0x0000000000097919 */ /* 0x000e220000000000 */
[----:B------:R-:W1:Y:S01]  /*36a0*/  SHFL.DOWN PT, R2, R8, 0x1, 0x1f ;  /* 0x08201f0008027f89 */ /* 0x000e6200000e0000 */
[C---:B0-----:R-:W-:Y:S02]  /*36b0*/  ISETP.GT.AND P0, PT, R9.reuse, 0x1e, PT ;  /* 0x0000001e0900780c */ /* 0x041fe40003f04270 */
[C---:B------:R-:W-:Y:S02]  /*36c0*/  ISETP.NE.AND P1, PT, R9.reuse, RZ, PT ;  /* 0x000000ff0900720c */ /* 0x040fe40003f25270 */
        /* <DEDUP_REMOVED lines=37> */
[----:B0-----:R-:W-:-:S07]  /*3920*/  IMAD.IADD R3, R0, 0x1, R9 ;  /* 0x0000000100037824 */ /* 0x001fce00078e0209 */
.L_x_17:
[----:B------:R-:W-:Y:S05]  /*3930*/  BSYNC.RECONVERGENT B0 ;  /* 0x0000000000007941 */ /* 0x000fea0003800200 */
.L_x_1:
[----:B------:R-:W-:Y:S05]  /*3940*/  @P0 EXIT ;  /* 0x000000000000094d */ /* 0x000fea0003800000 */
[----:B-1----:R-:W1:Y:S01]  /*3950*/  LDC.64 R4, c[0x0][0x388] ;  /* 0x0000e200ff047b82 */ /* 0x002e620000000a00 */
[----:B------:R-:W0:Y:S02]  /*3960*/  LDCU UR4, c[0x0][0x398] ;  /* 0x00007300ff0477ac */ /* 0x000e240008000800 */
[----:B0-234-:R-:W-:-:S05]  /*3970*/  VIADD R3, R3, UR4 ;  /* 0x0000000403037c36 */ /* 0x01dfca0008000000 */
[----:B-1----:R-:W-:Y:S01]  /*3980*/  STG.E desc[UR6][R4.64], R3 ;  /* 0x0000000304007986 */ /* 0x002fe2000c101906 */
[----:B------:R-:W-:Y:S05]  /*3990*/  EXIT ;  /* 0x000000000000794d */ /* 0x000fea0003800000 */
.L_x_56:
[----:B------:R-:W-:-:S00]  /*39a0*/  BRA `(.L_x_56) ;  /* 0xfffffffc00fc7947 */ /* 0x000fc0000383ffff */
[----:B------:R-:W-:-:S00]  /*39b0*/  NOP ;  /* 0x0000000000007918 */ /* 0x000fc00000000000 */
        /* <DEDUP_REMOVED lines=12> */
.L_x_238:


//--------------------- .text._ZN3cub18CUB_300001_SM_10006detail6reduce18DeviceReduceKernelINS2_10policy_hubIiyN4cuda3std3__44plusIiEEE10Policy1000EN6thrust24THRUST_300001_SM_1000_NS10device_ptrIjEEyS9_iNS7_10__identityEEEvT0_PT3_T1_NS0_13GridEvenShareISK_EET2_T4_ --------------------------
	.section	.text._ZN3cub18CUB_300001_SM_10006detail6reduce18DeviceReduceKernelINS2_10policy_hubIiyN4cuda3std3__44plusIiEEE10Policy1000EN6thrust24THRUST_300001_SM_1000_NS10device_ptrIjEEyS9_iNS7_10__identityEEEvT0_PT3_T1_NS0_13GridEvenShareISK_EET2_T4_,"ax",@progbits
	.align	128
        .global         _ZN3cub18CUB_300001_SM_10006detail6reduce18DeviceReduceKernelINS2_10policy_hubIiyN4cuda3std3__44plusIiEEE10Policy1000EN6thrust24THRUST_300001_SM_1000_NS10device_ptrIjEEyS9_iNS7_10__identityEEEvT0_PT3_T1_NS0_13GridEvenShareISK_EET2_T4_
        .type           _ZN3cub18CUB_300001_SM_10006detail6reduce18DeviceReduceKernelINS2_10policy_hubIiyN4cuda3std3__44plusIiEEE10Policy1000EN6thrust24THRUST_300001_SM_1000_NS10device_ptrIjEEyS9_iNS7_10__identityEEEvT0_PT3_T1_NS0_13GridEvenShareISK_EET2_T4_,@function
        .size           _ZN3cub18CUB_300001_SM_10006detail6reduce18DeviceReduceKernelINS2_10policy_hubIiyN4cuda3std3__44plusIiEEE10Policy1000EN6thrust24THRUST_300001_SM_1000_NS10device_ptrIjEEyS9_iNS7_10__identityEEEvT0_PT3_T1_NS0_13GridEvenShareISK_EET2_T4_,(.L_x_239 - _ZN3cub18CUB_300001_SM_10006detail6reduce18DeviceReduceKernelINS2_10policy_hubIiyN4cuda3std3__44plusIiEEE10Policy1000EN6thrust24THRUST_300001_SM_1000_NS10device_ptrIjEEyS9_iNS7_10__identityEEEvT0_PT3_T1_NS0_13GridEvenShareISK_EET2_T4_)
        .other          _ZN3cub18CUB_300001_SM_10006detail6reduce18DeviceReduceKernelINS2_10policy_hubIiyN4cuda3std3__44plusIiEEE10Policy1000EN6thrust24THRUST_300001_SM_1000_NS10device_ptrIjEEyS9_iNS7_10__identityEEEvT0_PT3_T1_NS0_13GridEvenShareISK_EET2_T4_,@"STO_CUDA_ENTRY STV_DEFAULT"
_ZN3cub18CUB_300001_SM_10006detail6reduce18DeviceReduceKernelINS2_10policy_hubIiyN4cuda3std3__44plusIiEEE10Policy1000EN6thrust24THRUST_300001_SM_1000_NS10device_ptrIjEEyS9_iNS7_10__identityEEEvT0_PT3_T1_NS0_13GridEvenShareISK_EET2_T4_:
.text._ZN3cub18CUB_300001_SM_10006detail6reduce18DeviceReduceKernelINS2_10policy_hubIiyN4cuda3std3__44plusIiEEE10Policy1000EN6thrust24THRUST_300001_SM_1000_NS10device_ptrIjEEyS9_iNS7_10__identityEEEvT0_PT3_T1_NS0_13GridEvenShareISK_EET2_T4_:
[----:B------:R-:W-:Y:S08]  /*0000*/  LDC R1, c[0x0][0x37c] ;  /* 0x0000df00ff017b82 */ /* 0x000ff00000000800 */
[----:B------:R-:W0:Y:S01]  /*0010*/  S2UR UR16, SR_CTAID.X ;  /* 0x00000000001079c3 */ /* 0x000e220000002500 */
[----:B------:R-:W1:Y:S01]  /*0020*/  LDCU.64 UR8, c[0x0][0x3b8] ;  /* 0x00007700ff0877ac */ /* 0x000e620008000a00 */
[----:B------:R-:W-:Y:S01]  /*0030*/  BSSY.RECONVERGENT B0, `(.L_x_57) ;  /* 0x0000201000007945 */ /* 0x000fe20003800200 */
[----:B------:R-:W2:Y:S01]  /*0040*/  LDCU UR5, c[0x0][0x3c0] ;  /* 0x00007800ff0577ac */ /* 0x000ea20008000800 */
[----:B------:R-:W3:Y:S01]  /*0050*/  LDCU.64 UR14, c[0x0][0x358] ;  /* 0x00006b00ff0e77ac */ /* 0x000ee20008000a00 */
[----:B-1----:R-:W-:-:S02]  /*0060*/  IMAD.U32 R2, RZ, RZ, UR8 ;  /* 0x00000008ff027e24 */ /* 0x002fc4000f8e00ff */
[----:B------:R-:W-:Y:S01]  /*0070*/  IMAD.U32 R3, RZ, RZ, UR9 ;  /* 0x00000009ff037e24 */ /* 0x000fe2000f8e00ff */
[----:B--2---:R-:W-:Y:S02]  /*0080*/  USHF.L.U32 UR5, UR5, 0xc, URZ ;  /* 0x0000000c05057899 */ /* 0x004fe400080006ff */
[----:B0-----:R-:W-:Y:S02]  /*0090*/  USHF.L.U32 UR7, UR16, 0xc, URZ ;  /* 0x0000000c10077899 */ /* 0x001fe400080006ff */
[----:B------:R-:W-:-:S04]  /*00a0*/  USHF.R.S32.HI UR4, URZ, 0x1f, UR5 ;  /* 0x0000001fff047899 */ /* 0x000fc80008011405 */
[----:B------:R-:W-:-:S04]  /*00b0*/  IADD3 R23, P1, PT, R2, -UR7, RZ ;  /* 0x8000000702177c10 */ /* 0x000fc8000ff3e0ff */
[----:B------:R-:W-:Y:S02]  /*00c0*/  ISETP.GT.U32.AND P0, PT, R23, 0xfff, PT ;  /* 0x00000fff1700780c */ /* 0x000fe40003f04070 */
[----:B------:R-:W-:-:S04]  /*00d0*/  IADD3.X R22, PT, PT, R3, -0x1, RZ, P1, !PT ;  /* 0xffffffff03167810 */ /* 0x000fc80000ffe4ff */
[----:B------:R-:W-:-:S13]  /*00e0*/  ISETP.GT.U32.AND.EX P0, PT, R22, RZ, PT, P0 ;  /* 0x000000ff1600720c */ /* 0x000fda0003f04100 */
[----:B---3--:R-:W-:Y:S05]  /*00f0*/  @P0 BRA `(.L_x_58) ;  /* 0x0000000c00ac0947 */ /* 0x008fea0003800000 */
[----:B------:R-:W0:Y:S01]  /*0100*/  S2R R3, SR_TID.X ;  /* 0x0000000000037919 */ /* 0x000e220000002100 */
[----:B------:R-:W-:Y:S01]  /*0110*/  VIADD R0, R2, -UR7 ;  /* 0x8000000702007c36 */ /* 0x000fe20008000000 */
[----:B------:R-:W-:Y:S01]  /*0120*/  BSSY.RECONVERGENT B1, `(.L_x_59) ;  /* 0x000000a000017945 */ /* 0x000fe20003800200 */
[----:B------:R-:W-:-:S03]  /*0130*/  IMAD.MOV.U32 R4, RZ, RZ, RZ ;  /* 0x000000ffff047224 */ /* 0x000fc600078e00ff */
[----:B0-----:R-:W-:Y:S01]  /*0140*/  ISETP.GE.AND P0, PT, R3, R0, PT ;  /* 0x000000000300720c */ /* 0x001fe20003f06270 */
[----:B------:R-:W-:-:S12]  /*0150*/  IMAD.MOV.U32 R5, RZ, RZ, R3 ;  /* 0x000000ffff057224 */ /* 0x000fd800078e0003 */
[----:B------:R-:W-:Y:S05]  /*0160*/  @P0 BRA `(.L_x_60) ;  /* 0x0000000000140947 */ /* 0x000fea0003800000 */
[----:B------:R-:W0:Y:S01]  /*0170*/  LDC.64 R6, c[0x0][0x380] ;  /* 0x0000e000ff067b82 */ /* 0x000e220000000a00 */
[----:B------:R-:W-:-:S04]  /*0180*/  VIADD R5, R3, UR7 ;  /* 0x0000000703057c36 */ /* 0x000fc80008000000 */
[----:B0-----:R-:W-:-:S05]  /*0190*/  IMAD.WIDE.U32 R6, R5, 0x4, R6 ;  /* 0x0000000405067825 */ /* 0x001fca00078e0006 */
[----:B------:R0:W5:Y:S01]  /*01a0*/  LDG.E R4, desc[UR14][R6.64] ;  /* 0x0000000e06047981 */ /* 0x000162000c1e1900 */
[----:B------:R-:W-:-:S07]  /*01b0*/  VIADD R5, R3, 0x100 ;  /* 0x0000010003057836 */ /* 0x000fce0000000000 */
.L_x_60:
[----:B------:R-:W-:Y:S05]  /*01c0*/  BSYNC.RECONVERGENT B1 ;  /* 0x0000000000017941 */ /* 0x000fea0003800200 */
.L_x_59:
[----:B------:R-:W-:Y:S01]  /*01d0*/  ISETP.GE.AND P0, PT, R5, R0, PT ;  /* 0x000000000500720c */ /* 0x000fe20003f06270 */
[----:B------:R-:W-:-:S12]  /*01e0*/  BSSY.RECONVERGENT B1, `(.L_x_61) ;  /* 0x000006c000017945 */ /* 0x000fd80003800200 */
[----:B------:R-:W-:Y:S05]  /*01f0*/  @P0 BRA `(.L_x_62) ;  /* 0x0000000400a80947 */ /* 0x000fea0003800000 */
[----:B0-----:R-:W-:Y:S01]  /*0200*/  LOP3.LUT R7, RZ, R5, RZ, 0x33, !PT ;  /* 0x00000005ff077212 */ /* 0x001fe200078e33ff */
[----:B------:R-:W-:Y:S03]  /*0210*/  BSSY.RECONVERGENT B2, `(.L_x_63) ;  /* 0x0000030000027945 */ /* 0x000fe60003800200 */
[----:B------:R-:W-:-:S04]  /*0220*/  IADD3 R7, PT, PT, R2, -UR7, R7 ;  /* 0x8000000702077c10 */ /* 0x000fc8000fffe007 */
[C---:B------:R-:W-:Y:S02]  /*0230*/  ISETP.GE.U32.AND P1, PT, R7.reuse, 0xf00, PT ;  /* 0x00000f000700780c */ /* 0x040fe40003f26070 */
[----:B------:R-:W-:-:S04]  /*0240*/  LEA.HI R2, R7, 0x1, RZ, 0x18 ;  /* 0x0000000107027811 */ /* 0x000fc800078fc0ff */
[----:B------:R-:W-:-:S04]  /*0250*/  LOP3.LUT R21, R2, 0xf, RZ, 0xc0, !PT ;  /* 0x0000000f02157812 */ /* 0x000fc800078ec0ff */
[----:B------:R-:W-:-:S03]  /*0260*/  ISETP.NE.AND P0, PT, R21, RZ, PT ;  /* 0x000000ff1500720c */ /* 0x000fc60003f05270 */
[----:B------:R-:W-:Y:S10]  /*0270*/  @!P1 BRA `(.L_x_64) ;  /* 0x0000000000a49947 */ /* 0x000ff40003800000 */
[----:B------:R-:W0:Y:S01]  /*0280*/  LDCU.64 UR8, c[0x0][0x380] ;  /* 0x00007000ff0877ac */ /* 0x000e220008000a00 */
[----:B------:R-:W-:Y:S01]  /*0290*/  IMAD.WIDE.U32 R6, R5, 0x4, RZ ;  /* 0x0000000405067825 */ /* 0x000fe200078e00ff */
[----:B------:R-:W-:Y:S01]  /*02a0*/  LOP3.LUT R8, R2, 0x1fffff0, RZ, 0xc0, !PT ;  /* 0x01fffff002087812 */ /* 0x000fe200078ec0ff */
[----:B------:R-:W-:-:S04]  /*02b0*/  UIMAD.WIDE.U32 UR4, UR16, 0x4000, URZ ;  /* 0x00004000100478a5 */ /* 0x000fc8000f8e00ff */
[----:B------:R-:W-:Y:S02]  /*02c0*/  IMAD.MOV R8, RZ, RZ, -R8 ;  /* 0x000000ffff087224 */ /* 0x000fe400078e0a08 */
[----:B------:R-:W-:Y:S02]  /*02d0*/  LOP3.LUT R14, R6, UR4, RZ, 0xfc, !PT ;  /* 0x00000004060e7c12 */ /* 0x000fe4000f8efcff */
[----:B------:R-:W-:Y:S02]  /*02e0*/  LOP3.LUT R7, R7, UR5, RZ, 0xfc, !PT ;  /* 0x0000000507077c12 */ /* 0x000fe4000f8efcff */
[----:B0-----:R-:W-:-:S04]  /*02f0*/  IADD3 R14, P1, PT, R14, UR8, RZ ;  /* 0x000000080e0e7c10 */ /* 0x001fc8000ff3e0ff */
[----:B------:R-:W-:-:S04]  /*0300*/  IADD3 R14, P2, PT, R14, 0x2000, RZ ;  /* 0x000020000e0e7810 */ /* 0x000fc80007f5e0ff */
[----:B------:R-:W-:-:S09]  /*0310*/  IADD3.X R7, PT, PT, RZ, UR9, R7, P2, P1 ;  /* 0x00000009ff077c10 */ /* 0x000fd200097e2407 */
.L_x_65:
[----:B------:R-:W-:-:S05]  /*0320*/  IMAD.MOV.U32 R6, RZ, RZ, R14 ;  /* 0x000000ffff067224 */ /* 0x000fca00078e000e */
[----:B------:R-:W2:Y:S04]  /*0330*/  LDG.E R15, desc[UR14][R6.64+-0x2000] ;  /* 0xffe0000e060f7981 */ /* 0x000ea8000c1e1900 */
[----:B------:R-:W2:Y:S04]  /*0340*/  LDG.E R16, desc[UR14][R6.64+-0x1c00] ;  /* 0xffe4000e06107981 */ /* 0x000ea8000c1e1900 */
[----:B------:R-:W3:Y:S04]  /*0350*/  LDG.E R18, desc[UR14][R6.64+-0x1800] ;  /* 0xffe8000e06127981 */ /* 0x000ee8000c1e1900 */
[----:B------:R-:W3:Y:S04]  /*0360*/  LDG.E R17, desc[UR14][R6.64+-0x1400] ;  /* 0xffec000e06117981 */ /* 0x000ee8000c1e1900 */
[----:B------:R-:W4:Y:S04]  /*0370*/  LDG.E R20, desc[UR14][R6.64+-0x1000] ;  /* 0xfff0000e06147981 */ /* 0x000f28000c1e1900 */
        /* <DEDUP_REMOVED lines=10> */
[----:B------:R0:W4:Y:S01]  /*0420*/  LDG.E R10, desc[UR14][R6.64+0x1c00] ;  /* 0x001c000e060a7981 */ /* 0x000122000c1e1900 */
[----:B------:R-:W-:-:S02]  /*0430*/  VIADD R8, R8, 0x10 ;  /* 0x0000001008087836 */ /* 0x000fc40000000000 */
[----:B------:R-:W-:-:S03]  /*0440*/  VIADD R5, R5, 0x1000 ;  /* 0x0000100005057836 */ /* 0x000fc60000000000 */
[----:B------:R-:W-:Y:S02]  /*0450*/  ISETP.NE.AND P1, PT, R8, RZ, PT ;  /* 0x000000ff0800720c */ /* 0x000fe40003f25270 */
[----:B--2--5:R-:W-:-:S04]  /*0460*/  IADD3 R15, PT, PT, R16, R15, R4 ;  /* 0x0000000f100f7210 */ /* 0x024fc80007ffe004 */
[----:B---3--:R-:W-:-:S04]  /*0470*/  IADD3 R15, PT, PT, R17, R18, R15 ;  /* 0x00000012110f7210 */ /* 0x008fc80007ffe00f */
[----:B----4-:R-:W-:-:S04]  /*0480*/  IADD3 R15, PT, PT, R19, R20, R15 ;  /* 0x00000014130f7210 */ /* 0x010fc80007ffe00f */
[----:B------:R-:W-:-:S04]  /*0490*/  IADD3 R15, PT, PT, R23, R22, R15 ;  /* 0x00000016170f7210 */ /* 0x000fc80007ffe00f */
[----:B------:R-:W-:-:S04]  /*04a0*/  IADD3 R15, PT, PT, R25, R24, R15 ;  /* 0x00000018190f7210 */ /* 0x000fc80007ffe00f */
[----:B------:R-:W-:Y:S02]  /*04b0*/  IADD3 R13, PT, PT, R13, R14, R15 ;  /* 0x0000000e0d0d7210 */ /* 0x000fe40007ffe00f */
[----:B------:R-:W-:-:S05]  /*04c0*/  IADD3 R14, P2, PT, R6, 0x4000, RZ ;  /* 0x00004000060e7810 */ /* 0x000fca0007f5e0ff */
[----:B0-----:R-:W-:Y:S01]  /*04d0*/  IMAD.X R7, RZ, RZ, R7, P2 ;  /* 0x000000ffff077224 */ /* 0x001fe200010e0607 */
[----:B------:R-:W-:-:S04]  /*04e0*/  IADD3 R9, PT, PT, R12, R9, R13 ;  /* 0x000000090c097210 */ /* 0x000fc80007ffe00d */
[----:B------:R-:W-:Y:S01]  /*04f0*/  IADD3 R4, PT, PT, R10, R11, R9 ;  /* 0x0000000b0a047210 */ /* 0x000fe20007ffe009 */
[----:B------:R-:W-:Y:S06]  /*0500*/  @P1 BRA `(.L_x_65) ;  /* 0xfffffffc00841947 */ /* 0x000fec000383ffff */
.L_x_64:
[----:B------:R-:W-:Y:S05]  /*0510*/  BSYNC.RECONVERGENT B2 ;  /* 0x0000000000027941 */ /* 0x000fea0003800200 */
.L_x_63:
[----:B------:R-:W-:Y:S05]  /*0520*/  @!P0 BRA `(.L_x_62) ;  /* 0x0000000000dc8947 */ /* 0x000fea0003800000 */
[----:B------:R-:W-:Y:S01]  /*0530*/  ISETP.GE.U32.AND P0, PT, R21, 0x8, PT ;  /* 0x000000081500780c */ /* 0x000fe20003f06070 */
[----:B------:R-:W-:Y:S01]  /*0540*/  BSSY.RECONVERGENT B2, `(.L_x_66) ;  /* 0x0000016000027945 */ /* 0x000fe20003800200 */
[----:B------:R-:W-:-:S04]  /*0550*/  LOP3.LUT R16, R2, 0x7, RZ, 0xc0, !PT ;  /* 0x0000000702107812 */ /* 0x000fc800078ec0ff */
[----:B------:R-:W-:-:S07]  /*0560*/  ISETP.NE.AND P1, PT, R16, RZ, PT ;  /* 0x000000ff1000720c */ /* 0x000fce0003f25270 */
[----:B------:R-:W-:Y:S06]  /*0570*/  @!P0 BRA `(.L_x_67) ;  /* 0x0000000000488947 */ /* 0x000fec0003800000 */
[----:B------:R-:W0:Y:S01]  /*0580*/  LDCU.64 UR4, c[0x0][0x380] ;  /* 0x00007000ff0477ac */ /* 0x000e220008000a00 */
[----:B------:R-:W-:-:S04]  /*0590*/  IADD3 R7, P0, PT, R5, UR7, RZ ;  /* 0x0000000705077c10 */ /* 0x000fc8000ff1e0ff */
[----:B------:R-:W-:Y:S02]  /*05a0*/  LEA.HI.X.SX32 R8, R5, RZ, 0x1, P0 ;  /* 0x000000ff05087211 */ /* 0x000fe400000f0eff */
[----:B0-----:R-:W-:-:S04]  /*05b0*/  LEA R6, P0, R7, UR4, 0x2 ;  /* 0x0000000407067c11 */ /* 0x001fc8000f8010ff */
[----:B------:R-:W-:-:S05]  /*05c0*/  LEA.HI.X R7, R7, UR5, R8, 0x2, P0 ;  /* 0x0000000507077c11 */ /* 0x000fca00080f1408 */
[----:B------:R-:W2:Y:S04]  /*05d0*/  LDG.E R9, desc[UR14][R6.64] ;  /* 0x0000000e06097981 */ /* 0x000ea8000c1e1900 */
[----:B------:R-:W2:Y:S04]  /*05e0*/  LDG.E R8, desc[UR14][R6.64+0x400] ;  /* 0x0004000e06087981 */ /* 0x000ea8000c1e1900 */
[----:B------:R-:W3:Y:S04]  /*05f0*/  LDG.E R11, desc[UR14][R6.64+0x800] ;  /* 0x0008000e060b7981 */ /* 0x000ee8000c1e1900 */
[----:B------:R-:W3:Y:S04]  /*0600*/  LDG.E R10, desc[UR14][R6.64+0xc00] ;  /* 0x000c000e060a7981 */ /* 0x000ee8000c1e1900 */
[----:B------:R-:W4:Y:S04]  /*0610*/  LDG.E R13, desc[UR14][R6.64+0x1000] ;  /* 0x0010000e060d7981 */ /* 0x000f28000c1e1900 */
[----:B------:R-:W4:Y:S04]  /*0620*/  LDG.E R12, desc[UR14][R6.64+0x1400] ;  /* 0x0014000e060c7981 */ /* 0x000f28000c1e1900 */
[----:B------:R-:W4:Y:S04]  /*0630*/  LDG.E R15, desc[UR14][R6.64+0x1800] ;  /* 0x0018000e060f7981 */ /* 0x000f28000c1e1900 */
[----:B------:R-:W4:Y:S01]  /*0640*/  LDG.E R14, desc[UR14][R6.64+0x1c00] ;  /* 0x001c000e060e7981 */ /* 0x000f22000c1e1900 */
[----:B------:R-:W-:Y:S01]  /*0650*/  VIADD R5, R5, 0x800 ;  /* 0x0000080005057836 */ /* 0x000fe20000000000 */
[----:B--2--5:R-:W-:-:S04]  /*0660*/  IADD3 R8, PT, PT, R8, R9, R4 ;  /* 0x0000000908087210 */ /* 0x024fc80007ffe004 */
[----:B---3--:R-:W-:-:S04]  /*0670*/  IADD3 R8, PT, PT, R10, R11, R8 ;  /* 0x0000000b0a087210 */ /* 0x008fc80007ffe008 */
[----:B----4-:R-:W-:-:S04]  /*0680*/  IADD3 R8, PT, PT, R12, R13, R8 ;  /* 0x0000000d0c087210 */ /* 0x010fc80007ffe008 */
[----:B------:R-:W-:-:S07]  /*0690*/  IADD3 R4, PT, PT, R14, R15, R8 ;  /* 0x0000000f0e047210 */ /* 0x000fce0007ffe008 */
.L_x_67:
[----:B------:R-:W-:Y:S05]  /*06a0*/  BSYNC.RECONVERGENT B2 ;  /* 0x0000000000027941 */ /* 0x000fea0003800200 */
.L_x_66:
        /* <DEDUP_REMOVED lines=14> */
[----:B------:R-:W3:Y:S01]  /*0790*/  LDG.E R10, desc[UR14][R6.64+0xc00] ;  /* 0x000c000e060a7981 */ /* 0x000ee2000c1e1900 */
[----:B------:R-:W-:Y:S01]  /*07a0*/  VIADD R5, R5, 0x400 ;  /* 0x0000040005057836 */ /* 0x000fe20000000000 */
[----:B--2--5:R-:W-:-:S04]  /*07b0*/  IADD3 R4, PT, PT, R8, R9, R4 ;  /* 0x0000000908047210 */ /* 0x024fc80007ffe004 */
[----:B---3--:R-:W-:-:S07]  /*07c0*/  IADD3 R4, PT, PT, R10, R11, R4 ;  /* 0x0000000b0a047210 */ /* 0x008fce0007ffe004 */
.L_x_69:
[----:B------:R-:W-:Y:S05]  /*07d0*/  BSYNC.RECONVERGENT B2 ;  /* 0x0000000000027941 */ /* 0x000fea0003800200 */
.L_x_68:
[----:B------:R-:W-:Y:S05]  /*07e0*/  @!P1 BRA `(.L_x_62) ;  /* 0x00000000002c9947 */ /* 0x000fea0003800000 */
[----:B------:R-:W0:Y:S01]  /*07f0*/  LDC.64 R6, c[0x0][0x380] ;  /* 0x0000e000ff067b82 */ /* 0x000e220000000a00 */
[----:B------:R-:W-:Y:S02]  /*0800*/  IMAD.U32 R9, RZ, RZ, UR16 ;  /* 0x00000010ff097e24 */ /* 0x000fe4000f8e00ff */
[----:B------:R-:W-:Y:S02]  /*0810*/  IMAD.MOV R2, RZ, RZ, -R2 ;  /* 0x000000ffff027224 */ /* 0x000fe400078e0a02 */
[----:B0-----:R-:W-:-:S07]  /*0820*/  IMAD.WIDE.U32 R6, R9, 0x4000, R6 ;  /* 0x0000400009067825 */ /* 0x001fce00078e0006 */
.L_x_70:
[----:B------:R-:W-:-:S06]  /*0830*/  IMAD.WIDE R8, R5, 0x4, R6 ;  /* 0x0000000405087825 */ /* 0x000fcc00078e0206 */
[----:B------:R-:W2:Y:S01]  /*0840*/  LDG.E R9, desc[UR14][R8.64] ;  /* 0x0000000e08097981 */ /* 0x000ea2000c1e1900 */
[----:B------:R-:W-:Y:S02]  /*0850*/  VIADD R2, R2, 0x1 ;  /* 0x0000000102027836 */ /* 0x000fe40000000000 */
[----:B------:R-:W-:-:S03]  /*0860*/  VIADD R5, R5, 0x100 ;  /* 0x0000010005057836 */ /* 0x000fc60000000000 */
[----:B------:R-:W-:Y:S01]  /*0870*/  ISETP.NE.AND P0, PT, R2, RZ, PT ;  /* 0x000000ff0200720c */ /* 0x000fe20003f05270 */
[----:B--2--5:R-:W-:-:S12]  /*0880*/  IMAD.IADD R4, R9, 0x1, R4 ;  /* 0x0000000109047824 */ /* 0x024fd800078e0204 */
[----:B------:R-:W-:Y:S05]  /*0890*/  @P0 BRA `(.L_x_70) ;  /* 0xfffffffc00e40947 */ /* 0x000fea000383ffff */
.L_x_62:
[----:B------:R-:W-:Y:S05]  /*08a0*/  BSYNC.RECONVERGENT B1 ;  /* 0x0000000000017941 */ /* 0x000fea0003800200 */
.L_x_61:
[----:B------:R-:W-:-:S13]  /*08b0*/  ISETP.GE.AND P0, PT, R0, 0x100, PT ;  /* 0x000001000000780c */ /* 0x000fda0003f06270 */
[----:B------:R-:W-:Y:S05]  /*08c0*/  @!P0 BRA `(.L_x_71) ;  /* 0x0000000000ac8947 */ /* 0x000fea0003800000 */
[----:B------:R-:W1:Y:S01]  /*08d0*/  S2R R8, SR_LANEID ;  /* 0x0000000000087919 */ /* 0x000e620000000000 */
[----:B-----5:R-:W2:Y:S01]  /*08e0*/  SHFL.DOWN PT, R0, R4, 0x1, 0x1f ;  /* 0x08201f0004007f89 */ /* 0x020ea200000e0000 */
[C---:B-1----:R-:W-:Y:S02]  /*08f0*/  ISETP.GT.AND P0, PT, R8.reuse, 0x1e, PT ;  /* 0x0000001e0800780c */ /* 0x042fe40003f04270 */
[----:B------:R-:W-:Y:S02]  /*0900*/  ISETP.NE.AND P1, PT, R8, RZ, PT ;  /* 0x000000ff0800720c */ /* 0x000fe40003f25270 */
[----:B--2---:R-:W-:Y:S02]  /*0910*/  SEL R5, R0, RZ, !P0 ;  /* 0x000000ff00057207 */ /* 0x004fe40004000000 */
[----:B------:R-:W-:-:S03]  /*0920*/  ISETP.GT.AND P0, PT, R8, 0x1d, PT ;  /* 0x0000001d0800780c */ /* 0x000fc60003f04270 */
[----:B------:R-:W-:-:S05]  /*0930*/  IMAD.IADD R5, R5, 0x1, R4 ;  /* 0x0000000105057824 */ /* 0x000fca00078e0204 */
[----:B------:R-:W1:Y:S01]  /*0940*/  SHFL.DOWN PT, R0, R5, 0x2, 0x1f ;  /* 0x08401f0005007f89 */ /* 0x000e6200000e0000 */
[----:B0-----:R-:W0:Y:S01]  /*0950*/  @!P1 S2R R6, SR_CgaCtaId ;  /* 0x0000000000069919 */ /* 0x001e220000008800 */
[----:B-1----:R-:W-:Y:S02]  /*0960*/  SEL R0, R0, RZ, !P0 ;  /* 0x000000ff00007207 */ /* 0x002fe40004000000 */
[----:B------:R-:W-:-:S03]  /*0970*/  ISETP.GT.AND P0, PT, R8, 0x1b, PT ;  /* 0x0000001b0800780c */ /* 0x000fc60003f04270 */
[----:B------:R-:W-:Y:S01]  /*0980*/  IMAD.IADD R0, R5, 0x1, R0 ;  /* 0x0000000105007824 */ /* 0x000fe200078e0200 */
[----:B------:R-:W-:-:S04]  /*0990*/  @!P1 MOV R5, 0x400 ;  /* 0x0000040000059802 */ /* 0x000fc80000000f00 */
[----:B------:R-:W1:Y:S01]  /*09a0*/  SHFL.DOWN PT, R2, R0, 0x4, 0x1f ;  /* 0x08801f0000027f89 */ /* 0x000e6200000e0000 */
[----:B0-----:R-:W-:Y:S02]  /*09b0*/  @!P1 LEA R5, R6, R5, 0x18 ;  /* 0x0000000506059211 */ /* 0x001fe400078ec0ff */
[----:B-1----:R-:W-:Y:S02]  /*09c0*/  SEL R7, R2, RZ, !P0 ;  /* 0x000000ff02077207 */ /* 0x002fe40004000000 */
        /* <DEDUP_REMOVED lines=19> */
[----:B--2---:R-:W-:Y:S04]  /*0b00*/  LDS R0, [UR4+0xc] ;  /* 0x00000c04ff007984 */ /* 0x004fe80008000800 */
[----:B------:R-:W0:Y:S04]  /*0b10*/  LDS.128 R4, [UR4+0x10] ;  /* 0x00001004ff047984 */ /* 0x000e280008000c00 */
[----:B------:R-:W1:Y:S01]  /*0b20*/  LDS.64 R2, [UR4+0x20] ;  /* 0x00002004ff027984 */ /* 0x000e620008000a00 */
[----:B0-----:R-:W-:-:S04]  /*0b30*/  IADD3 R0, PT, PT, R4, R0, R9 ;  /* 0x0000000004007210 */ /* 0x001fc80007ffe009 */
[----:B------:R-:W-:-:S04]  /*0b40*/  IADD3 R0, PT, PT, R6, R0, R5 ;  /* 0x0000000006007210 */ /* 0x000fc80007ffe005 */
[----:B-1----:R-:W-:-:S05]  /*0b50*/  IADD3 R0, PT, PT, R2, R0, R7 ;  /* 0x0000000002007210 */ /* 0x002fca0007ffe007 */
[----:B------:R-:W-:Y:S01]  /*0b60*/  IMAD.IADD R9, R0, 0x1, R3 ;  /* 0x0000000100097824 */ /* 0x000fe200078e0203 */
[----:B------:R-:W-:Y:S06]  /*0b70*/  BRA `(.L_x_72) ;  /* 0x0000001400307947 */ /* 0x000fec0003800000 */
.L_x_71:
[----:B------:R-:W-:Y:S01]  /*0b80*/  LOP3.LUT R2, R3, 0x3e0, RZ, 0xc0, !PT ;  /* 0x000003e003027812 */ /* 0x000fe200078ec0ff */
[----:B------:R-:W1:Y:S03]  /*0b90*/  S2R R10, SR_LANEID ;  /* 0x00000000000a7919 */ /* 0x000e660000000000 */
[----:B0-----:R-:W-:Y:S01]  /*0ba0*/  LOP3.LUT R7, RZ, R2, RZ, 0x33, !PT ;  /* 0x00000002ff077212 */ /* 0x001fe200078e33ff */
[----:B------:R-:W-:-:S04]  /*0bb0*/  VIADD R5, R2, 0x20 ;  /* 0x0000002002057836 */ /* 0x000fc80000000000 */
[----:B------:R-:W-:Y:S01]  /*0bc0*/  IMAD.IADD R7, R0, 0x1, R7 ;  /* 0x0000000100077824 */ /* 0x000fe200078e0207 */
[----:B------:R-:W-:-:S04]  /*0bd0*/  ISETP.GT.AND P0, PT, R5, R0, PT ;  /* 0x000000000500720c */ /* 0x000fc80003f04270 */
[----:B------:R-:W-:-:S05]  /*0be0*/  SEL R7, R7, 0x1f, P0 ;  /* 0x0000001f07077807 */ /* 0x000fca0000000000 */
[----:B-----5:R-:W0:Y:S01]  /*0bf0*/  SHFL.DOWN PT, R2, R4, 0x1, R7 ;  /* 0x0820000004027989 */ /* 0x020e2200000e0007 */
[CC--:B-1----:R-:W-:Y:S01]  /*0c00*/  ISETP.GE.AND P0, PT, R10.reuse, R7.reuse, PT ;  /* 0x000000070a00720c */ /* 0x0c2fe20003f06270 */
[C---:B------:R-:W-:Y:S01]  /*0c10*/  VIADD R6, R10.reuse, 0x2 ;  /* 0x000000020a067836 */ /* 0x040fe20000000000 */
[C---:B------:R-:W-:Y:S01]  /*0c20*/  ISETP.NE.AND P1, PT, R10.reuse, RZ, PT ;  /* 0x000000ff0a00720c */ /* 0x040fe20003f25270 */
[----:B------:R-:W-:Y:S01]  /*0c30*/  VIADD R8, R10, 0x4 ;  /* 0x000000040a087836 */ /* 0x000fe20000000000 */
[----:B0-----:R-:W-:Y:S02]  /*0c40*/  SEL R5, R2, RZ, !P0 ;  /* 0x000000ff02057207 */ /* 0x001fe40004000000 */
        /* <DEDUP_REMOVED lines=35> */
[----:B------:R-:W0:Y:S04]  /*0e80*/  LDS.128 R4, [UR4+0x10] ;  /* 0x00001004ff047984 */ /* 0x000e280008000c00 */
[----:B------:R-:W2:Y:S04]  /*0e90*/  LDS R2, [UR4+0xc] ;  /* 0x00000c04ff027984 */ /* 0x000ea80008000800 */
[----:B------:R-:W3:Y:S01]  /*0ea0*/  LDS.64 R10, [UR4+0x20] ;  /* 0x00002004ff0a7984 */ /* 0x000ee20008000a00 */
[----:B0-----:R-:W-:Y:S02]  /*0eb0*/  SEL R4, R4, RZ, P2 ;  /* 0x000000ff04047207 */ /* 0x001fe40001000000 */
[----:B------:R-:W-:-:S02]  /*0ec0*/  ISETP.GT.AND P2, PT, R0, 0x60, PT ;  /* 0x000000600000780c */ /* 0x000fc40003f44270 */
[----:B--2---:R-:W-:Y:S02]  /*0ed0*/  SEL R2, R2, RZ, P1 ;  /* 0x000000ff02027207 */ /* 0x004fe40000800000 */
        /* <DEDUP_REMOVED lines=8> */
[----:B---3--:R-:W-:Y:S02]  /*0f60*/  SEL R10, R10, RZ, P2 ;  /* 0x000000ff0a0a7207 */ /* 0x008fe40001000000 */
[----:B------:R-:W-:Y:S02]  /*0f70*/  SEL R11, R11, RZ, P3 ;  /* 0x000000ff0b0b7207 */ /* 0x000fe40001800000 */
[----:B------:R-:W-:-:S05]  /*0f80*/  IADD3 R2, PT, PT, R10, R2, R7 ;  /* 0x000000020a027210 */ /* 0x000fca0007ffe007 */
[----:B-1----:R-:W-:Y:S01]  /*0f90*/  IMAD.IADD R9, R2, 0x1, R11 ;  /* 0x0000000102097824 */ /* 0x002fe200078e020b */
[----:B------:R-:W-:Y:S06]  /*0fa0*/  BRA `(.L_x_72) ;  /* 0x0000001000247947 */ /* 0x000fec0003800000 */
.L_x_58:
[----:B------:R-:W0:Y:S01]  /*0fb0*/  S2R R0, SR_TID.X ;  /* 0x0000000000007919 */ /* 0x000e220000002100 */
[----:B------:R-:W1:Y:S01]  /*0fc0*/  LDC.64 R4, c[0x0][0x380] ;  /* 0x0000e000ff047b82 */ /* 0x000e620000000a00 */
[----:B0-----:R-:W-:-:S04]  /*0fd0*/  VIADD R7, R0, UR7 ;  /* 0x0000000700077c36 */ /* 0x001fc80008000000 */
[----:B-1----:R-:W-:-:S05]  /*0fe0*/  IMAD.WIDE.U32 R4, R7, 0x4, R4 ;  /* 0x0000000407047825 */ /* 0x002fca00078e0004 */
[----:B------:R-:W2:Y:S04]  /*0ff0*/  LDG.E R6, desc[UR14][R4.64] ;  /* 0x0000000e04067981 */ /* 0x000ea8000c1e1900 */
[----:B------:R-:W2:Y:S04]  /*1000*/  LDG.E R7, desc[UR14][R4.64+0x400] ;  /* 0x0004000e04077981 */ /* 0x000ea8000c1e1900 */
[----:B------:R-:W2:Y:S04]  /*1010*/  LDG.E R8, desc[UR14][R4.64+0x800] ;  /* 0x0008000e04087981 */ /* 0x000ea8000c1e1900 */
[----:B------:R-:W3:Y:S04]  /*1020*/  LDG.E R9, desc[UR14][R4.64+0xc00] ;  /* 0x000c000e04097981 */ /* 0x000ee8000c1e1900 */
[----:B------:R-:W3:Y:S04]  /*1030*/  LDG.E R10, desc[UR14][R4.64+0x1000] ;  /* 0x0010000e040a7981 */ /* 0x000ee8000c1e1900 */
[----:B------:R-:W4:Y:S04]  /*1040*/  LDG.E R11, desc[UR14][R4.64+0x1400] ;  /* 0x0014000e040b7981 */ /* 0x000f28000c1e1900 */
[----:B------:R-:W4:Y:S04]  /*1050*/  LDG.E R12, desc[UR14][R4.64+0x1800] ;  /* 0x0018000e040c7981 */ /* 0x000f28000c1e1900 */
[----:B------:R-:W5:Y:S04]  /*1060*/  LDG.E R13, desc[UR14][R4.64+0x1c00] ;  /* 0x001c000e040d7981 */ /* 0x000f68000c1e1900 */
[----:B------:R-:W5:Y:S04]  /*1070*/  LDG.E R14, desc[UR14][R4.64+0x2000] ;  /* 0x0020000e040e7981 */ /* 0x000f68000c1e1900 */
[----:B------:R-:W5:Y:S04]  /*1080*/  LDG.E R15, desc[UR14][R4.64+0x2400] ;  /* 0x0024000e040f7981 */ /* 0x000f68000c1e1900 */
[----:B------:R-:W5:Y:S04]  /*1090*/  LDG.E R16, desc[UR14][R4.64+0x2800] ;  /* 0x0028000e04107981 */ /* 0x000f68000c1e1900 */
[----:B------:R-:W5:Y:S04]  /*10a0*/  LDG.E R17, desc[UR14][R4.64+0x2c00] ;  /* 0x002c000e04117981 */ /* 0x000f68000c1e1900 */
[----:B------:R-:W5:Y:S04]  /*10b0*/  LDG.E R18, desc[UR14][R4.64+0x3000] ;  /* 0x0030000e04127981 */ /* 0x000f68000c1e1900 */
[----:B------:R-:W5:Y:S04]  /*10c0*/  LDG.E R19, desc[UR14][R4.64+0x3400] ;  /* 0x0034000e04137981 */ /* 0x000f68000c1e1900 */
[----:B------:R-:W5:Y:S04]  /*10d0*/  LDG.E R20, desc[UR14][R4.64+0x3800] ;  /* 0x0038000e04147981 */ /* 0x000f68000c1e1900 */
[----:B------:R-:W5:Y:S01]  /*10e0*/  LDG.E R21, desc[UR14][R4.64+0x3c00] ;  /* 0x003c000e04157981 */ /* 0x000f62000c1e1900 */
[----:B------:R-:W-:-:S04]  /*10f0*/  ISETP.GE.U32.AND P0, PT, R23, UR5, PT ;  /* 0x0000000517007c0c */ /* 0x000fc8000bf06070 */
[----:B------:R-:W-:Y:S02]  /*1100*/  ISETP.GE.U32.AND.EX P0, PT, R22, UR4, PT, P0 ;  /* 0x0000000416007c0c */ /* 0x000fe4000bf06100 */
[----:B--2---:R-:W-:-:S04]  /*1110*/  IADD3 R6, PT, PT, R8, R7, R6 ;  /* 0x0000000708067210 */ /* 0x004fc80007ffe006 */
[----:B---3--:R-:W-:-:S04]  /*1120*/  IADD3 R6, PT, PT, R10, R9, R6 ;  /* 0x000000090a067210 */ /* 0x008fc80007ffe006 */
[----:B----4-:R-:W-:-:S04]  /*1130*/  IADD3 R6, PT, PT, R12, R11, R6 ;  /* 0x0000000b0c067210 */ /* 0x010fc80007ffe006 */
[----:B-----5:R-:W-:-:S04]  /*1140*/  IADD3 R6, PT, PT, R14, R13, R6 ;  /* 0x0000000d0e067210 */ /* 0x020fc80007ffe006 */
[----:B------:R-:W-:-:S04]  /*1150*/  IADD3 R6, PT, PT, R16, R15, R6 ;  /* 0x0000000f10067210 */ /* 0x000fc80007ffe006 */
[----:B------:R-:W-:-:S04]  /*1160*/  IADD3 R6, PT, PT, R18, R17, R6 ;  /* 0x0000001112067210 */ /* 0x000fc80007ffe006 */
[----:B------:R-:W-:-:S05]  /*1170*/  IADD3 R6, PT, PT, R20, R19, R6 ;  /* 0x0000001314067210 */ /* 0x000fca0007ffe006 */
[----:B------:R-:W-:Y:S01]  /*1180*/  IMAD.IADD R8, R21, 0x1, R6 ;  /* 0x0000000115087824 */ /* 0x000fe200078e0206 */
[----:B------:R-:W-:Y:S06]  /*1190*/  @!P0 BRA `(.L_x_73) ;  /* 0x0000000c00008947 */ /* 0x000fec0003800000 */
[----:B------:R-:W-:Y:S01]  /*11a0*/  UIADD3 UR8, UP0, UPT, UR5, UR7, URZ ;  /* 0x0000000705087290 */ /* 0x000fe2000ff1e0ff */
[----:B------:R-:W-:Y:S01]  /*11b0*/  IADD3 R20, P1, PT, R2, -0x1000, RZ ;  /* 0xfffff00002147810 */ /* 0x000fe20007f3e0ff */
[----:B------:R-:W0:Y:S01]  /*11c0*/  LDCU.64 UR12, c[0x0][0x380] ;  /* 0x00007000ff0c77ac */ /* 0x000e220008000a00 */
[----:B------:R-:W-:Y:S02]  /*11d0*/  LOP3.LUT R5, RZ, R0, RZ, 0x33, !PT ;  /* 0x00000000ff057212 */ /* 0x000fe400078e33ff */
[----:B------:R-:W-:Y:S01]  /*11e0*/  IADD3.X R9, PT, PT, R3, -0x1, RZ, P1, !PT ;  /* 0xffffffff03097810 */ /* 0x000fe20000ffe4ff */
[----:B------:R-:W-:Y:S01]  /*11f0*/  UIADD3.X UR9, UPT, UPT, URZ, UR4, URZ, UP0, !UPT ;  /* 0x00000004ff097290 */ /* 0x000fe200087fe4ff */
[----:B------:R-:W-:Y:S01]  /*1200*/  ISETP.LT.U32.AND P0, PT, R20, UR8, PT ;  /* 0x0000000814007c0c */ /* 0x000fe2000bf01070 */
[----:B------:R-:W-:Y:S01]  /*1210*/  UMOV UR6, UR5 ;  /* 0x0000000500067c82 */ /* 0x000fe20008000000 */
[----:B------:R-:W-:Y:S01]  /*1220*/  IADD3 R11, P2, PT, R0, UR8, RZ ;  /* 0x00000008000b7c10 */ /* 0x000fe2000ff5e0ff */
[----:B------:R-:W-:Y:S01]  /*1230*/  UMOV UR4, URZ ;  /* 0x000000ff00047c82 */ /* 0x000fe20008000000 */
[----:B------:R-:W-:Y:S01]  /*1240*/  IADD3 R5, PT, PT, R2, -UR5, R5 ;  /* 0x8000000502057c10 */ /* 0x000fe2000fffe005 */
[----:B------:R-:W-:Y:S01]  /*1250*/  IMAD.U32 R10, RZ, RZ, UR9 ;  /* 0x00000009ff0a7e24 */ /* 0x000fe2000f8e00ff */
[----:B------:R-:W-:Y:S01]  /*1260*/  UMOV UR10, UR8 ;  /* 0x00000008000a7c82 */ /* 0x000fe20008000000 */
[----:B------:R-:W-:-:S02]  /*1270*/  IMAD.X R4, RZ, RZ, UR9, P2 ;  /* 0x00000009ff047e24 */ /* 0x000fc400090e06ff */
[----:B------:R-:W-:Y:S01]  /*1280*/  VIADD R7, R5, -UR7 ;  /* 0x8000000705077c36 */ /* 0x000fe20008000000 */
[----:B------:R-:W-:Y:S01]  /*1290*/  ISETP.GT.U32.AND.EX P0, PT, R10, R9, PT, P0 ;  /* 0x000000090a00720c */ /* 0x000fe20003f04100 */
[----:B------:R-:W-:Y:S01]  /*12a0*/  UMOV UR7, UR9 ;  /* 0x0000000900077c82 */ /* 0x000fe20008000000 */
[----:B0-----:R-:W-:-:S04]  /*12b0*/  LEA R6, P1, R11, UR12, 0x2 ;  /* 0x0000000c0b067c11 */ /* 0x001fc8000f8210ff */
[----:B------:R-:W-:Y:S02]  /*12c0*/  IADD3 R6, P2, PT, R6, 0x2000, RZ ;  /* 0x0000200006067810 */ /* 0x000fe40007f5e0ff */
[----:B------:R-:W-:-:S05]  /*12d0*/  LEA.HI.X R11, R11, UR13, R4, 0x2, P1 ;  /* 0x0000000d0b0b7c11 */ /* 0x000fca00088f1404 */
[----:B------:R-:W-:Y:S01]  /*12e0*/  IMAD.X R11, RZ, RZ, R11, P2 ;  /* 0x000000ffff0b7224 */ /* 0x000fe200010e060b */
[----:B------:R-:W-:Y:S06]  /*12f0*/  @P0 BRA `(.L_x_74) ;  /* 0x0000000000d40947 */ /* 0x000fec0003800000 */
[----:B------:R-:W0:Y:S01]  /*1300*/  LDC.64 R2, c[0x0][0x3b8] ;  /* 0x0000ee00ff027b82 */ /* 0x000e220000000a00 */
[----:B------:R-:W1:Y:S01]  /*1310*/  LDCU.64 UR12, c[0x0][0x380] ;  /* 0x00007000ff0c77ac */ /* 0x000e620008000a00 */
[----:B------:R-:W-:Y:S01]  /*1320*/  NOP ;  /* 0x0000000000007918 */ /* 0x000fe20000000000 */
.L_x_75:
[----:B------:R-:W-:-:S05]  /*1330*/  IADD3 R5, P0, PT, R0, UR8, RZ ;  /* 0x0000000800057c10 */ /* 0x000fca000ff1e0ff */
[----:B------:R-:W-:Y:S01]  /*1340*/  IMAD.X R10, RZ, RZ, UR9, P0 ;  /* 0x00000009ff0a7e24 */ /* 0x000fe200080e06ff */
[----:B-1----:R-:W-:-:S04]  /*1350*/  LEA R4, P0, R5, UR12, 0x2 ;  /* 0x0000000c05047c11 */ /* 0x002fc8000f8010ff */
[----:B------:R-:W-:-:S05]  /*1360*/  LEA.HI.X R5, R5, UR13, R10, 0x2, P0 ;  /* 0x0000000d05057c11 */ /* 0x000fca00080f140a */
        /* <DEDUP_REMOVED lines=15> */
[----:B------:R1:W5:Y:S01]  /*1460*/  LDG.E R21, desc[UR14][R4.64+0x3c00] ;  /* 0x003c000e04157981 */ /* 0x000362000c1e1900 */
[----:B------:R-:W-:-:S02]  /*1470*/  USHF.R.S32.HI UR11, URZ, 0x1f, UR5 ;  /* 0x0000001fff0b7899 */ /* 0x000fc40008011405 */
[----:B------:R-:W-:-:S04]  /*1480*/  UIADD3 UR6, UP0, UPT, UR5, UR10, URZ ;  /* 0x0000000a05067290 */ /* 0x000fc8000ff1e0ff */
[----:B------:R-:W-:Y:S01]  /*1490*/  UIADD3.X UR7, UPT, UPT, UR11, UR7, URZ, UP0, !UPT ;  /* 0x000000070b077290 */ /* 0x000fe200087fe4ff */
[----:B--2---:R-:W-:Y:S02]  /*14a0*/  IADD3 R22, PT, PT, R22, R23, R8 ;  /* 0x0000001716167210 */ /* 0x004fe40007ffe008 */
[----:B0-----:R-:W-:-:S04]  /*14b0*/  IADD3 R8, P1, PT, R2, -UR8, RZ ;  /* 0x8000000802087c10 */ /* 0x001fc8000ff3e0ff */
[----:B------:R-:W-:Y:S02]  /*14c0*/  ISETP.GE.U32.AND P0, PT, R8, UR5, PT ;  /* 0x0000000508007c0c */ /* 0x000fe4000bf06070 */
[----:B---3--:R-:W-:Y:S02]  /*14d0*/  IADD3 R22, PT, PT, R25, R24, R22 ;  /* 0x0000001819167210 */ /* 0x008fe40007ffe016 */
[----:B-1----:R-:W-:-:S04]  /*14e0*/  IADD3.X R4, PT, PT, R3, ~UR9, RZ, P1, !PT ;  /* 0x8000000903047c10 */ /* 0x002fc80008ffe4ff */
[----:B------:R-:W-:Y:S02]  /*14f0*/  ISETP.GE.U32.AND.EX P0, PT, R4, UR11, PT, P0 ;  /* 0x0000000b04007c0c */ /* 0x000fe4000bf06100 */
[----:B----4-:R-:W-:-:S04]  /*1500*/  IADD3 R22, PT, PT, R27, R26, R22 ;  /* 0x0000001a1b167210 */ /* 0x010fc80007ffe016 */
[----:B-----5:R-:W-:-:S04]  /*1510*/  IADD3 R18, PT, PT, R19, R18, R22 ;  /* 0x0000001213127210 */ /* 0x020fc80007ffe016 */
[----:B------:R-:W-:-:S04]  /*1520*/  IADD3 R10, PT, PT, R10, R15, R18 ;  /* 0x0000000f0a0a7210 */ /* 0x000fc80007ffe012 */
[----:B------:R-:W-:-:S04]  /*1530*/  IADD3 R10, PT, PT, R16, R17, R10 ;  /* 0x00000011100a7210 */ /* 0x000fc80007ffe00a */
[----:B------:R-:W-:-:S04]  /*1540*/  IADD3 R10, PT, PT, R13, R14, R10 ;  /* 0x0000000e0d0a7210 */ /* 0x000fc80007ffe00a */
[----:B------:R-:W-:Y:S01]  /*1550*/  IADD3 R8, PT, PT, R21, R12, R10 ;  /* 0x0000000c15087210 */ /* 0x000fe20007ffe00a */
[----:B------:R-:W-:Y:S06]  /*1560*/  @!P0 BRA `(.L_x_73) ;  /* 0x00000008000c8947 */ /* 0x000fec0003800000 */
[----:B------:R-:W-:Y:S02]  /*1570*/  UIADD3 UR8, UP0, UPT, UR5, UR8, URZ ;  /* 0x0000000805087290 */ /* 0x000fe4000ff1e0ff */
[----:B------:R-:W-:Y:S01]  /*1580*/  IMAD.U32 R5, RZ, RZ, UR5 ;  /* 0x00000005ff057e24 */ /* 0x000fe2000f8e00ff */
[----:B------:R-:W-:Y:S01]  /*1590*/  UIADD3 UR4, UPT, UPT, UR4, 0x1, URZ ;  /* 0x0000000104047890 */ /* 0x000fe2000fffe0ff */
[----:B------:R-:W-:Y:S01]  /*15a0*/  IMAD.MOV.U32 R10, RZ, RZ, R6 ;  /* 0x000000ffff0a7224 */ /* 0x000fe200078e0006 */
[----:B------:R-:W-:Y:S01]  /*15b0*/  UIADD3.X UR9, UPT, UPT, UR11, UR9, URZ, UP0, !UPT ;  /* 0x000000090b097290 */ /* 0x000fe200087fe4ff */
[----:B------:R-:W-:Y:S01]  /*15c0*/  VIADD R7, R7, -UR5 ;  /* 0x8000000507077c36 */ /* 0x000fe20008000000 */
[----:B------:R-:W-:Y:S01]  /*15d0*/  ISETP.LT.U32.AND P0, PT, R20, UR8, PT ;  /* 0x0000000814007c0c */ /* 0x000fe2000bf01070 */
[----:B------:R-:W-:Y:S01]  /*15e0*/  IMAD.WIDE R10, R5, 0x4, R10 ;  /* 0x00000004050a7825 */ /* 0x000fe200078e020a */
[----:B------:R-:W-:-:S03]  /*15f0*/  UMOV UR10, UR6 ;  /* 0x00000006000a7c82 */ /* 0x000fc60008000000 */
[----:B------:R-:W-:Y:S02]  /*1600*/  IMAD.U32 R4, RZ, RZ, UR9 ;  /* 0x00000009ff047e24 */ /* 0x000fe4000f8e00ff */
[----:B------:R-:W-:-:S03]  /*1610*/  IMAD.MOV.U32 R6, RZ, RZ, R10 ;  /* 0x000000ffff067224 */ /* 0x000fc600078e000a */
[----:B------:R-:W-:-:S13]  /*1620*/  ISETP.GT.U32.AND.EX P0, PT, R4, R9, PT, P0 ;  /* 0x000000090400720c */ /* 0x000fda0003f04100 */
[----:B------:R-:W-:Y:S05]  /*1630*/  @!P0 BRA `(.L_x_75) ;  /* 0xfffffffc003c8947 */ /* 0x000fea000383ffff */
[----:B------:R-:W-:-:S05]  /*1640*/  UMOV UR6, UR5 ;  /* 0x0000000500067c82 */ /* 0x000fca0008000000 */
.L_x_74:
[C---:B------:R-:W-:Y:S01]  /*1650*/  VIADD R5, R2.reuse, -UR8 ;  /* 0x8000000802057c36 */ /* 0x040fe20008000000 */
[----:B------:R-:W-:Y:S01]  /*1660*/  ISETP.LE.U32.AND P1, PT, R2, UR8, PT ;  /* 0x0000000802007c0c */ /* 0x000fe2000bf23070 */
[----:B------:R-:W-:Y:S01]  /*1670*/  IMAD.U32 R4, RZ, RZ, UR9 ;  /* 0x00000009ff047e24 */ /* 0x000fe2000f8e00ff */
[----:B------:R-:W-:Y:S02]  /*1680*/  BSSY.RECONVERGENT B1, `(.L_x_73) ;  /* 0x0000071000017945 */ /* 0x000fe40003800200 */
[----:B------:R-:W-:-:S04]  /*1690*/  ISETP.GE.AND P0, PT, R0, R5, PT ;  /* 0x000000050000720c */ /* 0x000fc80003f06270 */
[----:B------:R-:W-:-:S13]  /*16a0*/  ISETP.GE.U32.OR.EX P0, PT, R4, R3, P0, P1 ;  /* 0x000000030400720c */ /* 0x000fda0000706510 */
[----:B------:R-:W-:Y:S05]  /*16b0*/  @P0 BRA `(.L_x_76) ;  /* 0x0000000400b40947 */ /* 0x000fea0003800000 */
[----:B------:R-:W0:Y:S01]  /*16c0*/  LDC R4, c[0x0][0x3c0] ;  /* 0x0000f000ff047b82 */ /* 0x000e220000000800 */
[----:B------:R-:W-:Y:S01]  /*16d0*/  USHF.L.U32 UR5, UR16, 0xc, URZ ;  /* 0x0000000c10057899 */ /* 0x000fe200080006ff */
[----:B------:R-:W-:Y:S01]  /*16e0*/  LOP3.LUT R3, RZ, R0, RZ, 0x33, !PT ;  /* 0x00000000ff037212 */ /* 0x000fe200078e33ff */
[----:B------:R-:W-:Y:S02]  /*16f0*/  BSSY.RECONVERGENT B2, `(.L_x_77) ;  /* 0x000002e000027945 */ /* 0x000fe40003800200 */
[----:B------:R-:W-:-:S06]  /*1700*/  UIADD3 UR5, UPT, UPT, UR5, UR6, URZ ;  /* 0x0000000605057290 */ /* 0x000fcc000fffe0ff */
[----:B------:R-:W-:Y:S01]  /*1710*/  IADD3 R2, PT, PT, R2, -UR5, R3 ;  /* 0x8000000502027c10 */ /* 0x000fe2000fffe003 */
[----:B0-----:R-:W-:-:S04]  /*1720*/  IMAD R3, R4, UR4, RZ ;  /* 0x0000000404037c24 */ /* 0x001fc8000f8e02ff */
[----:B------:R-:W-:-:S05]  /*1730*/  IMAD R2, R3, -0x1000, R2 ;  /* 0xfffff00003027824 */ /* 0x000fca00078e0202 */
[C---:B------:R-:W-:Y:S02]  /*1740*/  ISETP.GE.U32.AND P0, PT, R2.reuse, 0xf00, PT ;  /* 0x00000f000200780c */ /* 0x040fe40003f06070 */
[----:B------:R-:W-:Y:S01]  /*1750*/  LEA.HI R20, R2, 0x1, RZ, 0x18 ;  /* 0x0000000102147811 */ /* 0x000fe200078fc0ff */
[----:B------:R-:W-:-:S03]  /*1760*/  IMAD.MOV.U32 R2, RZ, RZ, R0 ;  /* 0x000000ffff027224 */ /* 0x000fc600078e0000 */
[----:B------:R-:W-:-:S04]  /*1770*/  LOP3.LUT R21, R20, 0xf, RZ, 0xc0, !PT ;  /* 0x0000000f14157812 */ /* 0x000fc800078ec0ff */
[----:B------:R-:W-:-:S03]  /*1780*/  ISETP.NE.AND P1, PT, R21, RZ, PT ;  /* 0x000000ff1500720c */ /* 0x000fc60003f25270 */
[----:B------:R-:W-:Y:S10]  /*1790*/  @!P0 BRA `(.L_x_78) ;  /* 0x00000000008c8947 */ /* 0x000ff40003800000 */
[----:B------:R-:W-:-:S04]  /*17a0*/  LEA.HI R2, R7, 0x1, RZ, 0x18 ;  /* 0x0000000107027811 */ /* 0x000fc800078fc0ff */
[----:B------:R-:W-:Y:S01]  /*17b0*/  LOP3.LUT R3, R2, 0x1fffff0, RZ, 0xc0, !PT ;  /* 0x01fffff002037812 */ /* 0x000fe200078ec0ff */
[----:B------:R-:W-:-:S04]  /*17c0*/  IMAD.MOV.U32 R2, RZ, RZ, R0 ;  /* 0x000000ffff027224 */ /* 0x000fc800078e0000 */
[----:B------:R-:W-:-:S07]  /*17d0*/  IMAD.MOV R3, RZ, RZ, -R3 ;  /* 0x000000ffff037224 */ /* 0x000fce00078e0a03 */
.L_x_79:
[----:B------:R-:W-:-:S05]  /*17e0*/  IMAD.MOV.U32 R10, RZ, RZ, R6 ;  /* 0x000000ffff0a7224 */ /* 0x000fca00078e0006 */
        /* <DEDUP_REMOVED lines=16> */
[----:B------:R-:W-:-:S02]  /*18f0*/  VIADD R3, R3, 0x10 ;  /* 0x0000001003037836 */ /* 0x000fc40000000000 */
[----:B------:R-:W-:-:S03]  /*1900*/  VIADD R2, R2, 0x1000 ;  /* 0x0000100002027836 */ /* 0x000fc60000000000 */
[----:B------:R-:W-:Y:S02]  /*1910*/  ISETP.NE.AND P0, PT, R3, RZ, PT ;  /* 0x000000ff0300720c */ /* 0x000fe40003f05270 */
[----:B--2---:R-:W-:-:S04]  /*1920*/  IADD3 R14, PT, PT, R14, R15, R8 ;  /* 0x0000000f0e0e7210 */ /* 0x004fc80007ffe008 */
[----:B---3--:R-:W-:-:S04]  /*1930*/  IADD3 R14, PT, PT, R16, R17, R14 ;  /* 0x00000011100e7210 */ /* 0x008fc80007ffe00e */
[----:B----4-:R-:W-:-:S04]  /*1940*/  IADD3 R14, PT, PT, R18, R19, R14 ;  /* 0x00000013120e7210 */ /* 0x010fc80007ffe00e */
[----:B-----5:R-:W-:-:S04]  /*1950*/  IADD3 R14, PT, PT, R22, R23, R14 ;  /* 0x00000017160e7210 */ /* 0x020fc80007ffe00e */
[----:B------:R-:W-:-:S04]  /*1960*/  IADD3 R14, PT, PT, R24, R25, R14 ;  /* 0x00000019180e7210 */ /* 0x000fc80007ffe00e */
[----:B------:R-:W-:Y:S02]  /*1970*/  IADD3 R13, PT, PT, R6, R13, R14 ;  /* 0x0000000d060d7210 */ /* 0x000fe40007ffe00e */
[----:B------:R-:W-:-:S05]  /*1980*/  IADD3 R6, P2, PT, R10, 0x4000, RZ ;  /* 0x000040000a067810 */ /* 0x000fca0007f5e0ff */
[----:B0-----:R-:W-:Y:S01]  /*1990*/  IMAD.X R11, RZ, RZ, R11, P2 ;  /* 0x000000ffff0b7224 */ /* 0x001fe200010e060b */
[----:B------:R-:W-:-:S04]  /*19a0*/  IADD3 R9, PT, PT, R12, R9, R13 ;  /* 0x000000090c097210 */ /* 0x000fc80007ffe00d */
[----:B------:R-:W-:Y:S01]  /*19b0*/  IADD3 R8, PT, PT, R5, R4, R9 ;  /* 0x0000000405087210 */ /* 0x000fe20007ffe009 */
[----:B------:R-:W-:Y:S06]  /*19c0*/  @P0 BRA `(.L_x_79) ;  /* 0xfffffffc00840947 */ /* 0x000fec000383ffff */
.L_x_78:
[----:B------:R-:W-:Y:S05]  /*19d0*/  BSYNC.RECONVERGENT B2 ;  /* 0x0000000000027941 */ /* 0x000fea0003800200 */
.L_x_77:
[----:B------:R-:W-:Y:S05]  /*19e0*/  @!P1 BRA `(.L_x_76) ;  /* 0x0000000000e89947 */ /* 0x000fea0003800000 */
[----:B------:R-:W-:Y:S01]  /*19f0*/  ISETP.GE.U32.AND P0, PT, R21, 0x8, PT ;  /* 0x000000081500780c */ /* 0x000fe20003f06070 */
[----:B------:R-:W-:Y:S01]  /*1a00*/  BSSY.RECONVERGENT B2, `(.L_x_80) ;  /* 0x0000015000027945 */ /* 0x000fe20003800200 */
[----:B------:R-:W-:-:S04]  /*1a10*/  LOP3.LUT R15, R20, 0x7, RZ, 0xc0, !PT ;  /* 0x00000007140f7812 */ /* 0x000fc800078ec0ff */
[----:B------:R-:W-:-:S07]  /*1a20*/  ISETP.NE.AND P1, PT, R15, RZ, PT ;  /* 0x000000ff0f00720c */ /* 0x000fce0003f25270 */
[----:B------:R-:W-:Y:S06]  /*1a30*/  @!P0 BRA `(.L_x_81) ;  /* 0x0000000000448947 */ /* 0x000fec0003800000 */
[----:B------:R-:W-:-:S05]  /*1a40*/  IADD3 R3, P0, PT, R2, UR8, RZ ;  /* 0x0000000802037c10 */ /* 0x000fca000ff1e0ff */
[----:B------:R-:W-:Y:S01]  /*1a50*/  IMAD.X R6, RZ, RZ, UR9, P0 ;  /* 0x00000009ff067e24 */ /* 0x000fe200080e06ff */
[----:B------:R-:W-:-:S04]  /*1a60*/  LEA R4, P0, R3, UR12, 0x2 ;  /* 0x0000000c03047c11 */ /* 0x000fc8000f8010ff */
        /* <DEDUP_REMOVED lines=8> */
[----:B------:R-:W5:Y:S01]  /*1af0*/  LDG.E R13, desc[UR14][R4.64+0x1c00] ;  /* 0x001c000e040d7981 */ /* 0x000f62000c1e1900 */
[----:B------:R-:W-:Y:S01]  /*1b00*/  VIADD R2, R2, 0x800 ;  /* 0x0000080002027836 */ /* 0x000fe20000000000 */
[----:B--2---:R-:W-:-:S04]  /*1b10*/  IADD3 R3, PT, PT, R6, R3, R8 ;  /* 0x0000000306037210 */ /* 0x004fc80007ffe008 */
[----:B---3--:R-:W-:-:S04]  /*1b20*/  IADD3 R3, PT, PT, R9, R10, R3 ;  /* 0x0000000a09037210 */ /* 0x008fc80007ffe003 */
[----:B----4-:R-:W-:-:S04]  /*1b30*/  IADD3 R3, PT, PT, R11, R12, R3 ;  /* 0x0000000c0b037210 */ /* 0x010fc80007ffe003 */
[----:B-----5:R-:W-:-:S07]  /*1b40*/  IADD3 R8, PT, PT, R13, R14, R3 ;  /* 0x0000000e0d087210 */ /* 0x020fce0007ffe003 */
.L_x_81:
[----:B------:R-:W-:Y:S05]  /*1b50*/  BSYNC.RECONVERGENT B2 ;  /* 0x0000000000027941 */ /* 0x000fea0003800200 */
.L_x_80:
[----:B------:R-:W-:Y:S05]  /*1b60*/  @!P1 BRA `(.L_x_76) ;  /* 0x0000000000889947 */ /* 0x000fea0003800000 */
[----:B------:R-:W-:Y:S01]  /*1b70*/  ISETP.GE.U32.AND P0, PT, R15, 0x4, PT ;  /* 0x000000040f00780c */ /* 0x000fe20003f06070 */
[----:B------:R-:W-:Y:S01]  /*1b80*/  BSSY.RECONVERGENT B2, `(.L_x_82) ;  /* 0x000000e000027945 */ /* 0x000fe20003800200 */
[----:B------:R-:W-:-:S11]  /*1b90*/  LOP3.LUT P1, RZ, R20, 0x3, RZ, 0xc0, !PT ;  /* 0x0000000314ff7812 */ /* 0x000fd6000782c0ff */
[----:B------:R-:W-:Y:S05]  /*1ba0*/  @!P0 BRA `(.L_x_83) ;  /* 0x00000000002c8947 */ /* 0x000fea0003800000 */
[----:B------:R-:W-:-:S05]  /*1bb0*/  IADD3 R3, P0, PT, R2, UR8, RZ ;  /* 0x0000000802037c10 */ /* 0x000fca000ff1e0ff */
[----:B------:R-:W-:Y:S01]  /*1bc0*/  IMAD.X R6, RZ, RZ, UR9, P0 ;  /* 0x00000009ff067e24 */ /* 0x000fe200080e06ff */
[----:B------:R-:W-:-:S04]  /*1bd0*/  LEA R4, P0, R3, UR12, 0x2 ;  /* 0x0000000c03047c11 */ /* 0x000fc8000f8010ff */
[----:B------:R-:W-:-:S05]  /*1be0*/  LEA.HI.X R5, R3, UR13, R6, 0x2, P0 ;  /* 0x0000000d03057c11 */ /* 0x000fca00080f1406 */
[----:B------:R-:W2:Y:S04]  /*1bf0*/  LDG.E R3, desc[UR14][R4.64] ;  /* 0x0000000e04037981 */ /* 0x000ea8000c1e1900 */
[----:B------:R-:W2:Y:S04]  /*1c00*/  LDG.E R6, desc[UR14][R4.64+0x400] ;  /* 0x0004000e04067981 */ /* 0x000ea8000c1e1900 */
[----:B------:R-:W3:Y:S04]  /*1c10*/  LDG.E R10, desc[UR14][R4.64+0x800] ;  /* 0x0008000e040a7981 */ /* 0x000ee8000c1e1900 */
[----:B------:R-:W3:Y:S01]  /*1c20*/  LDG.E R9, desc[UR14][R4.64+0xc00] ;  /* 0x000c000e04097981 */ /* 0x000ee2000c1e1900 */
[----:B------:R-:W-:Y:S01]  /*1c30*/  VIADD R2, R2, 0x400 ;  /* 0x0000040002027836 */ /* 0x000fe20000000000 */
[----:B--2---:R-:W-:-:S04]  /*1c40*/  IADD3 R3, PT, PT, R6, R3, R8 ;  /* 0x0000000306037210 */ /* 0x004fc80007ffe008 */
[----:B---3--:R-:W-:-:S07]  /*1c50*/  IADD3 R8, PT, PT, R9, R10, R3 ;  /* 0x0000000a09087210 */ /* 0x008fce0007ffe003 */
.L_x_83:
[----:B------:R-:W-:Y:S05]  /*1c60*/  BSYNC.RECONVERGENT B2 ;  /* 0x0000000000027941 */ /* 0x000fea0003800200 */
.L_x_82:
[----:B------:R-:W-:Y:S05]  /*1c70*/  @!P1 BRA `(.L_x_76) ;  /* 0x0000000000449947 */ /* 0x000fea0003800000 */
[----:B------:R-:W-:Y:S02]  /*1c80*/  LOP3.LUT R7, R7, 0xffff, RZ, 0xc0, !PT ;  /* 0x0000ffff07077812 */ /* 0x000fe400078ec0ff */
[----:B------:R-:W-:Y:S02]  /*1c90*/  IADD3 R6, P0, PT, R2, UR10, RZ ;  /* 0x0000000a02067c10 */ /* 0x000fe4000ff1e0ff */
[----:B------:R-:W-:Y:S02]  /*1ca0*/  LEA.HI R2, R7, 0x1, RZ, 0x18 ;  /* 0x0000000107027811 */ /* 0x000fe400078fc0ff */
[----:B------:R-:W-:Y:S01]  /*1cb0*/  LEA R5, P1, R6, UR12, 0x2 ;  /* 0x0000000c06057c11 */ /* 0x000fe2000f8210ff */
[----:B------:R-:W-:Y:S01]  /*1cc0*/  IMAD.X R3, RZ, RZ, UR7, P0 ;  /* 0x00000007ff037e24 */ /* 0x000fe200080e06ff */
[----:B------:R-:W-:-:S04]  /*1cd0*/  LOP3.LUT R2, R2, 0x3, RZ, 0xc0, !PT ;  /* 0x0000000302027812 */ /* 0x000fc800078ec0ff */
[----:B------:R-:W-:Y:S01]  /*1ce0*/  LEA.HI.X R6, R6, UR13, R3, 0x2, P1 ;  /* 0x0000000d06067c11 */ /* 0x000fe200088f1403 */
[----:B------:R-:W-:-:S07]  /*1cf0*/  IMAD.MOV R4, RZ, RZ, -R2 ;  /* 0x000000ffff047224 */ /* 0x000fce00078e0a02 */
.L_x_84:
[----:B------:R-:W-:Y:S02]  /*1d00*/  IMAD.MOV.U32 R3, RZ, RZ, R6 ;  /* 0x000000ffff037224 */ /* 0x000fe400078e0006 */
[----:B------:R-:W-:-:S05]  /*1d10*/  IMAD.MOV.U32 R2, RZ, RZ, R5 ;  /* 0x000000ffff027224 */ /* 0x000fca00078e0005 */
[----:B------:R-:W2:Y:S01]  /*1d20*/  LDG.E R3, desc[UR14][R2.64] ;  /* 0x0000000e02037981 */ /* 0x000ea2000c1e1900 */
[----:B------:R-:W-:Y:S01]  /*1d30*/  VIADD R4, R4, 0x1 ;  /* 0x0000000104047836 */ /* 0x000fe20000000000 */
[----:B------:R-:W-:-:S04]  /*1d40*/  IADD3 R5, P1, PT, R5, 0x400, RZ ;  /* 0x0000040005057810 */ /* 0x000fc80007f3e0ff */
[----:B------:R-:W-:Y:S01]  /*1d50*/  ISETP.NE.AND P0, PT, R4, RZ, PT ;  /* 0x000000ff0400720c */ /* 0x000fe20003f05270 */
[----:B------:R-:W-:Y:S02]  /*1d60*/  IMAD.X R6, RZ, RZ, R6, P1 ;  /* 0x000000ffff067224 */ /* 0x000fe400008e0606 */
[----:B--2---:R-:W-:-:S10]  /*1d70*/  IMAD.IADD R8, R3, 0x1, R8 ;  /* 0x0000000103087824 */ /* 0x004fd400078e0208 */
[----:B------:R-:W-:Y:S05]  /*1d80*/  @P0 BRA `(.L_x_84) ;  /* 0xfffffffc00dc0947 */ /* 0x000fea000383ffff */
.L_x_76:
[----:B------:R-:W-:Y:S05]  /*1d90*/  BSYNC.RECONVERGENT B1 ;  /* 0x0000000000017941 */ /* 0x000fea0003800200 */
.L_x_73:
        /* <DEDUP_REMOVED lines=37> */
[----:B0-----:R-:W0:Y:S01]  /*1ff0*/  LDS.64 R2, [UR4+0x20] ;  /* 0x00002004ff027984 */ /* 0x001e220008000a00 */
[----:B-1----:R-:W-:-:S04]  /*2000*/  IADD3 R0, PT, PT, R4, R0, R9 ;  /* 0x0000000004007210 */ /* 0x002fc80007ffe009 */
[----:B------:R-:W-:-:S04]  /*2010*/  IADD3 R0, PT, PT, R6, R0, R5 ;  /* 0x0000000006007210 */ /* 0x000fc80007ffe005 */
[----:B0-----:R-:W-:-:S05]  /*2020*/  IADD3 R0, PT, PT, R2, R0, R7 ;  /* 0x0000000002007210 */ /* 0x001fca0007ffe007 */
[----:B------:R-:W-:-:S07]  /*2030*/  IMAD.IADD R9, R0, 0x1, R3 ;  /* 0x0000000100097824 */ /* 0x000fce00078e0203 */
.L_x_72:
[----:B------:R-:W-:Y:S05]  /*2040*/  BSYNC.RECONVERGENT B0 ;  /* 0x0000000000007941 */ /* 0x000fea0003800200 */
.L_x_57:
[----:B------:R-:W-:Y:S05]  /*2050*/  @P0 EXIT ;  /* 0x000000000000094d */ /* 0x000fea0003800000 */
[----:B------:R-:W3:Y:S02]  /*2060*/  LDCU.64 UR4, c[0x0][0x388] ;  /* 0x00007100ff0477ac */ /* 0x000ee40008000a00 */
[----:B---3--:R-:W-:-:S06]  /*2070*/  UIMAD.WIDE.U32 UR4, UR16, 0x4, UR4 ;  /* 0x00000004100478a5 */ /* 0x008fcc000f8e0004 */
[----:B0-----:R-:W-:Y:S02]  /*2080*/  IMAD.U32 R2, RZ, RZ, UR4 ;  /* 0x00000004ff027e24 */ /* 0x001fe4000f8e00ff */
[----:B------:R-:W-:-:S05]  /*2090*/  IMAD.U32 R3, RZ, RZ, UR5 ;  /* 0x00000005ff037e24 */ /* 0x000fca000f8e00ff */
[----:B------:R-:W-:Y:S01]  /*20a0*/  STG.E desc[UR14][R2.64], R9 ;  /* 0x0000000902007986 */ /* 0x000fe2000c10190e */
[----:B------:R-:W-:Y:S05]  /*20b0*/  EXIT ;  /* 0x000000000000794d */ /* 0x000fea0003800000 */
.L_x_85:
        /* <DEDUP_REMOVED lines=12> */
.L_x_239:


//--------------------- .text._ZN3cub18CUB_300001_SM_10006detail6reduce28DeviceReduceSingleTileKernelINS2_10policy_hubIiyN4cuda3std3__44plusIiEEE10Policy1000EN6thrust24THRUST_300001_SM_1000_NS10device_ptrIjEEPjyS9_jiNS7_10__identityEEEvT0_T1_T2_T3_T4_T6_ --------------------------
	.section	.text._ZN3cub18CUB_300001_SM_10006detail6reduce28DeviceReduceSingleTileKernelINS2_10policy_hubIiyN4cuda3std3__44plusIiEEE10Policy1000EN6thrust24THRUST_300001_SM_1000_NS10device_ptrIjEEPjyS9_jiNS7_10__identityEEEvT0_T1_T2_T3_T4_T6_,"ax",@progbits
	.align	128
        .global         _ZN3cub18CUB_300001_SM_10006detail6reduce28DeviceReduceSingleTileKernelINS2_10policy_hubIiyN4cuda3std3__44plusIiEEE10Policy1000EN6thrust24THRUST_300001_SM_1000_NS10device_ptrIjEEPjyS9_jiNS7_10__identityEEEvT0_T1_T2_T3_T4_T6_
        .type           _ZN3cub18CUB_300001_SM_10006detail6reduce28DeviceReduceSingleTileKernelINS2_10policy_hubIiyN4cuda3std3__44plusIiEEE10Policy1000EN6thrust24THRUST_300001_SM_1000_NS10device_ptrIjEEPjyS9_jiNS7_10__identityEEEvT0_T1_T2_T3_T4_T6_,@function
        .size           _ZN3cub18CUB_300001_SM_10006detail6reduce28DeviceReduceSingleTileKernelINS2_10policy_hubIiyN4cuda3std3__44plusIiEEE10Policy1000EN6thrust24THRUST_300001_SM_1000_NS10device_ptrIjEEPjyS9_jiNS7_10__identityEEEvT0_T1_T2_T3_T4_T6_,(.L_x_240 - _ZN3cub18CUB_300001_SM_10006detail6reduce28DeviceReduceSingleTileKernelINS2_10policy_hubIiyN4cuda3std3__44plusIiEEE10Policy1000EN6thrust24THRUST_300001_SM_1000_NS10device_ptrIjEEPjyS9_jiNS7_10__identityEEEvT0_T1_T2_T3_T4_T6_)
        .other          _ZN3cub18CUB_300001_SM_10006detail6reduce28DeviceReduceSingleTileKernelINS2_10policy_hubIiyN4cuda3std3__44plusIiEEE10Policy1000EN6thrust24THRUST_300001_SM_1000_NS10device_ptrIjEEPjyS9_jiNS7_10__identityEEEvT0_T1_T2_T3_T4_T6_,@"STO_CUDA_ENTRY STV_DEFAULT"
_ZN3cub18CUB_300001_SM_10006detail6reduce28DeviceReduceSingleTileKernelINS2_10policy_hubIiyN4cuda3std3__44plusIiEEE10Policy1000EN6thrust24THRUST_300001_SM_1000_NS10device_ptrIjEEPjyS9_jiNS7_10__identityEEEvT0_T1_T2_T3_T4_T6_:
.text._ZN3cub18CUB_300001_SM_10006detail6reduce28DeviceReduceSingleTileKernelINS2_10policy_hubIiyN4cuda3std3__44plusIiEEE10Policy1000EN6thrust24THRUST_300001_SM_1000_NS10device_ptrIjEEPjyS9_jiNS7_10__identityEEEvT0_T1_T2_T3_T4_T6_:
[----:B------:R-:W-:Y:S01]  /*0000*/  LDC R1, c[0x0][0x37c] ;  /* 0x0000df00ff017b82 */ /* 0x000fe20000000800 */
[----:B------:R-:W0:Y:S01]  /*0010*/  LDCU.64 UR4, c[0x0][0x390] ;  /* 0x00007200ff0477ac */ /* 0x000e220008000a00 */
[----:B------:R-:W1:Y:S01]  /*0020*/  LDCU.64 UR6, c[0x0][0x358] ;  /* 0x00006b00ff0677ac */ /* 0x000e620008000a00 */
[----:B0-----:R-:W-:Y:S02]  /*0030*/  IMAD.U32 R4, RZ, RZ, UR4 ;  /* 0x00000004ff047e24 */ /* 0x001fe4000f8e00ff */
[----:B------:R-:W-:-:S03]  /*0040*/  IMAD.U32 R0, RZ, RZ, UR5 ;  /* 0x00000005ff007e24 */ /* 0x000fc6000f8e00ff */
[----:B------:R-:W-:-:S04]  /*0050*/  ISETP.NE.U32.AND P0, PT, R4, RZ, PT ;  /* 0x000000ff0400720c */ /* 0x000fc80003f05070 */
[----:B------:R-:W-:-:S13]  /*0060*/  ISETP.NE.AND.EX P0, PT, R0, RZ, PT, P0 ;  /* 0x000000ff0000720c */ /* 0x000fda0003f05300 */
        /* <DEDUP_REMOVED lines=8> */
.L_x_86:
[----:B------:R-:W-:Y:S01]  /*00f0*/  ISETP.GT.U32.AND P0, PT, R4, 0xfff, PT ;  /* 0x00000fff0400780c */ /* 0x000fe20003f04070 */
[----:B------:R-:W-:Y:S03]  /*0100*/  BSSY.RECONVERGENT B0, `(.L_x_87) ;  /* 0x00001d1000007945 */ /* 0x000fe60003800200 */
[----:B------:R-:W-:-:S13]  /*0110*/  ISETP.GT.U32.AND.EX P0, PT, R0, RZ, PT, P0 ;  /* 0x000000ff0000720c */ /* 0x000fda0003f04100 */
[----:B------:R-:W-:Y:S05]  /*0120*/  @P0 BRA `(.L_x_88) ;  /* 0x0000000c00940947 */ /* 0x000fea0003800000 */
[----:B------:R-:W0:Y:S01]  /*0130*/  S2R R5, SR_TID.X ;  /* 0x0000000000057919 */ /* 0x000e220000002100 */
[----:B------:R-:W-:Y:S01]  /*0140*/  BSSY.RECONVERGENT B1, `(.L_x_89) ;  /* 0x0000009000017945 */ /* 0x000fe20003800200 */
[----:B------:R-:W-:Y:S01]  /*0150*/  IMAD.MOV.U32 R6, RZ, RZ, RZ ;  /* 0x000000ffff067224 */ /* 0x000fe200078e00ff */
[----:B0-----:R-:W-:Y:S01]  /*0160*/  ISETP.GE.U32.AND P0, PT, R5, R4, PT ;  /* 0x000000040500720c */ /* 0x001fe20003f06070 */
[----:B------:R-:W-:-:S12]  /*0170*/  IMAD.MOV.U32 R7, RZ, RZ, R5 ;  /* 0x000000ffff077224 */ /* 0x000fd800078e0005 */
[----:B------:R-:W-:Y:S05]  /*0180*/  @P0 BRA `(.L_x_90) ;  /* 0x0000000000100947 */ /* 0x000fea0003800000 */
[----:B------:R-:W0:Y:S02]  /*0190*/  LDC.64 R2, c[0x0][0x380] ;  /* 0x0000e000ff027b82 */ /* 0x000e240000000a00 */
[----:B0-----:R-:W-:-:S05]  /*01a0*/  IMAD.WIDE.U32 R2, R5, 0x4, R2 ;  /* 0x0000000405027825 */ /* 0x001fca00078e0002 */
[----:B------:R0:W5:Y:S01]  /*01b0*/  LDG.E R6, desc[UR6][R2.64] ;  /* 0x0000000602067981 */ /* 0x000162000c1e1900 */
[----:B------:R-:W-:-:S07]  /*01c0*/  VIADD R7, R5, 0x100 ;  /* 0x0000010005077836 */ /* 0x000fce0000000000 */
.L_x_90:
[----:B------:R-:W-:Y:S05]  /*01d0*/  BSYNC.RECONVERGENT B1 ;  /* 0x0000000000017941 */ /* 0x000fea0003800200 */
.L_x_89:
[----:B------:R-:W-:Y:S01]  /*01e0*/  ISETP.GE.U32.AND P0, PT, R7, R4, PT ;  /* 0x000000040700720c */ /* 0x000fe20003f06070 */
[----:B------:R-:W-:-:S12]  /*01f0*/  BSSY.RECONVERGENT B1, `(.L_x_91) ;  /* 0x0000060000017945 */ /* 0x000fd80003800200 */
[----:B------:R-:W-:Y:S05]  /*0200*/  @P0 BRA `(.L_x_92) ;  /* 0x0000000400780947 */ /* 0x000fea0003800000 */
[----:B0-----:R-:W-:Y:S01]  /*0210*/  LOP3.LUT R3, RZ, R7, RZ, 0x33, !PT ;  /* 0x00000007ff037212 */ /* 0x001fe200078e33ff */
[----:B------:R-:W-:Y:S04]  /*0220*/  BSSY.RECONVERGENT B2, `(.L_x_93) ;  /* 0x000002c000027945 */ /* 0x000fe80003800200 */
[----:B------:R-:W-:-:S05]  /*0230*/  IMAD.IADD R3, R3, 0x1, R4 ;  /* 0x0000000103037824 */ /* 0x000fca00078e0204 */
[C---:B------:R-:W-:Y:S02]  /*0240*/  ISETP.GE.U32.AND P0, PT, R3.reuse, 0xf00, PT ;  /* 0x00000f000300780c */ /* 0x040fe40003f06070 */
[----:B------:R-:W-:-:S04]  /*0250*/  LEA.HI R8, R3, 0x1, RZ, 0x18 ;  /* 0x0000000103087811 */ /* 0x000fc800078fc0ff */
[----:B------:R-:W-:-:S04]  /*0260*/  LOP3.LUT R22, R8, 0xf, RZ, 0xc0, !PT ;  /* 0x0000000f08167812 */ /* 0x000fc800078ec0ff */
[----:B------:R-:W-:-:S03]  /*0270*/  ISETP.NE.AND P1, PT, R22, RZ, PT ;  /* 0x000000ff1600720c */ /* 0x000fc60003f25270 */
[----:B------:R-:W-:Y:S10]  /*0280*/  @!P0 BRA `(.L_x_94) ;  /* 0x0000000000948947 */ /* 0x000ff40003800000 */
[----:B------:R-:W0:Y:S01]  /*0290*/  LDC.64 R2, c[0x0][0x380] ;  /* 0x0000e000ff027b82 */ /* 0x000e220000000a00 */
[----:B------:R-:W-:-:S05]  /*02a0*/  LOP3.LUT R9, R8, 0x1fffff0, RZ, 0xc0, !PT ;  /* 0x01fffff008097812 */ /* 0x000fca00078ec0ff */
[----:B------:R-:W-:Y:S02]  /*02b0*/  IMAD.MOV R9, RZ, RZ, -R9 ;  /* 0x000000ffff097224 */ /* 0x000fe400078e0a09 */
[----:B0-----:R-:W-:-:S03]  /*02c0*/  IMAD.WIDE.U32 R2, R7, 0x4, R2 ;  /* 0x0000000407027825 */ /* 0x001fc600078e0002 */
[----:B------:R-:W-:-:S05]  /*02d0*/  IADD3 R15, P0, PT, R2, 0x2000, RZ ;  /* 0x00002000020f7810 */ /* 0x000fca0007f1e0ff */
[----:B------:R-:W-:-:S08]  /*02e0*/  IMAD.X R3, RZ, RZ, R3, P0 ;  /* 0x000000ffff037224 */ /* 0x000fd000000e0603 */
.L_x_95:
        /* <DEDUP_REMOVED lines=31> */
.L_x_94:
[----:B------:R-:W-:Y:S05]  /*04e0*/  BSYNC.RECONVERGENT B2 ;  /* 0x0000000000027941 */ /* 0x000fea0003800200 */
.L_x_93:
[----:B------:R-:W-:Y:S05]  /*04f0*/  @!P1 BRA `(.L_x_92) ;  /* 0x0000000000bc9947 */ /* 0x000fea0003800000 */
[----:B------:R-:W-:Y:S01]  /*0500*/  ISETP.GE.U32.AND P0, PT, R22, 0x8, PT ;  /* 0x000000081600780c */ /* 0x000fe20003f06070 */
[----:B------:R-:W-:Y:S01]  /*0510*/  BSSY.RECONVERGENT B2, `(.L_x_96) ;  /* 0x0000013000027945 */ /* 0x000fe20003800200 */
[----:B------:R-:W-:-:S04]  /*0520*/  LOP3.LUT R17, R8, 0x7, RZ, 0xc0, !PT ;  /* 0x0000000708117812 */ /* 0x000fc800078ec0ff */
[----:B------:R-:W-:-:S07]  /*0530*/  ISETP.NE.AND P1, PT, R17, RZ, PT ;  /* 0x000000ff1100720c */ /* 0x000fce0003f25270 */
[----:B------:R-:W-:Y:S06]  /*0540*/  @!P0 BRA `(.L_x_97) ;  /* 0x00000000003c8947 */ /* 0x000fec0003800000 */
[----:B------:R-:W0:Y:S02]  /*0550*/  LDC.64 R2, c[0x0][0x380] ;  /* 0x0000e000ff027b82 */ /* 0x000e240000000a00 */
[----:B0-----:R-:W-:-:S05]  /*0560*/  IMAD.WIDE R2, R7, 0x4, R2 ;  /* 0x0000000407027825 */ /* 0x001fca00078e0202 */
        /* <DEDUP_REMOVED lines=13> */
.L_x_97:
[----:B------:R-:W-:Y:S05]  /*0640*/  BSYNC.RECONVERGENT B2 ;  /* 0x0000000000027941 */ /* 0x000fea0003800200 */
.L_x_96:
        /* <DEDUP_REMOVED lines=11> */
[----:B------:R-:W3:Y:S01]  /*0700*/  LDG.E R12, desc[UR6][R2.64+0xc00] ;  /* 0x000c0006020c7981 */ /* 0x000ee2000c1e1900 */
[----:B------:R-:W-:Y:S01]  /*0710*/  VIADD R7, R7, 0x400 ;  /* 0x0000040007077836 */ /* 0x000fe20000000000 */
[----:B--2--5:R-:W-:-:S04]  /*0720*/  IADD3 R6, PT, PT, R8, R9, R6 ;  /* 0x0000000908067210 */ /* 0x024fc80007ffe006 */
[----:B---3--:R-:W-:-:S07]  /*0730*/  IADD3 R6, PT, PT, R12, R11, R6 ;  /* 0x0000000b0c067210 */ /* 0x008fce0007ffe006 */
.L_x_99:
[----:B------:R-:W-:Y:S05]  /*0740*/  BSYNC.RECONVERGENT B2 ;  /* 0x0000000000027941 */ /* 0x000fea0003800200 */
.L_x_98:
[----:B------:R-:W-:Y:S05]  /*0750*/  @!P1 BRA `(.L_x_92) ;  /* 0x0000000000249947 */ /* 0x000fea0003800000 */
[----:B------:R-:W0:Y:S01]  /*0760*/  LDC.64 R8, c[0x0][0x380] ;  /* 0x0000e000ff087b82 */ /* 0x000e220000000a00 */
[----:B------:R-:W-:-:S07]  /*0770*/  IMAD.MOV R10, RZ, RZ, -R10 ;  /* 0x000000ffff0a7224 */ /* 0x000fce00078e0a0a */
.L_x_100:
[----:B0-----:R-:W-:-:S06]  /*0780*/  IMAD.WIDE R2, R7, 0x4, R8 ;  /* 0x0000000407027825 */ /* 0x001fcc00078e0208 */
[----:B------:R-:W2:Y:S01]  /*0790*/  LDG.E R3, desc[UR6][R2.64] ;  /* 0x0000000602037981 */ /* 0x000ea2000c1e1900 */
[----:B------:R-:W-:Y:S02]  /*07a0*/  VIADD R10, R10, 0x1 ;  /* 0x000000010a0a7836 */ /* 0x000fe40000000000 */
[----:B------:R-:W-:-:S03]  /*07b0*/  VIADD R7, R7, 0x100 ;  /* 0x0000010007077836 */ /* 0x000fc60000000000 */
[----:B------:R-:W-:Y:S01]  /*07c0*/  ISETP.NE.AND P0, PT, R10, RZ, PT ;  /* 0x000000ff0a00720c */ /* 0x000fe20003f05270 */
[----:B--2--5:R-:W-:-:S12]  /*07d0*/  IMAD.IADD R6, R3, 0x1, R6 ;  /* 0x0000000103067824 */ /* 0x024fd800078e0206 */
[----:B------:R-:W-:Y:S05]  /*07e0*/  @P0 BRA `(.L_x_100) ;  /* 0xfffffffc00e40947 */ /* 0x000fea000383ffff */
.L_x_92:
[----:B------:R-:W-:Y:S05]  /*07f0*/  BSYNC.RECONVERGENT B1 ;  /* 0x0000000000017941 */ /* 0x000fea0003800200 */
.L_x_91:
[----:B------:R-:W-:-:S04]  /*0800*/  ISETP.GE.U32.AND P0, PT, R4, 0x100, PT ;  /* 0x000001000400780c */ /* 0x000fc80003f06070 */
[----:B------:R-:W-:-:S13]  /*0810*/  ISETP.GE.U32.AND.EX P0, PT, R0, RZ, PT, P0 ;  /* 0x000000ff0000720c */ /* 0x000fda0003f06100 */
[----:B------:R-:W-:Y:S05]  /*0820*/  @!P0 BRA `(.L_x_101) ;  /* 0x0000000000ac8947 */ /* 0x000fea0003800000 */
[----:B------:R-:W1:Y:S01]  /*0830*/  S2R R8, SR_LANEID ;  /* 0x0000000000087919 */ /* 0x000e620000000000 */
[----:B------:R-:W-:Y:S01]  /*0840*/  ISETP.NE.AND P5, PT, R5, RZ, PT ;  /* 0x000000ff0500720c */ /* 0x000fe20003fa5270 */
[----:B-----5:R-:W0:Y:S01]  /*0850*/  SHFL.DOWN PT, R0, R6, 0x1, 0x1f ;  /* 0x08201f0006007f89 */ /* 0x020e2200000e0000 */
[C---:B-1----:R-:W-:Y:S02]  /*0860*/  ISETP.GT.AND P0, PT, R8.reuse, 0x1e, PT ;  /* 0x0000001e0800780c */ /* 0x042fe40003f04270 */
[----:B------:R-:W-:Y:S02]  /*0870*/  ISETP.NE.AND P1, PT, R8, RZ, PT ;  /* 0x000000ff0800720c */ /* 0x000fe40003f25270 */
[----:B0-----:R-:W-:Y:S02]  /*0880*/  SEL R3, R0, RZ, !P0 ;  /* 0x000000ff00037207 */ /* 0x001fe40004000000 */
        /* <DEDUP_REMOVED lines=21> */
[----:B0-----:R-:W-:-:S05]  /*09e0*/  SEL R3, R3, RZ, !P0 ;  /* 0x000000ff03037207 */ /* 0x001fca0004000000 */
[----:B------:R-:W-:-:S05]  /*09f0*/  IMAD.IADD R7, R2, 0x1, R3 ;  /* 0x0000000102077824 */ /* 0x000fca00078e0203 */
[----:B------:R1:W-:Y:S01]  /*0a00*/  @!P1 STS [R0+0x8], R7 ;  /* 0x0000080700009388 */ /* 0x0003e20000000800 */
[----:B------:R-:W-:Y:S06]  /*0a10*/  BAR.SYNC.DEFER_BLOCKING 0x0 ;  /* 0x0000000000007b1d */ /* 0x000fec0000010000 */
[----:B------:R-:W-:Y:S05]  /*0a20*/  @P5 BRA `(.L_x_102) ;  /* 0x0000001000f85947 */ /* 0x000fea0003800000 */
[----:B------:R-:W0:Y:S01]  /*0a30*/  S2UR UR5, SR_CgaCtaId ;  /* 0x00000000000579c3 */ /* 0x000e220000008800 */
[----:B------:R-:W-:Y:S02]  /*0a40*/  UMOV UR4, 0x400 ;  /* 0x0000040000047882 */ /* 0x000fe40000000000 */
[----:B0-----:R-:W-:-:S09]  /*0a50*/  ULEA UR4, UR5, UR4, 0x18 ;  /* 0x0000000405047291 */ /* 0x001fd2000f8ec0ff */
[----:B-1----:R-:W-:Y:S04]  /*0a60*/  LDS R0, [UR4+0xc] ;  /* 0x00000c04ff007984 */ /* 0x002fe80008000800 */
[----:B------:R-:W0:Y:S04]  /*0a70*/  LDS.128 R8, [UR4+0x10] ;  /* 0x00001004ff087984 */ /* 0x000e280008000c00 */
[----:B------:R-:W1:Y:S01]  /*0a80*/  LDS.64 R2, [UR4+0x20] ;  /* 0x00002004ff027984 */ /* 0x000e620008000a00 */
[----:B0-----:R-:W-:-:S04]  /*0a90*/  IADD3 R0, PT, PT, R8, R0, R7 ;  /* 0x0000000008007210 */ /* 0x001fc80007ffe007 */
[----:B------:R-:W-:-:S04]  /*0aa0*/  IADD3 R0, PT, PT, R10, R0, R9 ;  /* 0x000000000a007210 */ /* 0x000fc80007ffe009 */
[----:B-1----:R-:W-:-:S05]  /*0ab0*/  IADD3 R0, PT, PT, R2, R0, R11 ;  /* 0x0000000002007210 */ /* 0x002fca0007ffe00b */
[----:B------:R-:W-:Y:S01]  /*0ac0*/  IMAD.IADD R7, R0, 0x1, R3 ;  /* 0x0000000100077824 */ /* 0x000fe200078e0203 */
[----:B------:R-:W-:Y:S06]  /*0ad0*/  BRA `(.L_x_102) ;  /* 0x0000001000cc7947 */ /* 0x000fec0003800000 */
.L_x_101:
[C---:B0-----:R-:W-:Y:S01]  /*0ae0*/  LOP3.LUT R2, R5.reuse, 0x3e0, RZ, 0xc0, !PT ;  /* 0x000003e005027812 */ /* 0x041fe200078ec0ff */
[----:B------:R-:W0:Y:S01]  /*0af0*/  S2R R12, SR_LANEID ;  /* 0x00000000000c7919 */ /* 0x000e220000000000 */
[----:B------:R-:W-:Y:S02]  /*0b00*/  ISETP.NE.AND P5, PT, R5, RZ, PT ;  /* 0x000000ff0500720c */ /* 0x000fe40003fa5270 */
[----:B------:R-:W-:Y:S01]  /*0b10*/  LOP3.LUT R7, RZ, R2, RZ, 0x33, !PT ;  /* 0x00000002ff077212 */ /* 0x000fe200078e33ff */
[----:B------:R-:W-:-:S04]  /*0b20*/  VIADD R3, R2, 0x20 ;  /* 0x0000002002037836 */ /* 0x000fc80000000000 */
[----:B------:R-:W-:Y:S01]  /*0b30*/  IMAD.IADD R7, R7, 0x1, R4 ;  /* 0x0000000107077824 */ /* 0x000fe200078e0204 */
[----:B------:R-:W-:-:S04]  /*0b40*/  ISETP.GT.U32.AND P0, PT, R3, R4, PT ;  /* 0x000000040300720c */ /* 0x000fc80003f04070 */
        /* <DEDUP_REMOVED lines=10> */
[----:B------:R-:W-:Y:S01]  /*0bf0*/  @!P1 SHF.R.U32.HI R9, RZ, 0x3, R5 ;  /* 0x00000003ff099819 */ /* 0x000fe20000011605 */
[----:B------:R-:W1:Y:S03]  /*0c00*/  SHFL.DOWN PT, R7, R2, 0x2, R3 ;  /* 0x0840000002077989 */ /* 0x000e6600000e0003 */
[----:B------:R-:W-:Y:S02]  /*0c10*/  @!P1 LOP3.LUT R9, R9, 0x7c, RZ, 0xc0, !PT ;  /* 0x0000007c09099812 */ /* 0x000fe400078ec0ff */
[----:B-1----:R-:W-:Y:S02]  /*0c20*/  SEL R7, R7, RZ, !P0 ;  /* 0x000000ff07077207 */ /* 0x002fe40004000000 */
[----:B------:R-:W-:Y:S02]  /*0c30*/  ISETP.GT.AND P0, PT, R10, R3, PT ;  /* 0x000000030a00720c */ /* 0x000fe40003f04270 */
[----:B------:R-:W-:Y:S01]  /*0c40*/  @!P1 MOV R10, 0x400 ;  /* 0x00000400000a9802 */ /* 0x000fe20000000f00 */
[----:B------:R-:W-:-:S02]  /*0c50*/  IMAD.IADD R8, R2, 0x1, R7 ;  /* 0x0000000102087824 */ /* 0x000fc400078e0207 */
[----:B------:R-:W-:Y:S01]  /*0c60*/  VIADD R2, R12, 0x8 ;  /* 0x000000080c027836 */ /* 0x000fe20000000000 */
[----:B0-----:R-:W-:Y:S02]  /*0c70*/  @!P1 LEA R10, R11, R10, 0x18 ;  /* 0x0000000a0b0a9211 */ /* 0x001fe400078ec0ff */
        /* <DEDUP_REMOVED lines=11> */
[----:B0-----:R-:W-:-:S05]  /*0d30*/  SEL R7, R7, RZ, !P0 ;  /* 0x000000ff07077207 */ /* 0x001fca0004000000 */
[----:B------:R-:W-:-:S05]  /*0d40*/  IMAD.IADD R7, R2, 0x1, R7 ;  /* 0x0000000102077824 */ /* 0x000fca00078e0207 */
[----:B------:R0:W-:Y:S01]  /*0d50*/  @!P1 STS [R10+0x8], R7 ;  /* 0x000008070a009388 */ /* 0x0001e20000000800 */
[----:B------:R-:W-:Y:S06]  /*0d60*/  BAR.SYNC.DEFER_BLOCKING 0x0 ;  /* 0x0000000000007b1d */ /* 0x000fec0000010000 */
[----:B------:R-:W-:Y:S05]  /*0d70*/  @P5 BRA `(.L_x_102) ;  /* 0x0000001000245947 */ /* 0x000fea0003800000 */
[----:B------:R-:W1:Y:S01]  /*0d80*/  S2UR UR5, SR_CgaCtaId ;  /* 0x00000000000579c3 */ /* 0x000e620000008800 */
[----:B------:R-:W-:Y:S01]  /*0d90*/  UMOV UR4, 0x400 ;  /* 0x0000040000047882 */ /* 0x000fe20000000000 */
[C---:B------:R-:W-:Y:S02]  /*0da0*/  ISETP.GT.U32.AND P0, PT, R4.reuse, 0x40, PT ;  /* 0x000000400400780c */ /* 0x040fe40003f04070 */
[C---:B------:R-:W-:Y:S02]  /*0db0*/  ISETP.GT.U32.AND P6, PT, R4.reuse, 0x20, PT ;  /* 0x000000200400780c */ /* 0x040fe40003fc4070 */
[C---:B------:R-:W-:Y:S02]  /*0dc0*/  ISETP.GT.U32.AND P4, PT, R4.reuse, 0x60, PT ;  /* 0x000000600400780c */ /* 0x040fe40003f84070 */
[----:B------:R-:W-:Y:S02]  /*0dd0*/  ISETP.GT.U32.AND P2, PT, R4, 0x80, PT ;  /* 0x000000800400780c */ /* 0x000fe40003f44070 */
[----:B------:R-:W-:-:S02]  /*0de0*/  ISETP.GT.U32.AND.EX P0, PT, R0, RZ, PT, P0 ;  /* 0x000000ff0000720c */ /* 0x000fc40003f04100 */
[----:B------:R-:W-:Y:S02]  /*0df0*/  ISETP.GT.U32.AND.EX P6, PT, R0, RZ, PT, P6 ;  /* 0x000000ff0000720c */ /* 0x000fe40003fc4160 */
[C---:B------:R-:W-:Y:S02]  /*0e00*/  ISETP.GT.U32.AND P3, PT, R4.reuse, 0xa0, PT ;  /* 0x000000a00400780c */ /* 0x040fe40003f64070 */
[----:B------:R-:W-:Y:S02]  /*0e10*/  ISETP.GT.U32.AND P1, PT, R4, 0xc0, PT ;  /* 0x000000c00400780c */ /* 0x000fe40003f24070 */
[C---:B------:R-:W-:Y:S02]  /*0e20*/  ISETP.GT.U32.AND.EX P4, PT, R0.reuse, RZ, PT, P4 ;  /* 0x000000ff0000720c */ /* 0x040fe40003f84140 */
[C---:B------:R-:W-:Y:S02]  /*0e30*/  ISETP.GT.U32.AND.EX P2, PT, R0.reuse, RZ, PT, P2 ;  /* 0x000000ff0000720c */ /* 0x040fe40003f44120 */
[C---:B------:R-:W-:Y:S01]  /*0e40*/  ISETP.GT.U32.AND.EX P3, PT, R0.reuse, RZ, PT, P3 ;  /* 0x000000ff0000720c */ /* 0x040fe20003f64130 */
[----:B-1----:R-:W-:Y:S01]  /*0e50*/  ULEA UR4, UR5, UR4, 0x18 ;  /* 0x0000000405047291 */ /* 0x002fe2000f8ec0ff */
[----:B------:R-:W-:-:S08]  /*0e60*/  ISETP.GT.U32.AND.EX P1, PT, R0, RZ, PT, P1 ;  /* 0x000000ff0000720c */ /* 0x000fd00003f24110 */
[----:B0-----:R-:W0:Y:S04]  /*0e70*/  LDS.128 R8, [UR4+0x10] ;  /* 0x00001004ff087984 */ /* 0x001e280008000c00 */
[----:B------:R-:W1:Y:S04]  /*0e80*/  LDS R5, [UR4+0xc] ;  /* 0x00000c04ff057984 */ /* 0x000e680008000800 */
[----:B------:R-:W2:Y:S01]  /*0e90*/  LDS.64 R2, [UR4+0x20] ;  /* 0x00002004ff027984 */ /* 0x000ea20008000a00 */
[----:B0-----:R-:W-:Y:S02]  /*0ea0*/  SEL R8, R8, RZ, P0 ;  /* 0x000000ff08087207 */ /* 0x001fe40000000000 */
[----:B------:R-:W-:-:S02]  /*0eb0*/  ISETP.GT.U32.AND P0, PT, R4, 0xe0, PT ;  /* 0x000000e00400780c */ /* 0x000fc40003f04070 */
[----:B-1----:R-:W-:Y:S02]  /*0ec0*/  SEL R6, R5, RZ, P6 ;  /* 0x000000ff05067207 */ /* 0x002fe40003000000 */
[----:B------:R-:W-:Y:S02]  /*0ed0*/  SEL R9, R9, RZ, P4 ;  /* 0x000000ff09097207 */ /* 0x000fe40002000000 */
[----:B------:R-:W-:Y:S02]  /*0ee0*/  IADD3 R6, PT, PT, R8, R6, R7 ;  /* 0x0000000608067210 */ /* 0x000fe40007ffe007 */
[----:B------:R-:W-:Y:S02]  /*0ef0*/  SEL R10, R10, RZ, P2 ;  /* 0x000000ff0a0a7207 */ /* 0x000fe40001000000 */
[----:B------:R-:W-:Y:S02]  /*0f00*/  ISETP.GT.U32.AND.EX P0, PT, R0, RZ, PT, P0 ;  /* 0x000000ff0000720c */ /* 0x000fe40003f04100 */
[----:B------:R-:W-:-:S02]  /*0f10*/  SEL R11, R11, RZ, P3 ;  /* 0x000000ff0b0b7207 */ /* 0x000fc40001800000 */
[----:B------:R-:W-:Y:S02]  /*0f20*/  IADD3 R6, PT, PT, R10, R6, R9 ;  /* 0x000000060a067210 */ /* 0x000fe40007ffe009 */
[----:B--2---:R-:W-:Y:S02]  /*0f30*/  SEL R2, R2, RZ, P1 ;  /* 0x000000ff02027207 */ /* 0x004fe40000800000 */
[----:B------:R-:W-:Y:S02]  /*0f40*/  SEL R3, R3, RZ, P0 ;  /* 0x000000ff03037207 */ /* 0x000fe40000000000 */
[----:B------:R-:W-:-:S05]  /*0f50*/  IADD3 R2, PT, PT, R2, R6, R11 ;  /* 0x0000000602027210 */ /* 0x000fca0007ffe00b */
[----:B------:R-:W-:Y:S01]  /*0f60*/  IMAD.IADD R7, R2, 0x1, R3 ;  /* 0x0000000102077824 */ /* 0x000fe200078e0203 */
[----:B------:R-:W-:Y:S06]  /*0f70*/  BRA `(.L_x_102) ;  /* 0x0000000c00a47947 */ /* 0x000fec0003800000 */
.L_x_88:
[----:B------:R-:W0:Y:S01]  /*0f80*/  S2R R8, SR_TID.X ;  /* 0x0000000000087919 */ /* 0x000e220000002100 */
[----:B------:R-:W0:Y:S02]  /*0f90*/  LDC.64 R2, c[0x0][0x380] ;  /* 0x0000e000ff027b82 */ /* 0x000e240000000a00 */
[----:B0-----:R-:W-:-:S05]  /*0fa0*/  IMAD.WIDE.U32 R2, R8, 0x4, R2 ;  /* 0x0000000408027825 */ /* 0x001fca00078e0002 */
        /* <DEDUP_REMOVED lines=16> */
[----:B--2---:R-:W-:-:S04]  /*10b0*/  IADD3 R5, PT, PT, R7, R6, R5 ;  /* 0x0000000607057210 */ /* 0x004fc80007ffe005 */
[----:B---3--:R-:W-:Y:S01]  /*10c0*/  IADD3 R5, PT, PT, R12, R9, R5 ;  /* 0x000000090c057210 */ /* 0x008fe20007ffe005 */
[----:B------:R-:W-:Y:S01]  /*10d0*/  IMAD.MOV.U32 R9, RZ, RZ, 0x1000 ;  /* 0x00001000ff097424 */ /* 0x000fe200078e00ff */
[----:B------:R-:W-:-:S04]  /*10e0*/  IADD3 R12, P1, PT, R4, -0x1000, RZ ;  /* 0xfffff000040c7810 */ /* 0x000fc80007f3e0ff */
[----:B------:R-:W-:Y:S02]  /*10f0*/  ISETP.GE.U32.AND P0, PT, R12, 0x1000, PT ;  /* 0x000010000c00780c */ /* 0x000fe40003f06070 */
[----:B----4-:R-:W-:Y:S01]  /*1100*/  IADD3 R5, PT, PT, R14, R11, R5 ;  /* 0x0000000b0e057210 */ /* 0x010fe20007ffe005 */
[----:B------:R-:W-:Y:S01]  /*1110*/  IMAD.MOV.U32 R11, RZ, RZ, RZ ;  /* 0x000000ffff0b7224 */ /* 0x000fe200078e00ff */
[----:B------:R-:W-:-:S04]  /*1120*/  IADD3.X R14, PT, PT, R0, -0x1, RZ, P1, !PT ;  /* 0xffffffff000e7810 */ /* 0x000fc80000ffe4ff */
[----:B------:R-:W-:Y:S02]  /*1130*/  ISETP.GE.U32.AND.EX P0, PT, R14, RZ, PT, P0 ;  /* 0x000000ff0e00720c */ /* 0x000fe40003f06100 */
[----:B-----5:R-:W-:-:S04]  /*1140*/  IADD3 R5, PT, PT, R16, R13, R5 ;  /* 0x0000000d10057210 */ /* 0x020fc80007ffe005 */
[----:B------:R-:W-:-:S04]  /*1150*/  IADD3 R5, PT, PT, R18, R15, R5 ;  /* 0x0000000f12057210 */ /* 0x000fc80007ffe005 */
[----:B------:R-:W-:-:S04]  /*1160*/  IADD3 R5, PT, PT, R20, R17, R5 ;  /* 0x0000001114057210 */ /* 0x000fc80007ffe005 */
[----:B------:R-:W-:-:S05]  /*1170*/  IADD3 R5, PT, PT, R22, R19, R5 ;  /* 0x0000001316057210 */ /* 0x000fca0007ffe005 */
[----:B------:R-:W-:Y:S01]  /*1180*/  IMAD.IADD R10, R10, 0x1, R5 ;  /* 0x000000010a0a7824 */ /* 0x000fe200078e0205 */
[----:B------:R-:W-:Y:S06]  /*1190*/  @!P0 BRA `(.L_x_103) ;  /* 0x0000000000a08947 */ /* 0x000fec0003800000 */
[----:B------:R-:W0:Y:S01]  /*11a0*/  LDC.64 R4, c[0x0][0x390] ;  /* 0x0000e400ff047b82 */ /* 0x000e220000000a00 */
[----:B------:R-:W-:Y:S02]  /*11b0*/  IMAD.MOV.U32 R9, RZ, RZ, 0x1000 ;  /* 0x00001000ff097424 */ /* 0x000fe400078e00ff */
[----:B------:R-:W-:-:S07]  /*11c0*/  IMAD.MOV.U32 R11, RZ, RZ, RZ ;  /* 0x000000ffff0b7224 */ /* 0x000fce00078e00ff */
.L_x_105:
[----:B------:R-:W-:-:S04]  /*11d0*/  LEA R6, P0, R9, R2, 0x2 ;  /* 0x0000000209067211 */ /* 0x000fc800078010ff */
[----:B------:R-:W-:-:S05]  /*11e0*/  LEA.HI.X R7, R9, R3, R11, 0x2, P0 ;  /* 0x0000000309077211 */ /* 0x000fca00000f140b */
        /* <DEDUP_REMOVED lines=16> */
[----:B--2---:R-:W-:-:S02]  /*12f0*/  IADD3 R25, PT, PT, R26, R25, R10 ;  /* 0x000000191a197210 */ /* 0x004fc40007ffe00a */
[----:B0-----:R-:W-:-:S04]  /*1300*/  IADD3 R10, P1, PT, -R9, R4, RZ ;  /* 0x00000004090a7210 */ /* 0x001fc80007f3e1ff */
[----:B------:R-:W-:Y:S02]  /*1310*/  ISETP.GE.U32.AND P0, PT, R10, 0x1000, PT ;  /* 0x000010000a00780c */ /* 0x000fe40003f06070 */
[----:B---3--:R-:W-:-:S04]  /*1320*/  IADD3 R25, PT, PT, R28, R27, R25 ;  /* 0x0000001b1c197210 */ /* 0x008fc80007ffe019 */
[----:B----4-:R-:W-:-:S04]  /*1330*/  IADD3 R23, PT, PT, R23, R24, R25 ;  /* 0x0000001817177210 */ /* 0x010fc80007ffe019 */
[----:B-----5:R-:W-:Y:S01]  /*1340*/  IADD3 R21, PT, PT, R21, R0, R23 ;  /* 0x0000000015157210 */ /* 0x020fe20007ffe017 */
[----:B------:R-:W-:-:S04]  /*1350*/  IMAD.MOV.U32 R0, RZ, RZ, R5 ;  /* 0x000000ffff007224 */ /* 0x000fc800078e0005 */
[----:B------:R-:W-:Y:S01]  /*1360*/  IMAD.X R10, R0, 0x1, ~R11, P1 ;  /* 0x00000001000a7824 */ /* 0x000fe200008e0e0b */
[----:B------:R-:W-:-:S04]  /*1370*/  IADD3 R13, PT, PT, R16, R13, R21 ;  /* 0x0000000d100d7210 */ /* 0x000fc80007ffe015 */
[----:B------:R-:W-:Y:S02]  /*1380*/  ISETP.GE.U32.AND.EX P0, PT, R10, RZ, PT, P0 ;  /* 0x000000ff0a00720c */ /* 0x000fe40003f06100 */
[----:B------:R-:W-:-:S04]  /*1390*/  IADD3 R13, PT, PT, R18, R15, R13 ;  /* 0x0000000f120d7210 */ /* 0x000fc80007ffe00d */
[----:B------:R-:W-:-:S04]  /*13a0*/  IADD3 R13, PT, PT, R20, R17, R13 ;  /* 0x00000011140d7210 */ /* 0x000fc80007ffe00d */
[----:B------:R-:W-:-:S03]  /*13b0*/  IADD3 R10, PT, PT, R22, R19, R13 ;  /* 0x00000013160a7210 */ /* 0x000fc60007ffe00d */
[----:B------:R-:W-:Y:S05]  /*13c0*/  @!P0 BRA `(.L_x_104) ;  /* 0x0000000400e88947 */ /* 0x000fea0003800000 */
[----:B------:R-:W-:-:S05]  /*13d0*/  IADD3 R9, P0, PT, R9, 0x1000, RZ ;  /* 0x0000100009097810 */ /* 0x000fca0007f1e0ff */
[----:B------:R-:W-:Y:S01]  /*13e0*/  IMAD.X R11, RZ, RZ, R11, P0 ;  /* 0x000000ffff0b7224 */ /* 0x000fe200000e060b */
[----:B------:R-:W-:-:S04]  /*13f0*/  ISETP.GT.U32.AND P0, PT, R9, R12, PT ;  /* 0x0000000c0900720c */ /* 0x000fc80003f04070 */
[----:B------:R-:W-:-:S13]  /*1400*/  ISETP.GT.U32.AND.EX P0, PT, R11, R14, PT, P0 ;  /* 0x0000000e0b00720c */ /* 0x000fda0003f04100 */
[----:B------:R-:W-:Y:S05]  /*1410*/  @!P0 BRA `(.L_x_105) ;  /* 0xfffffffc006c8947 */ /* 0x000fea000383ffff */
.L_x_103:
[----:B------:R-:W-:Y:S01]  /*1420*/  IMAD.IADD R3, R4, 0x1, -R9 ;  /* 0x0000000104037824 */ /* 0x000fe200078e0a09 */
[----:B------:R-:W-:Y:S01]  /*1430*/  ISETP.GE.U32.AND P1, PT, R9, R4, PT ;  /* 0x000000040900720c */ /* 0x000fe20003f26070 */
[----:B------:R-:W-:Y:S03]  /*1440*/  BSSY.RECONVERGENT B1, `(.L_x_104) ;  /* 0x0000072000017945 */ /* 0x000fe60003800200 */
[----:B------:R-:W-:-:S04]  /*1450*/  ISETP.GE.AND P0, PT, R8, R3, PT ;  /* 0x000000030800720c */ /* 0x000fc80003f06270 */
[----:B------:R-:W-:-:S13]  /*1460*/  ISETP.GE.U32.OR.EX P0, PT, R11, R0, P0, P1 ;  /* 0x000000000b00720c */ /* 0x000fda0000706510 */
[----:B------:R-:W-:Y:S05]  /*1470*/  @P0 BRA `(.L_x_106) ;  /* 0x0000000400b80947 */ /* 0x000fea0003800000 */
[----:B------:R-:W-:Y:S01]  /*1480*/  LOP3.LUT R0, RZ, R8, RZ, 0x33, !PT ;  /* 0x00000008ff007212 */ /* 0x000fe200078e33ff */
[----:B------:R-:W-:Y:S03]  /*1490*/  BSSY.RECONVERGENT B2, `(.L_x_107) ;  /* 0x0000031000027945 */ /* 0x000fe60003800200 */
[----:B------:R-:W-:-:S04]  /*14a0*/  IADD3 R0, PT, PT, -R9, R4, R0 ;  /* 0x0000000409007210 */ /* 0x000fc80007ffe100 */
[C---:B------:R-:W-:Y:S02]  /*14b0*/  ISETP.GE.U32.AND P0, PT, R0.reuse, 0xf00, PT ;  /* 0x00000f000000780c */ /* 0x040fe40003f06070 */
[----:B------:R-:W-:Y:S01]  /*14c0*/  LEA.HI R4, R0, 0x1, RZ, 0x18 ;  /* 0x0000000100047811 */ /* 0x000fe200078fc0ff */
[----:B------:R-:W-:-:S03]  /*14d0*/  IMAD.MOV.U32 R0, RZ, RZ, R8 ;  /* 0x000000ffff007224 */ /* 0x000fc600078e0008 */
[----:B------:R-:W-:-:S04]  /*14e0*/  LOP3.LUT R24, R4, 0xf, RZ, 0xc0, !PT ;  /* 0x0000000f04187812 */ /* 0x000fc800078ec0ff */
[----:B------:R-:W-:-:S03]  /*14f0*/  ISETP.NE.AND P1, PT, R24, RZ, PT ;  /* 0x000000ff1800720c */ /* 0x000fc60003f25270 */
[----:B------:R-:W-:Y:S10]  /*1500*/  @!P0 BRA `(.L_x_108) ;  /* 0x0000000000a48947 */ /* 0x000ff40003800000 */
[----:B------:R-:W0:Y:S01]  /*1510*/  LDCU.64 UR4, c[0x0][0x380] ;  /* 0x00007000ff0477ac */ /* 0x000e220008000a00 */
[----:B------:R-:W-:Y:S02]  /*1520*/  IADD3 R3, P0, PT, R8, R9, RZ ;  /* 0x0000000908037210 */ /* 0x000fe40007f1e0ff */
[----:B------:R-:W-:-:S03]  /*1530*/  LOP3.LUT R6, R4, 0x1fffff0, RZ, 0xc0, !PT ;  /* 0x01fffff004067812 */ /* 0x000fc600078ec0ff */
[----:B------:R-:W-:Y:S02]  /*1540*/  IMAD.X R0, RZ, RZ, R11, P0 ;  /* 0x000000ffff007224 */ /* 0x000fe400000e060b */
[----:B------:R-:W-:Y:S01]  /*1550*/  IMAD.MOV R6, RZ, RZ, -R6 ;  /* 0x000000ffff067224 */ /* 0x000fe200078e0a06 */
[----:B0-----:R-:W-:-:S04]  /*1560*/  LEA R15, P2, R3, UR4, 0x2 ;  /* 0x00000004030f7c11 */ /* 0x001fc8000f8410ff */
[----:B------:R-:W-:Y:S02]  /*1570*/  IADD3 R15, P0, PT, R15, 0x2000, RZ ;  /* 0x000020000f0f7810 */ /* 0x000fe40007f1e0ff */
[----:B------:R-:W-:Y:S01]  /*1580*/  LEA.HI.X R3, R3, UR5, R0, 0x2, P2 ;  /* 0x0000000503037c11 */ /* 0x000fe200090f1400 */
[----:B------:R-:W-:-:S04]  /*1590*/  IMAD.MOV.U32 R0, RZ, RZ, R8 ;  /* 0x000000ffff007224 */ /* 0x000fc800078e0008 */
[----:B------:R-:W-:-:S07]  /*15a0*/  IMAD.X R3, RZ, RZ, R3, P0 ;  /* 0x000000ffff037224 */ /* 0x000fce00000e0603 */
.L_x_109:
        /* <DEDUP_REMOVED lines=31> */
.L_x_108:
[----:B------:R-:W-:Y:S05]  /*17a0*/  BSYNC.RECONVERGENT B2 ;  /* 0x0000000000027941 */ /* 0x000fea0003800200 */
.L_x_107:
[----:B------:R-:W-:Y:S05]  /*17b0*/  @!P1 BRA `(.L_x_106) ;  /* 0x0000000000e89947 */ /* 0x000fea0003800000 */
[----:B------:R-:W-:Y:S01]  /*17c0*/  ISETP.GE.U32.AND P0, PT, R24, 0x8, PT ;  /* 0x000000081800780c */ /* 0x000fe20003f06070 */
[----:B------:R-:W-:Y:S01]  /*17d0*/  BSSY.RECONVERGENT B2, `(.L_x_110) ;  /* 0x0000016000027945 */ /* 0x000fe20003800200 */
[----:B------:R-:W-:-:S04]  /*17e0*/  LOP3.LUT R17, R4, 0x7, RZ, 0xc0, !PT ;  /* 0x0000000704117812 */ /* 0x000fc800078ec0ff */
[----:B------:R-:W-:-:S07]  /*17f0*/  ISETP.NE.AND P1, PT, R17, RZ, PT ;  /* 0x000000ff1100720c */ /* 0x000fce0003f25270 */
[----:B------:R-:W-:Y:S06]  /*1800*/  @!P0 BRA `(.L_x_111) ;  /* 0x0000000000488947 */ /* 0x000fec0003800000 */
[----:B------:R-:W0:Y:S01]  /*1810*/  LDCU.64 UR4, c[0x0][0x380] ;  /* 0x00007000ff0477ac */ /* 0x000e220008000a00 */
[----:B------:R-:W-:-:S05]  /*1820*/  IADD3 R3, P0, PT, R0, R9, RZ ;  /* 0x0000000900037210 */ /* 0x000fca0007f1e0ff */
[----:B------:R-:W-:Y:S01]  /*1830*/  IMAD.X R6, RZ, RZ, R11, P0 ;  /* 0x000000ffff067224 */ /* 0x000fe200000e060b */
        /* <DEDUP_REMOVED lines=15> */
.L_x_111:
[----:B------:R-:W-:Y:S05]  /*1930*/  BSYNC.RECONVERGENT B2 ;  /* 0x0000000000027941 */ /* 0x000fea0003800200 */
.L_x_110:
        /* <DEDUP_REMOVED lines=18> */
.L_x_113:
[----:B------:R-:W-:Y:S05]  /*1a60*/  BSYNC.RECONVERGENT B2 ;  /* 0x0000000000027941 */ /* 0x000fea0003800200 */
.L_x_112:
[----:B------:R-:W-:Y:S05]  /*1a70*/  @!P1 BRA `(.L_x_106) ;  /* 0x0000000000389947 */ /* 0x000fea0003800000 */
[----:B------:R-:W0:Y:S01]  /*1a80*/  LDCU.64 UR4, c[0x0][0x380] ;  /* 0x00007000ff0477ac */ /* 0x000e220008000a00 */
[----:B------:R-:W-:Y:S01]  /*1a90*/  IADD3 R5, P0, PT, R0, R9, RZ ;  /* 0x0000000900057210 */ /* 0x000fe20007f1e0ff */
[----:B------:R-:W-:-:S04]  /*1aa0*/  IMAD.MOV R0, RZ, RZ, -R6 ;  /* 0x000000ffff007224 */ /* 0x000fc800078e0a06 */
[----:B------:R-:W-:Y:S01]  /*1ab0*/  IMAD.X R4, RZ, RZ, R11, P0 ;  /* 0x000000ffff047224 */ /* 0x000fe200000e060b */
[----:B0-----:R-:W-:-:S04]  /*1ac0*/  LEA R2, P1, R5, UR4, 0x2 ;  /* 0x0000000405027c11 */ /* 0x001fc8000f8210ff */
[----:B------:R-:W-:-:S09]  /*1ad0*/  LEA.HI.X R5, R5, UR5, R4, 0x2, P1 ;  /* 0x0000000505057c11 */ /* 0x000fd200088f1404 */
.L_x_114:
[----:B------:R-:W-:-:S06]  /*1ae0*/  IMAD.MOV.U32 R3, RZ, RZ, R5 ;  /* 0x000000ffff037224 */ /* 0x000fcc00078e0005 */
[----:B------:R0:W2:Y:S01]  /*1af0*/  LDG.E R3, desc[UR6][R2.64] ;  /* 0x0000000602037981 */ /* 0x0000a2000c1e1900 */
[----:B------:R-:W-:-:S05]  /*1b00*/  VIADD R0, R0, 0x1 ;  /* 0x0000000100007836 */ /* 0x000fca0000000000 */
[----:B------:R-:W-:Y:S02]  /*1b10*/  ISETP.NE.AND P0, PT, R0, RZ, PT ;  /* 0x000000ff0000720c */ /* 0x000fe40003f05270 */
[----:B0-----:R-:W-:-:S05]  /*1b20*/  IADD3 R2, P1, PT, R2, 0x400, RZ ;  /* 0x0000040002027810 */ /* 0x001fca0007f3e0ff */
[----:B------:R-:W-:Y:S02]  /*1b30*/  IMAD.X R5, RZ, RZ, R5, P1 ;  /* 0x000000ffff057224 */ /* 0x000fe400008e0605 */
[----:B--2---:R-:W-:-:S04]  /*1b40*/  IMAD.IADD R10, R3, 0x1, R10 ;  /* 0x00000001030a7824 */ /* 0x004fc800078e020a */
[----:B------:R-:W-:Y:S05]  /*1b50*/  @P0 BRA `(.L_x_114) ;  /* 0xfffffffc00e00947 */ /* 0x000fea000383ffff */
.L_x_106:
[----:B------:R-:W-:Y:S05]  /*1b60*/  BSYNC.RECONVERGENT B1 ;  /* 0x0000000000017941 */ /* 0x000fea0003800200 */
.L_x_104:
[----:B------:R-:W0:Y:S01]  /*1b70*/  S2R R6, SR_LANEID ;  /* 0x0000000000067919 */ /* 0x000e220000000000 */
[----:B------:R-:W-:Y:S01]  /*1b80*/  ISETP.NE.AND P5, PT, R8, RZ, PT ;  /* 0x000000ff0800720c */ /* 0x000fe20003fa5270 */
        /* <DEDUP_REMOVED lines=39> */
[----:B------:R-:W-:-:S07]  /*1e00*/  IMAD.IADD R7, R0, 0x1, R3 ;  /* 0x0000000100077824 */ /* 0x000fce00078e0203 */
.L_x_102:
[----:B------:R-:W-:Y:S05]  /*1e10*/  BSYNC.RECONVERGENT B0 ;  /* 0x0000000000007941 */ /* 0x000fea0003800200 */
.L_x_87:
[----:B------:R-:W-:Y:S05]  /*1e20*/  @P5 EXIT ;  /* 0x000000000000594d */ /* 0x000fea0003800000 */
[----:B------:R-:W3:Y:S01]  /*1e30*/  LDC.64 R2, c[0x0][0x388] ;  /* 0x0000e200ff027b82 */ /* 0x000ee20000000a00 */
[----:B------:R-:W0:Y:S02]  /*1e40*/  LDCU UR4, c[0x0][0x39c] ;  /* 0x00007380ff0477ac */ /* 0x000e240008000800 */
[----:B012---:R-:W-:-:S05]  /*1e50*/  VIADD R7, R7, UR4 ;  /* 0x0000000407077c36 */ /* 0x007fca0008000000 */
[----:B---3--:R-:W-:Y:S01]  /*1e60*/  STG.E desc[UR6][R2.64], R7 ;  /* 0x0000000702007986 */ /* 0x008fe2000c101906 */
[----:B------:R-:W-:Y:S05]  /*1e70*/  EXIT ;  /* 0x000000000000794d */ /* 0x000fea0003800000 */
.L_x_115:
        /* <DEDUP_REMOVED lines=16> */
.L_x_240:


//--------------------- .text._ZN3cub18CUB_300001_SM_10006detail6reduce28DeviceReduceSingleTileKernelINS2_10policy_hubIijN4cuda3std3__44plusIiEEE10Policy1000EPiPjiS9_jiNS7_10__identityEEEvT0_T1_T2_T3_T4_T6_ --------------------------
	.section	.text._ZN3cub18CUB_300001_SM_10006detail6reduce28DeviceReduceSingleTileKernelINS2_10policy_hubIijN4cuda3std3__44plusIiEEE10Policy1000EPiPjiS9_jiNS7_10__identityEEEvT0_T1_T2_T3_T4_T6_,"ax",@progbits
	.align	128
        .global         _ZN3cub18CUB_300001_SM_10006detail6reduce28DeviceReduceSingleTileKernelINS2_10policy_hubIijN4cuda3std3__44plusIiEEE10Policy1000EPiPjiS9_jiNS7_10__identityEEEvT0_T1_T2_T3_T4_T6_
        .type           _ZN3cub18CUB_300001_SM_10006detail6reduce28DeviceReduceSingleTileKernelINS2_10policy_hubIijN4cuda3std3__44plusIiEEE10Policy1000EPiPjiS9_jiNS7_10__identityEEEvT0_T1_T2_T3_T4_T6_,@function
        .size           _ZN3cub18CUB_300001_SM_10006detail6reduce28DeviceReduceSingleTileKernelINS2_10policy_hubIijN4cuda3std3__44plusIiEEE10Policy1000EPiPjiS9_jiNS7_10__identityEEEvT0_T1_T2_T3_T4_T6_,(.L_x_241 - _ZN3cub18CUB_300001_SM_10006detail6reduce28DeviceReduceSingleTileKernelINS2_10policy_hubIijN4cuda3std3__44plusIiEEE10Policy1000EPiPjiS9_jiNS7_10__identityEEEvT0_T1_T2_T3_T4_T6_)
        .other          _ZN3cub18CUB_300001_SM_10006detail6reduce28DeviceReduceSingleTileKernelINS2_10policy_hubIijN4cuda3std3__44plusIiEEE10Policy1000EPiPjiS9_jiNS7_10__identityEEEvT0_T1_T2_T3_T4_T6_,@"STO_CUDA_ENTRY STV_DEFAULT"
_ZN3cub18CUB_300001_SM_10006detail6reduce28DeviceReduceSingleTileKernelINS2_10policy_hubIijN4cuda3std3__44plusIiEEE10Policy1000EPiPjiS9_jiNS7_10__identityEEEvT0_T1_T2_T3_T4_T6_:
.text._ZN3cub18CUB_300001_SM_10006detail6reduce28DeviceReduceSingleTileKernelINS2_10policy_hubIijN4cuda3std3__44plusIiEEE10Policy1000EPiPjiS9_jiNS7_10__identityEEEvT0_T1_T2_T3_T4_T6_:
        /* <DEDUP_REMOVED lines=13> */
.L_x_116:
        /* <DEDUP_REMOVED lines=16> */
.L_x_121:
[----:B------:R-:W-:Y:S05]  /*01d0*/  BSYNC.RECONVERGENT B1 ;  /* 0x0000000000017941 */ /* 0x000fea0003800200 */
.L_x_120:
        /* <DEDUP_REMOVED lines=16> */
.L_x_126:
        /* <DEDUP_REMOVED lines=9> */
.L_x_125:
[----:B------:R-:W-:Y:S05]  /*0370*/  BSYNC.RECONVERGENT B2 ;  /* 0x0000000000027941 */ /* 0x000fea0003800200 */
.L_x_124:
        /* <DEDUP_REMOVED lines=8> */
.L_x_129:
        /* <DEDUP_REMOVED lines=35> */
.L_x_128:
[----:B------:R-:W-:Y:S05]  /*0630*/  BSYNC.RECONVERGENT B2 ;  /* 0x0000000000027941 */ /* 0x000fea0003800200 */
.L_x_127:
        /* <DEDUP_REMOVED lines=22> */
.L_x_131:
[----:B------:R-:W-:Y:S05]  /*07a0*/  BSYNC.RECONVERGENT B2 ;  /* 0x0000000000027941 */ /* 0x000fea0003800200 */
.L_x_130:
        /* <DEDUP_REMOVED lines=10> */
.L_x_123:
[----:B------:R-:W-:Y:S05]  /*0850*/  BSYNC.RECONVERGENT B1 ;  /* 0x0000000000017941 */ /* 0x000fea0003800200 */
.L_x_122:
        /* <DEDUP_REMOVED lines=45> */
.L_x_132:
        /* <DEDUP_REMOVED lines=67> */
.L_x_119:
        /* <DEDUP_REMOVED lines=22> */
.L_x_136:
        /* <DEDUP_REMOVED lines=20> */
.L_x_134:
        /* <DEDUP_REMOVED lines=20> */
.L_x_140:
        /* <DEDUP_REMOVED lines=8> */
.L_x_139:
[----:B------:R-:W-:Y:S05]  /*13c0*/  BSYNC.RECONVERGENT B2 ;  /* 0x0000000000027941 */ /* 0x000fea0003800200 */
.L_x_138:
        /* <DEDUP_REMOVED lines=16> */
.L_x_143:
        /* <DEDUP_REMOVED lines=39> */
.L_x_142:
[----:B------:R-:W-:Y:S05]  /*1740*/  BSYNC.RECONVERGENT B2 ;  /* 0x0000000000027941 */ /* 0x000fea0003800200 */
.L_x_141:
        /* <DEDUP_REMOVED lines=27> */
.L_x_145:
[----:B------:R-:W-:Y:S05]  /*1900*/  BSYNC.RECONVERGENT B2 ;  /* 0x0000000000027941 */ /* 0x000fea0003800200 */
.L_x_144:
        /* <DEDUP_REMOVED lines=10> */
.L_x_137:
[----:B------:R-:W-:Y:S05]  /*19b0*/  BSYNC.RECONVERGENT B1 ;  /* 0x0000000000017941 */ /* 0x000fea0003800200 */
.L_x_135:
        /* <DEDUP_REMOVED lines=43> */
.L_x_118:
        /* <DEDUP_REMOVED lines=12> */
.L_x_148:
[----:B------:R-:W-:Y:S05]  /*1d30*/  BSYNC.RECONVERGENT B1 ;  /* 0x0000000000017941 */ /* 0x000fea0003800200 */
.L_x_147:
        /* <DEDUP_REMOVED lines=16> */
.L_x_153:
        /* <DEDUP_REMOVED lines=9> */
.L_x_152:
[----:B------:R-:W-:Y:S05]  /*1ed0*/  BSYNC.RECONVERGENT B2 ;  /* 0x0000000000027941 */ /* 0x000fea0003800200 */
.L_x_151:
        /* <DEDUP_REMOVED lines=8> */
.L_x_156:
        /* <DEDUP_REMOVED lines=35> */
.L_x_155:
[----:B------:R-:W-:Y:S05]  /*2190*/  BSYNC.RECONVERGENT B2 ;  /* 0x0000000000027941 */ /* 0x000fea0003800200 */
.L_x_154:
        /* <DEDUP_REMOVED lines=22> */
.L_x_158:
[----:B------:R-:W-:Y:S05]  /*2300*/  BSYNC.RECONVERGENT B2 ;  /* 0x0000000000027941 */ /* 0x000fea0003800200 */
.L_x_157:
        /* <DEDUP_REMOVED lines=10> */
.L_x_150:
[----:B------:R-:W-:Y:S05]  /*23b0*/  BSYNC.RECONVERGENT B1 ;  /* 0x0000000000017941 */ /* 0x000fea0003800200 */
.L_x_149:
        /* <DEDUP_REMOVED lines=45> */
.L_x_159:
        /* <DEDUP_REMOVED lines=67> */
.L_x_146:
        /* <DEDUP_REMOVED lines=33> */
.L_x_162:
        /* <DEDUP_REMOVED lines=32> */
.L_x_160:
        /* <DEDUP_REMOVED lines=20> */
.L_x_166:
        /* <DEDUP_REMOVED lines=8> */
.L_x_165:
[----:B------:R-:W-:Y:S05]  /*3090*/  BSYNC.RECONVERGENT B2 ;  /* 0x0000000000027941 */ /* 0x000fea0003800200 */
.L_x_164:
        /* <DEDUP_REMOVED lines=16> */
.L_x_169:
        /* <DEDUP_REMOVED lines=39> */
.L_x_168:
[----:B------:R-:W-:Y:S05]  /*3410*/  BSYNC.RECONVERGENT B2 ;  /* 0x0000000000027941 */ /* 0x000fea0003800200 */
.L_x_167:
        /* <DEDUP_REMOVED lines=27> */
.L_x_171:
[----:B------:R-:W-:Y:S05]  /*35d0*/  BSYNC.RECONVERGENT B2 ;  /* 0x0000000000027941 */ /* 0x000fea0003800200 */
.L_x_170:
        /* <DEDUP_REMOVED lines=10> */
.L_x_163:
[----:B------:R-:W-:Y:S05]  /*3680*/  BSYNC.RECONVERGENT B1 ;  /* 0x0000000000017941 */ /* 0x000fea0003800200 */
.L_x_161:
        /* <DEDUP_REMOVED lines=42> */
.L_x_133:
[----:B------:R-:W-:Y:S05]  /*3930*/  BSYNC.RECONVERGENT B0 ;  /* 0x0000000000007941 */ /* 0x000fea0003800200 */
.L_x_117:
[----:B------:R-:W-:Y:S05]  /*3940*/  @P0 EXIT ;  /* 0x000000000000094d */ /* 0x000fea0003800000 */
[----:B-1----:R-:W1:Y:S01]  /*3950*/  LDC.64 R4, c[0x0][0x388] ;  /* 0x0000e200ff047b82 */ /* 0x002e620000000a00 */
[----:B------:R-:W0:Y:S02]  /*3960*/  LDCU UR4, c[0x0][0x398] ;  /* 0x00007300ff0477ac */ /* 0x000e240008000800 */
[----:B0-234-:R-:W-:-:S05]  /*3970*/  VIADD R3, R3, UR4 ;  /* 0x0000000403037c36 */ /* 0x01dfca0008000000 */
[----:B-1----:R-:W-:Y:S01]  /*3980*/  STG.E desc[UR6][R4.64], R3 ;  /* 0x0000000304007986 */ /* 0x002fe2000c101906 */
[----:B------:R-:W-:Y:S05]  /*3990*/  EXIT ;  /* 0x000000000000794d */ /* 0x000fea0003800000 */
.L_x_172:
        /* <DEDUP_REMOVED lines=14> */
.L_x_241:


//--------------------- .text._ZN3cub18CUB_300001_SM_10006detail6reduce18DeviceReduceKernelINS2_10policy_hubIijN4cuda3std3__44plusIiEEE10Policy1000EN6thrust24THRUST_300001_SM_1000_NS10device_ptrIjEEjS9_iNS7_10__identityEEEvT0_PT3_T1_NS0_13GridEvenShareISK_EET2_T4_ --------------------------
	.section	.text._ZN3cub18CUB_300001_SM_10006detail6reduce18DeviceReduceKernelINS2_10policy_hubIijN4cuda3std3__44plusIiEEE10Policy1000EN6thrust24THRUST_300001_SM_1000_NS10device_ptrIjEEjS9_iNS7_10__identityEEEvT0_PT3_T1_NS0_13GridEvenShareISK_EET2_T4_,"ax",@progbits
	.align	128
        .global         _ZN3cub18CUB_300001_SM_10006detail6reduce18DeviceReduceKernelINS2_10policy_hubIijN4cuda3std3__44plusIiEEE10Policy1000EN6thrust24THRUST_300001_SM_1000_NS10device_ptrIjEEjS9_iNS7_10__identityEEEvT0_PT3_T1_NS0_13GridEvenShareISK_EET2_T4_
        .type           _ZN3cub18CUB_300001_SM_10006detail6reduce18DeviceReduceKernelINS2_10policy_hubIijN4cuda3std3__44plusIiEEE10Policy1000EN6thrust24THRUST_300001_SM_1000_NS10device_ptrIjEEjS9_iNS7_10__identityEEEvT0_PT3_T1_NS0_13GridEvenShareISK_EET2_T4_,@function
        .size           _ZN3cub18CUB_300001_SM_10006detail6reduce18DeviceReduceKernelINS2_10policy_hubIijN4cuda3std3__44plusIiEEE10Policy1000EN6thrust24THRUST_300001_SM_1000_NS10device_ptrIjEEjS9_iNS7_10__identityEEEvT0_PT3_T1_NS0_13GridEvenShareISK_EET2_T4_,(.L_x_242 - _ZN3cub18CUB_300001_SM_10006detail6reduce18DeviceReduceKernelINS2_10policy_hubIijN4cuda3std3__44plusIiEEE10Policy1000EN6thrust24THRUST_300001_SM_1000_NS10device_ptrIjEEjS9_iNS7_10__identityEEEvT0_PT3_T1_NS0_13GridEvenShareISK_EET2_T4_)
        .other          _ZN3cub18CUB_300001_SM_10006detail6reduce18DeviceReduceKernelINS2_10policy_hubIijN4cuda3std3__44plusIiEEE10Policy1000EN6thrust24THRUST_300001_SM_1000_NS10device_ptrIjEEjS9_iNS7_10__identityEEEvT0_PT3_T1_NS0_13GridEvenShareISK_EET2_T4_,@"STO_CUDA_ENTRY STV_DEFAULT"
_ZN3cub18CUB_300001_SM_10006detail6reduce18DeviceReduceKernelINS2_10policy_hubIijN4cuda3std3__44plusIiEEE10Policy1000EN6thrust24THRUST_300001_SM_1000_NS10device_ptrIjEEjS9_iNS7_10__identityEEEvT0_PT3_T1_NS0_13GridEvenShareISK_EET2_T4_:
.text._ZN3cub18CUB_300001_SM_10006detail6reduce18DeviceReduceKernelINS2_10policy_hubIijN4cuda3std3__44plusIiEEE10Policy1000EN6thrust24THRUST_300001_SM_1000_NS10device_ptrIjEEjS9_iNS7_10__identityEEEvT0_PT3_T1_NS0_13GridEvenShareISK_EET2_T4_:
[----:B------:R-:W-:Y:S01]  /*0000*/  LDC R1, c[0x0][0x37c] ;  /* 0x0000df00ff017b82 */ /* 0x000fe20000000800 */
[----:B------:R-:W0:Y:S07]  /*0010*/  S2R R3, SR_CTAID.X ;  /* 0x0000000000037919 */ /* 0x000e2e0000002500 */
[----:B------:R-:W1:Y:S01]  /*0020*/  LDC.64 R8, c[0x0][0x3a8] ;  /* 0x0000ea00ff087b82 */ /* 0x000e620000000a00 */
[----:B------:R-:W2:Y:S01]  /*0030*/  LDCU.64 UR6, c[0x0][0x358] ;  /* 0x00006b00ff0677ac */ /* 0x000ea20008000a00 */
[----:B------:R-:W-:Y:S01]  /*0040*/  BSSY.RECONVERGENT B0, `(.L_x_173) ;  /* 0x0000236000007945 */ /* 0x000fe20003800200 */
[----:B-1----:R-:W-:-:S02]  /*0050*/  IMAD.SHL.U32 R13, R9, 0x1000, RZ ;  /* 0x00001000090d7824 */ /* 0x002fc400078e00ff */
[----:B0-----:R-:W-:-:S05]  /*0060*/  IMAD R0, R3, -0x1000, R8 ;  /* 0xfffff00003007824 */ /* 0x001fca00078e0208 */
[----:B------:R-:W-:-:S13]  /*0070*/  ISETP.GT.U32.AND P0, PT, R0, 0xfff, PT ;  /* 0x00000fff0000780c */ /* 0x000fda0003f04070 */
[----:B--2---:R-:W-:Y:S05]  /*0080*/  @P0 BRA `(.L_x_174) ;  /* 0x0000001000540947 */ /* 0x004fea0003800000 */
[----:B------:R-:W0:Y:S01]  /*0090*/  S2R R2, SR_TID.X ;  /* 0x0000000000027919 */ /* 0x000e220000002100 */
[----:B------:R-:W-:Y:S01]  /*00a0*/  BSSY.RECONVERGENT B1, `(.L_x_175) ;  /* 0x000000a000017945 */ /* 0x000fe20003800200 */
[----:B------:R-:W-:Y:S01]  /*00b0*/  IMAD.MOV.U32 R14, RZ, RZ, RZ ;  /* 0x000000ffff0e7224 */ /* 0x000fe200078e00ff */
[----:B0-----:R-:W-:Y:S01]  /*00c0*/  ISETP.GE.U32.AND P0, PT, R2, R0, PT ;  /* 0x000000000200720c */ /* 0x001fe20003f06070 */
[----:B------:R-:W-:-:S12]  /*00d0*/  IMAD.MOV.U32 R4, RZ, RZ, R2 ;  /* 0x000000ffff047224 */ /* 0x000fd800078e0002 */
[----:B------:R-:W-:Y:S05]  /*00e0*/  @P0 BRA `(.L_x_176) ;  /* 0x0000000000140947 */ /* 0x000fea0003800000 */
[----:B------:R-:W0:Y:S01]  /*00f0*/  LDC.64 R14, c[0x0][0x380] ;  /* 0x0000e000ff0e7b82 */ /* 0x000e220000000a00 */
[----:B------:R-:W-:-:S04]  /*0100*/  IMAD R5, R3, 0x1000, R2 ;  /* 0x0000100003057824 */ /* 0x000fc800078e0202 */
[----:B0-----:R-:W-:-:S06]  /*0110*/  IMAD.WIDE.U32 R14, R5, 0x4, R14 ;  /* 0x00000004050e7825 */ /* 0x001fcc00078e000e */
[----:B------:R0:W5:Y:S01]  /*0120*/  LDG.E R14, desc[UR6][R14.64] ;  /* 0x000000060e0e7981 */ /* 0x000162000c1e1900 */
[----:B------:R-:W-:-:S07]  /*0130*/  VIADD R4, R2, 0x100 ;  /* 0x0000010002047836 */ /* 0x000fce0000000000 */
.L_x_176:
[----:B------:R-:W-:Y:S05]  /*0140*/  BSYNC.RECONVERGENT B1 ;  /* 0x0000000000017941 */ /* 0x000fea0003800200 */
.L_x_175:
[----:B------:R-:W-:Y:S01]  /*0150*/  ISETP.GE.U32.AND P0, PT, R4, R0, PT ;  /* 0x000000000400720c */ /* 0x000fe20003f06070 */
[----:B------:R-:W-:-:S12]  /*0160*/  BSSY.RECONVERGENT B1, `(.L_x_177) ;  /* 0x0000097000017945 */ /* 0x000fd80003800200 */
[----:B------:R-:W-:Y:S05]  /*0170*/  @P0 BRA `(.L_x_178) ;  /* 0x0000000800540947 */ /* 0x000fea0003800000 */
[----:B------:R-:W-:Y:S01]  /*0180*/  LOP3.LUT R5, RZ, R4, RZ, 0x33, !PT ;  /* 0x00000004ff057212 */ /* 0x000fe200078e33ff */
[----:B------:R-:W-:Y:S04]  /*0190*/  BSSY.RECONVERGENT B2, `(.L_x_179) ;  /* 0x000004b000027945 */ /* 0x000fe80003800200 */
[----:B------:R-:W-:-:S04]  /*01a0*/  IMAD.IADD R8, R5, 0x1, R8 ;  /* 0x0000000105087824 */ /* 0x000fc800078e0208 */
[----:B------:R-:W-:-:S05]  /*01b0*/  IMAD R8, R3, -0x1000, R8 ;  /* 0xfffff00003087824 */ /* 0x000fca00078e0208 */
[C---:B------:R-:W-:Y:S02]  /*01c0*/  ISETP.GE.U32.AND P0, PT, R8.reuse, 0xf00, PT ;  /* 0x00000f000800780c */ /* 0x040fe40003f06070 */
[----:B------:R-:W-:-:S04]  /*01d0*/  LEA.HI R5, R8, 0x1, RZ, 0x18 ;  /* 0x0000000108057811 */ /* 0x000fc800078fc0ff */
[----:B------:R-:W-:-:S07]  /*01e0*/  LOP3.LUT R6, R5, 0xf, RZ, 0xc0, !PT ;  /* 0x0000000f05067812 */ /* 0x000fce00078ec0ff */
[----:B------:R-:W-:Y:S05]  /*01f0*/  @!P0 BRA `(.L_x_180) ;  /* 0x0000000400108947 */ /* 0x000fea0003800000 */
[----:B------:R-:W-:Y:S01]  /*0200*/  LOP3.LUT R8, R5, 0x1fffff0, RZ, 0xc0, !PT ;  /* 0x01fffff005087812 */ /* 0x000fe200078ec0ff */
[----:B------:R-:W-:Y:S01]  /*0210*/  BSSY.RECONVERGENT B3, `(.L_x_181) ;  /* 0x0000041000037945 */ /* 0x000fe20003800200 */
[----:B------:R-:W-:Y:S01]  /*0220*/  LOP3.LUT R7, R4, 0x800, RZ, 0xfc, !PT ;  /* 0x0000080004077812 */ /* 0x000fe200078efcff */
[----:B------:R-:W-:Y:S01]  /*0230*/  IMAD R4, R3, 0x1000, R4 ;  /* 0x0000100003047824 */ /* 0x000fe200078e0204 */
[----:B------:R-:W-:-:S07]  /*0240*/  IADD3 R8, PT, PT, -R8, RZ, RZ ;  /* 0x000000ff08087210 */ /* 0x000fce0007ffe1ff */
.L_x_182:
[----:B------:R-:W1:Y:S01]  /*0250*/  LDC.64 R12, c[0x0][0x380] ;  /* 0x0000e000ff0c7b82 */ /* 0x000e620000000a00 */
[----:B------:R-:W-:-:S04]  /*0260*/  VIADD R21, R4, 0x100 ;  /* 0x0000010004157836 */ /* 0x000fc80000000000 */
[----:B-1----:R-:W-:-:S04]  /*0270*/  IMAD.WIDE.U32 R20, R21, 0x4, R12 ;  /* 0x0000000415147825 */ /* 0x002fc800078e000c */
[C---:B------:R-:W-:Y:S01]  /*0280*/  IMAD.WIDE.U32 R16, R4.reuse, 0x4, R12 ;  /* 0x0000000404107825 */ /* 0x040fe200078e000c */
[----:B0-----:R-:W2:Y:S04]  /*0290*/  LDG.E R15, desc[UR6][R20.64] ;  /* 0x00000006140f7981 */ /* 0x001ea8000c1e1900 */
[----:B------:R0:W2:Y:S01]  /*02a0*/  LDG.E R9, desc[UR6][R16.64] ;  /* 0x0000000610097981 */ /* 0x0000a2000c1e1900 */
[C---:B------:R-:W-:Y:S02]  /*02b0*/  VIADD R29, R4.reuse, 0x600 ;  /* 0x00000600041d7836 */ /* 0x040fe40000000000 */
[C---:B------:R-:W-:Y:S01]  /*02c0*/  VIADD R27, R4.reuse, 0x300 ;  /* 0x00000300041b7836 */ /* 0x040fe20000000000 */
[C---:B------:R-:W-:Y:S01]  /*02d0*/  IADD3 R28, PT, PT, R4.reuse, 0x800, RZ ;  /* 0x00000800041c7810 */ /* 0x040fe20007ffe0ff */
[----:B------:R-:W-:-:S02]  /*02e0*/  VIADD R11, R4, 0x200 ;  /* 0x00000200040b7836 */ /* 0x000fc40000000000 */
[----:B------:R-:W-:-:S04]  /*02f0*/  IMAD.WIDE.U32 R26, R27, 0x4, R12 ;  /* 0x000000041b1a7825 */ /* 0x000fc800078e000c */
[--C-:B0-----:R-:W-:Y:S02]  /*0300*/  IMAD.WIDE.U32 R16, R29, 0x4, R12.reuse ;  /* 0x000000041d107825 */ /* 0x101fe400078e000c */
[----:B------:R-:W3:Y:S02]  /*0310*/  LDG.E R26, desc[UR6][R26.64] ;  /* 0x000000061a1a7981 */ /* 0x000ee4000c1e1900 */
[C---:B------:R-:W-:Y:S02]  /*0320*/  VIADD R19, R4.reuse, 0x400 ;  /* 0x0000040004137836 */ /* 0x040fe40000000000 */
[C---:B------:R-:W-:Y:S01]  /*0330*/  VIADD R23, R4.reuse, 0x500 ;  /* 0x0000050004177836 */ /* 0x040fe20000000000 */
[----:B------:R0:W4:Y:S01]  /*0340*/  LDG.E R22, desc[UR6][R16.64] ;  /* 0x0000000610167981 */ /* 0x000122000c1e1900 */
[----:B------:R-:W-:Y:S02]  /*0350*/  VIADD R29, R4, 0x700 ;  /* 0x00000700041d7836 */ /* 0x000fe40000000000 */
[----:B------:R-:W-:-:S04]  /*0360*/  IMAD.WIDE.U32 R10, R11, 0x4, R12 ;  /* 0x000000040b0a7825 */ /* 0x000fc800078e000c */
[--C-:B------:R-:W-:Y:S01]  /*0370*/  IMAD.WIDE.U32 R18, R19, 0x4, R12.reuse ;  /* 0x0000000413127825 */ /* 0x100fe200078e000c */
[----:B------:R1:W3:Y:S03]  /*0380*/  LDG.E R25, desc[UR6][R10.64] ;  /* 0x000000060a197981 */ /* 0x0002e6000c1e1900 */
[--C-:B------:R-:W-:Y:S01]  /*0390*/  IMAD.WIDE.U32 R20, R23, 0x4, R12.reuse ;  /* 0x0000000417147825 */ /* 0x100fe200078e000c */
[----:B------:R-:W4:Y:S03]  /*03a0*/  LDG.E R24, desc[UR6][R18.64] ;  /* 0x0000000612187981 */ /* 0x000f26000c1e1900 */
[--C-:B0-----:R-:W-:Y:S01]  /*03b0*/  IMAD.WIDE.U32 R16, R29, 0x4, R12.reuse ;  /* 0x000000041d107825 */ /* 0x101fe200078e000c */
[----:B------:R0:W4:Y:S03]  /*03c0*/  LDG.E R23, desc[UR6][R20.64] ;  /* 0x0000000614177981 */ /* 0x000126000c1e1900 */
[----:B------:R-:W-:Y:S01]  /*03d0*/  IMAD.WIDE.U32 R28, R28, 0x4, R12 ;  /* 0x000000041c1c7825 */ /* 0x000fe200078e000c */
[----:B------:R-:W4:Y:S03]  /*03e0*/  LDG.E R19, desc[UR6][R16.64] ;  /* 0x0000000610137981 */ /* 0x000f26000c1e1900 */
[----:B------:R-:W-:-:S02]  /*03f0*/  VIADD R27, R4, 0xa00 ;  /* 0x00000a00041b7836 */ /* 0x000fc40000000000 */
[----:B-1----:R-:W-:Y:S01]  /*0400*/  VIADD R11, R4, 0x900 ;  /* 0x00000900040b7836 */ /* 0x002fe20000000000 */
[----:B------:R1:W4:Y:S01]  /*0410*/  LDG.E R18, desc[UR6][R28.64] ;  /* 0x000000061c127981 */ /* 0x000322000c1e1900 */
[----:B0-----:R-:W-:-:S04]  /*0420*/  IMAD.WIDE.U32 R20, R27, 0x4, R12 ;  /* 0x000000041b147825 */ /* 0x001fc800078e000c */
[----:B------:R-:W-:Y:S02]  /*0430*/  VIADD R27, R4, 0xb00 ;  /* 0x00000b00041b7836 */ /* 0x000fe40000000000 */
[----:B------:R-:W-:-:S04]  /*0440*/  IMAD.WIDE.U32 R10, R11, 0x4, R12 ;  /* 0x000000040b0a7825 */ /* 0x000fc800078e000c */
[----:B-1----:R-:W-:Y:S02]  /*0450*/  VIADD R29, R4, 0xc00 ;  /* 0x00000c00041d7836 */ /* 0x002fe40000000000 */
[----:B------:R-:W4:Y:S02]  /*0460*/  LDG.E R11, desc[UR6][R10.64] ;  /* 0x000000060a0b7981 */ /* 0x000f24000c1e1900 */
[----:B------:R-:W-:-:S06]  /*0470*/  IMAD.WIDE.U32 R16, R29, 0x4, R12 ;  /* 0x000000041d107825 */ /* 0x000fcc00078e000c */
[----:B------:R0:W4:Y:S04]  /*0480*/  LDG.E R16, desc[UR6][R16.64] ;  /* 0x0000000610107981 */ /* 0x000128000c1e1900 */
[----:B------:R1:W4:Y:S01]  /*0490*/  LDG.E R10, desc[UR6][R20.64] ;  /* 0x00000006140a7981 */ /* 0x000322000c1e1900 */
[----:B0-----:R-:W-:Y:S01]  /*04a0*/  VIADD R17, R4, 0xf00 ;  /* 0x00000f0004117836 */ /* 0x001fe20000000000 */
[----:B--2--5:R-:W-:Y:S01]  /*04b0*/  IADD3 R9, PT, PT, R15, R9, R14 ;  /* 0x000000090f097210 */ /* 0x024fe20007ffe00e */
[----:B------:R-:W-:-:S04]  /*04c0*/  IMAD.WIDE.U32 R14, R27, 0x4, R12 ;  /* 0x000000041b0e7825 */ /* 0x000fc800078e000c */
[----:B------:R-:W-:Y:S02]  /*04d0*/  VIADD R27, R4, 0xd00 ;  /* 0x00000d00041b7836 */ /* 0x000fe40000000000 */
[----:B------:R-:W2:Y:S02]  /*04e0*/  LDG.E R15, desc[UR6][R14.64] ;  /* 0x000000060e0f7981 */ /* 0x000ea4000c1e1900 */
[----:B------:R-:W-:-:S04]  /*04f0*/  IMAD.WIDE.U32 R28, R27, 0x4, R12 ;  /* 0x000000041b1c7825 */ /* 0x000fc800078e000c */
[----:B------:R-:W-:Y:S02]  /*0500*/  VIADD R27, R4, 0xe00 ;  /* 0x00000e00041b7836 */ /* 0x000fe40000000000 */
[----:B------:R-:W2:Y:S02]  /*0510*/  LDG.E R29, desc[UR6][R28.64] ;  /* 0x000000061c1d7981 */ /* 0x000ea4000c1e1900 */
[----:B-1----:R-:W-:-:S04]  /*0520*/  IMAD.WIDE.U32 R20, R27, 0x4, R12 ;  /* 0x000000041b147825 */ /* 0x002fc800078e000c */
[----:B------:R-:W-:Y:S02]  /*0530*/  IMAD.WIDE.U32 R12, R17, 0x4, R12 ;  /* 0x00000004110c7825 */ /* 0x000fe400078e000c */
[----:B------:R-:W2:Y:S04]  /*0540*/  LDG.E R20, desc[UR6][R20.64] ;  /* 0x0000000614147981 */ /* 0x000ea8000c1e1900 */
[----:B------:R-:W2:Y:S01]  /*0550*/  LDG.E R12, desc[UR6][R12.64] ;  /* 0x000000060c0c7981 */ /* 0x000ea2000c1e1900 */
[----:B---3--:R-:W-:Y:S02]  /*0560*/  IADD3 R9, PT, PT, R26, R25, R9 ;  /* 0x000000191a097210 */ /* 0x008fe40007ffe009 */
[----:B------:R-:W-:Y:S02]  /*0570*/  IADD3 R8, PT, PT, R8, 0x10, RZ ;  /* 0x0000001008087810 */ /* 0x000fe40007ffe0ff */
[----:B----4-:R-:W-:-:S02]  /*0580*/  IADD3 R9, PT, PT, R23, R24, R9 ;  /* 0x0000001817097210 */ /* 0x010fc40007ffe009 */
[----:B------:R-:W-:Y:S02]  /*0590*/  ISETP.NE.AND P0, PT, R8, RZ, PT ;  /* 0x000000ff0800720c */ /* 0x000fe40003f05270 */
[----:B------:R-:W-:Y:S01]  /*05a0*/  IADD3 R9, PT, PT, R19, R22, R9 ;  /* 0x0000001613097210 */ /* 0x000fe20007ffe009 */
[----:B------:R-:W-:Y:S02]  /*05b0*/  VIADD R7, R7, 0x1000 ;  /* 0x0000100007077836 */ /* 0x000fe40000000000 */
[----:B------:R-:W-:Y:S01]  /*05c0*/  VIADD R4, R4, 0x1000 ;  /* 0x0000100004047836 */ /* 0x000fe20000000000 */
[----:B------:R-:W-:-:S04]  /*05d0*/  IADD3 R9, PT, PT, R11, R18, R9 ;  /* 0x000000120b097210 */ /* 0x000fc80007ffe009 */
[----:B--2---:R-:W-:-:S04]  /*05e0*/  IADD3 R9, PT, PT, R15, R10, R9 ;  /* 0x0000000a0f097210 */ /* 0x004fc80007ffe009 */
[----:B------:R-:W-:-:S04]  /*05f0*/  IADD3 R9, PT, PT, R29, R16, R9 ;  /* 0x000000101d097210 */ /* 0x000fc80007ffe009 */
[----:B------:R-:W-:Y:S01]  /*0600*/  IADD3 R14, PT, PT, R12, R20, R9 ;  /* 0x000000140c0e7210 */ /* 0x000fe20007ffe009 */
[----:B------:R-:W-:Y:S06]  /*0610*/  @P0 BRA `(.L_x_182) ;  /* 0xfffffffc000c0947 */ /* 0x000fec000383ffff */
[----:B------:R-:W-:Y:S05]  /*0620*/  BSYNC.RECONVERGENT B3 ;  /* 0x0000000000037941 */ /* 0x000fea0003800200 */
.L_x_181:
[----:B------:R-:W-:-:S07]  /*0630*/  VIADD R4, R7, 0xfffff800 ;  /* 0xfffff80007047836 */ /* 0x000fce0000000000 */
.L_x_180:
[----:B------:R-:W-:Y:S05]  /*0640*/  BSYNC.RECONVERGENT B2 ;  /* 0x0000000000027941 */ /* 0x000fea0003800200 */
.L_x_179:
[----:B------:R-:W-:-:S13]  /*0650*/  ISETP.NE.AND P0, PT, R6, RZ, PT ;  /* 0x000000ff0600720c */ /* 0x000fda0003f05270 */
[----:B------:R-:W-:Y:S05]  /*0660*/  @!P0 BRA `(.L_x_178) ;  /* 0x0000000400188947 */ /* 0x000fea0003800000 */
[----:B------:R-:W-:Y:S01]  /*0670*/  ISETP.GE.U32.AND P0, PT, R6, 0x8, PT ;  /* 0x000000080600780c */ /* 0x000fe20003f06070 */
[----:B------:R-:W-:Y:S01]  /*0680*/  BSSY.RECONVERGENT B2, `(.L_x_183) ;  /* 0x0000022000027945 */ /* 0x000fe20003800200 */
[----:B------:R-:W-:-:S04]  /*0690*/  LOP3.LUT R24, R5, 0x7, RZ, 0xc0, !PT ;  /* 0x0000000705187812 */ /* 0x000fc800078ec0ff */
[----:B------:R-:W-:-:S07]  /*06a0*/  ISETP.NE.AND P1, PT, R24, RZ, PT ;  /* 0x000000ff1800720c */ /* 0x000fce0003f25270 */
[----:B------:R-:W-:Y:S06]  /*06b0*/  @!P0 BRA `(.L_x_184) ;  /* 0x0000000000788947 */ /* 0x000fec0003800000 */
[----:B------:R-:W1:Y:S01]  /*06c0*/  LDC.64 R10, c[0x0][0x380] ;  /* 0x0000e000ff0a7b82 */ /* 0x000e620000000a00 */
[----:B------:R-:W-:-:S04]  /*06d0*/  IMAD R27, R3, 0x1000, R4 ;  /* 0x00001000031b7824 */ /* 0x000fc800078e0204 */
[C---:B------:R-:W-:Y:S02]  /*06e0*/  VIADD R21, R27.reuse, 0x100 ;  /* 0x000001001b157836 */ /* 0x040fe40000000000 */
[C---:B------:R-:W-:Y:S02]  /*06f0*/  VIADD R17, R27.reuse, 0x300 ;  /* 0x000003001b117836 */ /* 0x040fe40000000000 */
[C---:B------:R-:W-:Y:S01]  /*0700*/  VIADD R23, R27.reuse, 0x200 ;  /* 0x000002001b177836 */ /* 0x040fe20000000000 */
[C---:B------:R-:W-:Y:S01]  /*0710*/  IADD3 R7, PT, PT, R27.reuse, 0x400, RZ ;  /* 0x000004001b077810 */ /* 0x040fe20007ffe0ff */
[C---:B------:R-:W-:Y:S02]  /*0720*/  VIADD R9, R27.reuse, 0x500 ;  /* 0x000005001b097836 */ /* 0x040fe40000000000 */
[C---:B------:R-:W-:Y:S02]  /*0730*/  VIADD R25, R27.reuse, 0x600 ;  /* 0x000006001b197836 */ /* 0x040fe40000000000 */
[----:B-1----:R-:W-:-:S04]  /*0740*/  IMAD.WIDE.U32 R12, R27, 0x4, R10 ;  /* 0x000000041b0c7825 */ /* 0x002fc800078e000a */
[--C-:B------:R-:W-:Y:S01]  /*0750*/  IMAD.WIDE.U32 R20, R21, 0x4, R10.reuse ;  /* 0x0000000415147825 */ /* 0x100fe200078e000a */
[----:B0-----:R0:W2:Y:S03]  /*0760*/  LDG.E R15, desc[UR6][R12.64] ;  /* 0x000000060c0f7981 */ /* 0x0010a6000c1e1900 */
[--C-:B------:R-:W-:Y:S01]  /*0770*/  IMAD.WIDE.U32 R16, R17, 0x4, R10.reuse ;  /* 0x0000000411107825 */ /* 0x100fe200078e000a */
[----:B------:R-:W2:Y:S03]  /*0780*/  LDG.E R18, desc[UR6][R20.64] ;  /* 0x0000000614127981 */ /* 0x000ea6000c1e1900 */
[----:B------:R-:W-:Y:S02]  /*0790*/  IMAD.WIDE.U32 R22, R23, 0x4, R10 ;  /* 0x0000000417167825 */ /* 0x000fe400078e000a */
[----:B------:R-:W3:Y:S02]  /*07a0*/  LDG.E R16, desc[UR6][R16.64] ;  /* 0x0000000610107981 */ /* 0x000ee4000c1e1900 */
[----:B------:R-:W-:-:S02]  /*07b0*/  VIADD R27, R27, 0x700 ;  /* 0x000007001b1b7836 */ /* 0x000fc40000000000 */
[--C-:B------:R-:W-:Y:S01]  /*07c0*/  IMAD.WIDE.U32 R6, R7, 0x4, R10.reuse ;  /* 0x0000000407067825 */ /* 0x100fe200078e000a */
[----:B------:R-:W3:Y:S03]  /*07d0*/  LDG.E R19, desc[UR6][R22.64] ;  /* 0x0000000616137981 */ /* 0x000ee6000c1e1900 */
[--C-:B------:R-:W-:Y:S02]  /*07e0*/  IMAD.WIDE.U32 R8, R9, 0x4, R10.reuse ;  /* 0x0000000409087825 */ /* 0x100fe400078e000a */
[----:B------:R-:W4:Y:S02]  /*07f0*/  LDG.E R7, desc[UR6][R6.64] ;  /* 0x0000000606077981 */ /* 0x000f24000c1e1900 */
[--C-:B0-----:R-:W-:Y:S02]  /*0800*/  IMAD.WIDE.U32 R12, R25, 0x4, R10.reuse ;  /* 0x00000004190c7825 */ /* 0x101fe400078e000a */
[----:B------:R-:W4:Y:S02]  /*0810*/  LDG.E R8, desc[UR6][R8.64] ;  /* 0x0000000608087981 */ /* 0x000f24000c1e1900 */
[----:B------:R-:W-:-:S02]  /*0820*/  IMAD.WIDE.U32 R10, R27, 0x4, R10 ;  /* 0x000000041b0a7825 */ /* 0x000fc400078e000a */
[----:B------:R-:W4:Y:S04]  /*0830*/  LDG.E R13, desc[UR6][R12.64] ;  /* 0x000000060c0d7981 */ /* 0x000f28000c1e1900 */
[----:B------:R-:W4:Y:S01]  /*0840*/  LDG.E R10, desc[UR6][R10.64] ;  /* 0x000000060a0a7981 */ /* 0x000f22000c1e1900 */
[----:B------:R-:W-:Y:S01]  /*0850*/  VIADD R4, R4, 0x800 ;  /* 0x0000080004047836 */ /* 0x000fe20000000000 */
[----:B--2--5:R-:W-:-:S04]  /*0860*/  IADD3 R18, PT, PT, R18, R15, R14 ;  /* 0x0000000f12127210 */ /* 0x024fc80007ffe00e */
[----:B---3--:R-:W-:-:S04]  /*0870*/  IADD3 R18, PT, PT, R16, R19, R18 ;  /* 0x0000001310127210 */ /* 0x008fc80007ffe012 */
[----:B----4-:R-:W-:-:S04]  /*0880*/  IADD3 R18, PT, PT, R8, R7, R18 ;  /* 0x0000000708127210 */ /* 0x010fc80007ffe012 */
[----:B------:R-:W-:-:S07]  /*0890*/  IADD3 R14, PT, PT, R10, R13, R18 ;  /* 0x0000000d0a0e7210 */ /* 0x000fce0007ffe012 */
.L_x_184:
[----:B------:R-:W-:Y:S05]  /*08a0*/  BSYNC.RECONVERGENT B2 ;  /* 0x0000000000027941 */ /* 0x000fea0003800200 */
.L_x_183:
        /* <DEDUP_REMOVED lines=8> */
[C---:B------:R-:W-:Y:S01]  /*0930*/  VIADD R13, R11.reuse, 0x100 ;  /* 0x000001000b0d7836 */ /* 0x040fe20000000000 */
[C---:B------:R-:W-:Y:S01]  /*0940*/  IADD3 R17, PT, PT, R11.reuse, 0x300, RZ ;  /* 0x000003000b117810 */ /* 0x040fe20007ffe0ff */
[C---:B0-----:R-:W-:Y:S02]  /*0950*/  VIADD R15, R11.reuse, 0x200 ;  /* 0x000002000b0f7836 */ /* 0x041fe40000000000 */
[----:B-1----:R-:W-:-:S04]  /*0960*/  IMAD.WIDE.U32 R8, R11, 0x4, R6 ;  /* 0x000000040b087825 */ /* 0x002fc800078e0006 */
[--C-:B------:R-:W-:Y:S02]  /*0970*/  IMAD.WIDE.U32 R10, R13, 0x4, R6.reuse ;  /* 0x000000040d0a7825 */ /* 0x100fe400078e0006 */
[----:B------:R-:W2:Y:S02]  /*0980*/  LDG.E R9, desc[UR6][R8.64] ;  /* 0x0000000608097981 */ /* 0x000ea4000c1e1900 */
[--C-:B------:R-:W-:Y:S02]  /*0990*/  IMAD.WIDE.U32 R12, R15, 0x4, R6.reuse ;  /* 0x000000040f0c7825 */ /* 0x100fe400078e0006 */
[----:B------:R-:W2:Y:S02]  /*09a0*/  LDG.E R10, desc[UR6][R10.64] ;  /* 0x000000060a0a7981 */ /* 0x000ea4000c1e1900 */
[----:B------:R-:W-:Y:S02]  /*09b0*/  IMAD.WIDE.U32 R6, R17, 0x4, R6 ;  /* 0x0000000411067825 */ /* 0x000fe400078e0006 */
[----:B------:R-:W3:Y:S04]  /*09c0*/  LDG.E R13, desc[UR6][R12.64] ;  /* 0x000000060c0d7981 */ /* 0x000ee8000c1e1900 */
[----:B------:R-:W3:Y:S01]  /*09d0*/  LDG.E R6, desc[UR6][R6.64] ;  /* 0x0000000606067981 */ /* 0x000ee2000c1e1900 */
[----:B------:R-:W-:Y:S01]  /*09e0*/  VIADD R4, R4, 0x400 ;  /* 0x0000040004047836 */ /* 0x000fe20000000000 */
[----:B--2--5:R-:W-:-:S04]  /*09f0*/  IADD3 R14, PT, PT, R10, R9, R14 ;  /* 0x000000090a0e7210 */ /* 0x024fc80007ffe00e */
[----:B---3--:R-:W-:-:S07]  /*0a00*/  IADD3 R14, PT, PT, R6, R13, R14 ;  /* 0x0000000d060e7210 */ /* 0x008fce0007ffe00e */
.L_x_186:
[----:B------:R-:W-:Y:S05]  /*0a10*/  BSYNC.RECONVERGENT B2 ;  /* 0x0000000000027941 */ /* 0x000fea0003800200 */
.L_x_185:
[----:B------:R-:W-:Y:S05]  /*0a20*/  @!P1 BRA `(.L_x_178) ;  /* 0x0000000000289947 */ /* 0x000fea0003800000 */
[----:B------:R-:W1:Y:S01]  /*0a30*/  LDC.64 R6, c[0x0][0x380] ;  /* 0x0000e000ff067b82 */ /* 0x000e620000000a00 */
[----:B------:R-:W-:Y:S02]  /*0a40*/  IMAD R9, R3, 0x1000, R4 ;  /* 0x0000100003097824 */ /* 0x000fe400078e0204 */
[----:B------:R-:W-:-:S07]  /*0a50*/  IMAD.MOV R8, RZ, RZ, -R5 ;  /* 0x000000ffff087224 */ /* 0x000fce00078e0a05 */
.L_x_187:
[----:B-1----:R-:W-:-:S06]  /*0a60*/  IMAD.WIDE.U32 R4, R9, 0x4, R6 ;  /* 0x0000000409047825 */ /* 0x002fcc00078e0006 */
[----:B------:R-:W2:Y:S01]  /*0a70*/  LDG.E R5, desc[UR6][R4.64] ;  /* 0x0000000604057981 */ /* 0x000ea2000c1e1900 */
[----:B------:R-:W-:Y:S02]  /*0a80*/  VIADD R8, R8, 0x1 ;  /* 0x0000000108087836 */ /* 0x000fe40000000000 */
[----:B------:R-:W-:-:S03]  /*0a90*/  VIADD R9, R9, 0x100 ;  /* 0x0000010009097836 */ /* 0x000fc60000000000 */
[----:B------:R-:W-:Y:S01]  /*0aa0*/  ISETP.NE.AND P0, PT, R8, RZ, PT ;  /* 0x000000ff0800720c */ /* 0x000fe20003f05270 */
[----:B--2--5:R-:W-:-:S12]  /*0ab0*/  IMAD.IADD R14, R5, 0x1, R14 ;  /* 0x00000001050e7824 */ /* 0x024fd800078e020e */
[----:B------:R-:W-:Y:S05]  /*0ac0*/  @P0 BRA `(.L_x_187) ;  /* 0xfffffffc00e40947 */ /* 0x000fea000383ffff */
.L_x_178:
[----:B------:R-:W-:Y:S05]  /*0ad0*/  BSYNC.RECONVERGENT B1 ;  /* 0x0000000000017941 */ /* 0x000fea0003800200 */
.L_x_177:
[----:B------:R-:W-:-:S13]  /*0ae0*/  ISETP.GE.U32.AND P0, PT, R0, 0x100, PT ;  /* 0x000001000000780c */ /* 0x000fda0003f06070 */
[----:B------:R-:W-:Y:S05]  /*0af0*/  @!P0 BRA `(.L_x_188) ;  /* 0x0000000000ac8947 */ /* 0x000fea0003800000 */
[----:B------:R-:W1:Y:S01]  /*0b00*/  S2R R8, SR_LANEID ;  /* 0x0000000000087919 */ /* 0x000e620000000000 */
[----:B-----5:R-:W2:Y:S01]  /*0b10*/  SHFL.DOWN PT, R0, R14, 0x1, 0x1f ;  /* 0x08201f000e007f89 */ /* 0x020ea200000e0000 */
[C---:B-1----:R-:W-:Y:S02]  /*0b20*/  ISETP.GT.AND P0, PT, R8.reuse, 0x1e, PT ;  /* 0x0000001e0800780c */ /* 0x042fe40003f04270 */
[----:B------:R-:W-:Y:S02]  /*0b30*/  ISETP.NE.AND P1, PT, R8, RZ, PT ;  /* 0x000000ff0800720c */ /* 0x000fe40003f25270 */
[----:B--2---:R-:W-:Y:S02]  /*0b40*/  SEL R5, R0, RZ, !P0 ;  /* 0x000000ff00057207 */ /* 0x004fe40004000000 */
[----:B------:R-:W-:Y:S02]  /*0b50*/  ISETP.GT.AND P0, PT, R8, 0x1d, PT ;  /* 0x0000001d0800780c */ /* 0x000fe40003f04270 */
[----:B------:R-:W-:-:S05]  /*0b60*/  IADD3 R5, PT, PT, R5, R14, RZ ;  /* 0x0000000e05057210 */ /* 0x000fca0007ffe0ff */
[----:B------:R-:W1:Y:S02]  /*0b70*/  SHFL.DOWN PT, R0, R5, 0x2, 0x1f ;  /* 0x08401f0005007f89 */ /* 0x000e6400000e0000 */
[----:B------:R-:W-:Y:S01]  /*0b80*/  @!P1 MOV R6, 0x400 ;  /* 0x0000040000069802 */ /* 0x000fe20000000f00 */
[----:B------:R-:W2:Y:S01]  /*0b90*/  @!P1 S2R R9, SR_CgaCtaId ;  /* 0x0000000000099919 */ /* 0x000ea20000008800 */
[----:B-1----:R-:W-:Y:S02]  /*0ba0*/  SEL R0, R0, RZ, !P0 ;  /* 0x000000ff00007207 */ /* 0x002fe40004000000 */
[----:B------:R-:W-:-:S03]  /*0bb0*/  ISETP.GT.AND P0, PT, R8, 0x1b, PT ;  /* 0x0000001b0800780c */ /* 0x000fc60003f04270 */
[----:B------:R-:W-:-:S05]  /*0bc0*/  IMAD.IADD R0, R5, 0x1, R0 ;  /* 0x0000000105007824 */ /* 0x000fca00078e0200 */
[----:B------:R-:W1:Y:S01]  /*0bd0*/  SHFL.DOWN PT, R4, R0, 0x4, 0x1f ;  /* 0x08801f0000047f89 */ /* 0x000e6200000e0000 */
[----:B--2---:R-:W-:Y:S02]  /*0be0*/  @!P1 LEA R9, R9, R6, 0x18 ;  /* 0x0000000609099211 */ /* 0x004fe400078ec0ff */
[----:B-1----:R-:W-:Y:S02]  /*0bf0*/  SEL R7, R4, RZ, !P0 ;  /* 0x000000ff04077207 */ /* 0x002fe40004000000 */
[----:B------:R-:W-:-:S03]  /*0c00*/  ISETP.GT.AND P0, PT, R8, 0x17, PT ;  /* 0x000000170800780c */ /* 0x000fc60003f04270 */
[----:B------:R-:W-:Y:S01]  /*0c10*/  IMAD.IADD R7, R0, 0x1, R7 ;  /* 0x0000000100077824 */ /* 0x000fe200078e0207 */
[----:B------:R-:W-:-:S04]  /*0c20*/  @!P1 SHF.R.U32.HI R0, RZ, 0x3, R2 ;  /* 0x00000003ff009819 */ /* 0x000fc80000011602 */
[----:B------:R-:W1:Y:S01]  /*0c30*/  SHFL.DOWN PT, R4, R7, 0x8, 0x1f ;  /* 0x09001f0007047f89 */ /* 0x000e6200000e0000 */
[----:B------:R-:W-:-:S05]  /*0c40*/  @!P1 LOP3.LUT R0, R0, 0x7c, RZ, 0xc0, !PT ;  /* 0x0000007c00009812 */ /* 0x000fca00078ec0ff */
[----:B------:R-:W-:Y:S01]  /*0c50*/  @!P1 IMAD.IADD R0, R0, 0x1, R9 ;  /* 0x0000000100009824 */ /* 0x000fe200078e0209 */
[----:B-1----:R-:W-:Y:S02]  /*0c60*/  SEL R4, R4, RZ, !P0 ;  /* 0x000000ff04047207 */ /* 0x002fe40004000000 */
[----:B------:R-:W-:-:S03]  /*0c70*/  ISETP.GT.AND P0, PT, R8, 0xf, PT ;  /* 0x0000000f0800780c */ /* 0x000fc60003f04270 */
[----:B------:R-:W-:-:S05]  /*0c80*/  IMAD.IADD R4, R7, 0x1, R4 ;  /* 0x0000000107047824 */ /* 0x000fca00078e0204 */
[----:B------:R-:W1:Y:S02]  /*0c90*/  SHFL.DOWN PT, R5, R4, 0x10, 0x1f ;  /* 0x0a001f0004057f89 */ /* 0x000e6400000e0000 */
[----:B-1----:R-:W-:Y:S02]  /*0ca0*/  SEL R5, R5, RZ, !P0 ;  /* 0x000000ff05057207 */ /* 0x002fe40004000000 */
        /* <DEDUP_REMOVED lines=8> */
[----:B--2---:R-:W-:Y:S04]  /*0d30*/  LDS R0, [UR4+0xc] ;  /* 0x00000c04ff007984 */ /* 0x004fe80008000800 */
[----:B------:R-:W1:Y:S04]  /*0d40*/  LDS.128 R4, [UR4+0x10] ;  /* 0x00001004ff047984 */ /* 0x000e680008000c00 */
[----:B------:R-:W2:Y:S01]  /*0d50*/  LDS.64 R8, [UR4+0x20] ;  /* 0x00002004ff087984 */ /* 0x000ea20008000a00 */
[----:B-1----:R-:W-:-:S04]  /*0d60*/  IADD3 R0, PT, PT, R4, R0, R11 ;  /* 0x0000000004007210 */ /* 0x002fc80007ffe00b */
[----:B------:R-:W-:-:S04]  /*0d70*/  IADD3 R0, PT, PT, R6, R0, R5 ;  /* 0x0000000006007210 */ /* 0x000fc80007ffe005 */
[----:B--2---:R-:W-:-:S05]  /*0d80*/  IADD3 R0, PT, PT, R8, R0, R7 ;  /* 0x0000000008007210 */ /* 0x004fca0007ffe007 */
[----:B------:R-:W-:Y:S01]  /*0d90*/  IMAD.IADD R11, R0, 0x1, R9 ;  /* 0x00000001000b7824 */ /* 0x000fe200078e0209 */
[----:B------:R-:W-:Y:S06]  /*0da0*/  BRA `(.L_x_189) ;  /* 0x00000014007c7947 */ /* 0x000fec0003800000 */
.L_x_188:
[----:B------:R-:W-:Y:S01]  /*0db0*/  LOP3.LUT R4, R2, 0x3e0, RZ, 0xc0, !PT ;  /* 0x000003e002047812 */ /* 0x000fe200078ec0ff */
[----:B------:R-:W1:Y:S03]  /*0dc0*/  S2R R10, SR_LANEID ;  /* 0x00000000000a7919 */ /* 0x000e660000000000 */
[----:B------:R-:W-:Y:S02]  /*0dd0*/  LOP3.LUT R7, RZ, R4, RZ, 0x33, !PT ;  /* 0x00000004ff077212 */ /* 0x000fe400078e33ff */
[----:B------:R-:W-:-:S03]  /*0de0*/  IADD3 R5, PT, PT, R4, 0x20, RZ ;  /* 0x0000002004057810 */ /* 0x000fc60007ffe0ff */
[----:B------:R-:W-:Y:S01]  /*0df0*/  IMAD.IADD R7, R0, 0x1, R7 ;  /* 0x0000000100077824 */ /* 0x000fe200078e0207 */
[----:B------:R-:W-:-:S04]  /*0e00*/  ISETP.GT.U32.AND P0, PT, R5, R0, PT ;  /* 0x000000000500720c */ /* 0x000fc80003f04070 */
[----:B------:R-:W-:-:S05]  /*0e10*/  SEL R7, R7, 0x1f, P0 ;  /* 0x0000001f07077807 */ /* 0x000fca0000000000 */
[----:B-----5:R-:W2:Y:S01]  /*0e20*/  SHFL.DOWN PT, R4, R14, 0x1, R7 ;  /* 0x082000000e047989 */ /* 0x020ea200000e0007 */
[CC--:B-1----:R-:W-:Y:S01]  /*0e30*/  ISETP.GE.AND P0, PT, R10.reuse, R7.reuse, PT ;  /* 0x000000070a00720c */ /* 0x0c2fe20003f06270 */
[C---:B------:R-:W-:Y:S01]  /*0e40*/  VIADD R6, R10.reuse, 0x2 ;  /* 0x000000020a067836 */ /* 0x040fe20000000000 */
[C---:B------:R-:W-:Y:S01]  /*0e50*/  ISETP.NE.AND P1, PT, R10.reuse, RZ, PT ;  /* 0x000000ff0a00720c */ /* 0x040fe20003f25270 */
[----:B------:R-:W-:Y:S01]  /*0e60*/  VIADD R8, R10, 0x4 ;  /* 0x000000040a087836 */ /* 0x000fe20000000000 */
[----:B--2---:R-:W-:Y:S02]  /*0e70*/  SEL R5, R4, RZ, !P0 ;  /* 0x000000ff04057207 */ /* 0x004fe40004000000 */
[----:B------:R-:W-:-:S03]  /*0e80*/  ISETP.GT.AND P0, PT, R6, R7, PT ;  /* 0x000000070600720c */ /* 0x000fc60003f04270 */
[----:B------:R-:W-:-:S06]  /*0e90*/  IMAD.IADD R4, R5, 0x1, R14 ;  /* 0x0000000105047824 */ /* 0x000fcc00078e020e */
[----:B------:R-:W1:Y:S01]  /*0ea0*/  @!P1 S2R R11, SR_CgaCtaId ;  /* 0x00000000000b9919 */ /* 0x000e620000008800 */
[----:B------:R-:W-:Y:S01]  /*0eb0*/  @!P1 SHF.R.U32.HI R9, RZ, 0x3, R2 ;  /* 0x00000003ff099819 */ /* 0x000fe20000011602 */
[----:B------:R-:W2:Y:S03]  /*0ec0*/  SHFL.DOWN PT, R5, R4, 0x2, R7 ;  /* 0x0840000004057989 */ /* 0x000ea600000e0007 */
[----:B------:R-:W-:Y:S02]  /*0ed0*/  @!P1 LOP3.LUT R9, R9, 0x7c, RZ, 0xc0, !PT ;  /* 0x0000007c09099812 */ /* 0x000fe400078ec0ff */
[----:B--2---:R-:W-:Y:S02]  /*0ee0*/  SEL R5, R5, RZ, !P0 ;  /* 0x000000ff05057207 */ /* 0x004fe40004000000 */
[----:B------:R-:W-:-:S03]  /*0ef0*/  ISETP.GT.AND P0, PT, R8, R7, PT ;  /* 0x000000070800720c */ /* 0x000fc60003f04270 */
[----:B------:R-:W-:Y:S01]  /*0f00*/  IMAD.IADD R6, R4, 0x1, R5 ;  /* 0x0000000104067824 */ /* 0x000fe200078e0205 */
[----:B------:R-:W-:-:S04]  /*0f10*/  IADD3 R4, PT, PT, R10, 0x8, RZ ;  /* 0x000000080a047810 */ /* 0x000fc80007ffe0ff */
[----:B------:R-:W2:Y:S02]  /*0f20*/  SHFL.DOWN PT, R5, R6, 0x4, R7 ;  /* 0x0880000006057989 */ /* 0x000ea400000e0007 */
[----:B--2---:R-:W-:Y:S02]  /*0f30*/  SEL R5, R5, RZ, !P0 ;  /* 0x000000ff05057207 */ /* 0x004fe40004000000 */
[----:B------:R-:W-:-:S03]  /*0f40*/  ISETP.GT.AND P0, PT, R4, R7, PT ;  /* 0x000000070400720c */ /* 0x000fc60003f04270 */
[----:B------:R-:W-:Y:S02]  /*0f50*/  IMAD.IADD R8, R6, 0x1, R5 ;  /* 0x0000000106087824 */ /* 0x000fe400078e0205 */
[----:B------:R-:W-:Y:S01]  /*0f60*/  VIADD R6, R10, 0x10 ;  /* 0x000000100a067836 */ /* 0x000fe20000000000 */
[----:B------:R-:W-:Y:S02]  /*0f70*/  @!P1 MOV R10, 0x400 ;  /* 0x00000400000a9802 */ /* 0x000fe40000000f00 */
[----:B------:R-:W2:Y:S02]  /*0f80*/  SHFL.DOWN PT, R5, R8, 0x8, R7 ;  /* 0x0900000008057989 */ /* 0x000ea400000e0007 */
[----:B-1----:R-:W-:-:S05]  /*0f90*/  @!P1 LEA R10, R11, R10, 0x18 ;  /* 0x0000000a0b0a9211 */ /* 0x002fca00078ec0ff */
[----:B------:R-:W-:Y:S01]  /*0fa0*/  @!P1 IMAD.IADD R10, R9, 0x1, R10 ;  /* 0x00000001090a9824 */ /* 0x000fe200078e020a */
[----:B--2---:R-:W-:Y:S02]  /*0fb0*/  SEL R5, R5, RZ, !P0 ;  /* 0x000000ff05057207 */ /* 0x004fe40004000000 */
[----:B------:R-:W-:-:S03]  /*0fc0*/  ISETP.GT.AND P0, PT, R6, R7, PT ;  /* 0x000000070600720c */ /* 0x000fc60003f04270 */
[----:B------:R-:W-:-:S05]  /*0fd0*/  IMAD.IADD R4, R8, 0x1, R5 ;  /* 0x0000000108047824 */ /* 0x000fca00078e0205 */
[----:B------:R-:W1:Y:S02]  /*0fe0*/  SHFL.DOWN PT, R5, R4, 0x10, R7 ;  /* 0x0a00000004057989 */ /* 0x000e6400000e0007 */
[----:B-1----:R-:W-:Y:S02]  /*0ff0*/  SEL R5, R5, RZ, !P0 ;  /* 0x000000ff05057207 */ /* 0x002fe40004000000 */
[----:B------:R-:W-:-:S03]  /*1000*/  ISETP.NE.AND P0, PT, R2, RZ, PT ;  /* 0x000000ff0200720c */ /* 0x000fc60003f05270 */
[----:B------:R-:W-:-:S05]  /*1010*/  IMAD.IADD R11, R4, 0x1, R5 ;  /* 0x00000001040b7824 */ /* 0x000fca00078e0205 */
[----:B------:R1:W-:Y:S01]  /*1020*/  @!P1 STS [R10+0x8], R11 ;  /* 0x0000080b0a009388 */ /* 0x0003e20000000800 */
[----:B------:R-:W-:Y:S06]  /*1030*/  BAR.SYNC.DEFER_BLOCKING 0x0 ;  /* 0x0000000000007b1d */ /* 0x000fec0000010000 */
[----:B------:R-:W-:Y:S05]  /*1040*/  @P0 BRA `(.L_x_189) ;  /* 0x0000001000d40947 */ /* 0x000fea0003800000 */
[----:B------:R-:W2:Y:S01]  /*1050*/  S2UR UR5, SR_CgaCtaId ;  /* 0x00000000000579c3 */ /* 0x000ea20000008800 */
[----:B------:R-:W-:Y:S01]  /*1060*/  UMOV UR4, 0x400 ;  /* 0x0000040000047882 */ /* 0x000fe20000000000 */
[C---:B------:R-:W-:Y:S02]  /*1070*/  ISETP.GT.U32.AND P2, PT, R0.reuse, 0x40, PT ;  /* 0x000000400000780c */ /* 0x040fe40003f44070 */
[C---:B------:R-:W-:Y:S02]  /*1080*/  ISETP.GT.U32.AND P1, PT, R0.reuse, 0x20, PT ;  /* 0x000000200000780c */ /* 0x040fe40003f24070 */
[----:B------:R-:W-:Y:S01]  /*1090*/  ISETP.GT.U32.AND P3, PT, R0, 0x80, PT ;  /* 0x000000800000780c */ /* 0x000fe20003f64070 */
[----:B--2---:R-:W-:-:S09]  /*10a0*/  ULEA UR4, UR5, UR4, 0x18 ;  /* 0x0000000405047291 */ /* 0x004fd2000f8ec0ff */
[----:B------:R-:W2:Y:S04]  /*10b0*/  LDS.128 R4, [UR4+0x10] ;  /* 0x00001004ff047984 */ /* 0x000ea80008000c00 */
[----:B------:R-:W3:Y:S04]  /*10c0*/  LDS R2, [UR4+0xc] ;  /* 0x00000c04ff027984 */ /* 0x000ee80008000800 */
[----:B------:R-:W4:Y:S01]  /*10d0*/  LDS.64 R8, [UR4+0x20] ;  /* 0x00002004ff087984 */ /* 0x000f220008000a00 */
[----:B--2---:R-:W-:Y:S02]  /*10e0*/  SEL R4, R4, RZ, P2 ;  /* 0x000000ff04047207 */ /* 0x004fe40001000000 */
[----:B------:R-:W-:-:S02]  /*10f0*/  ISETP.GT.U32.AND P2, PT, R0, 0x60, PT ;  /* 0x000000600000780c */ /* 0x000fc40003f44070 */
[----:B---3--:R-:W-:Y:S02]  /*1100*/  SEL R2, R2, RZ, P1 ;  /* 0x000000ff02027207 */ /* 0x008fe40000800000 */
[----:B------:R-:W-:Y:S02]  /*1110*/  SEL R5, R5, RZ, P2 ;  /* 0x000000ff05057207 */ /* 0x000fe40001000000 */
[----:B------:R-:W-:Y:S02]  /*1120*/  IADD3 R2, PT, PT, R4, R2, R11 ;  /* 0x0000000204027210 */ /* 0x000fe40007ffe00b */
[----:B------:R-:W-:Y:S02]  /*1130*/  ISETP.GT.U32.AND P1, PT, R0, 0xa0, PT ;  /* 0x000000a00000780c */ /* 0x000fe40003f24070 */
[----:B------:R-:W-:Y:S02]  /*1140*/  SEL R6, R6, RZ, P3 ;  /* 0x000000ff06067207 */ /* 0x000fe40001800000 */
[----:B------:R-:W-:-:S02]  /*1150*/  ISETP.GT.U32.AND P2, PT, R0, 0xc0, PT ;  /* 0x000000c00000780c */ /* 0x000fc40003f44070 */
[----:B------:R-:W-:Y:S02]  /*1160*/  ISETP.GT.U32.AND P3, PT, R0, 0xe0, PT ;  /* 0x000000e00000780c */ /* 0x000fe40003f64070 */
[----:B------:R-:W-:Y:S02]  /*1170*/  SEL R7, R7, RZ, P1 ;  /* 0x000000ff07077207 */ /* 0x000fe40000800000 */
[----:B------:R-:W-:Y:S02]  /*1180*/  IADD3 R2, PT, PT, R6, R2, R5 ;  /* 0x0000000206027210 */ /* 0x000fe40007ffe005 */
[----:B----4-:R-:W-:Y:S02]  /*1190*/  SEL R8, R8, RZ, P2 ;  /* 0x000000ff08087207 */ /* 0x010fe40001000000 */
[----:B------:R-:W-:Y:S02]  /*11a0*/  SEL R9, R9, RZ, P3 ;  /* 0x000000ff09097207 */ /* 0x000fe40001800000 */
[----:B------:R-:W-:-:S05]  /*11b0*/  IADD3 R2, PT, PT, R8, R2, R7 ;  /* 0x0000000208027210 */ /* 0x000fca0007ffe007 */
[----:B-1----:R-:W-:Y:S01]  /*11c0*/  IMAD.IADD R11, R2, 0x1, R9 ;  /* 0x00000001020b7824 */ /* 0x002fe200078e0209 */
[----:B------:R-:W-:Y:S06]  /*11d0*/  BRA `(.L_x_189) ;  /* 0x0000001000707947 */ /* 0x000fec0003800000 */
.L_x_174:
[----:B------:R-:W0:Y:S01]  /*11e0*/  S2R R2, SR_TID.X ;  /* 0x0000000000027919 */ /* 0x000e220000002100 */
[----:B------:R-:W1:Y:S02]  /*11f0*/  LDCU.64 UR4, c[0x0][0x380] ;  /* 0x00007000ff0477ac */ /* 0x000e640008000a00 */
[----:B-1----:R-:W-:Y:S01]  /*1200*/  MOV R4, UR4 ;  /* 0x0000000400047c02 */ /* 0x002fe20008000f00 */
[----:B------:R-:W-:Y:S02]  /*1210*/  IMAD.U32 R5, RZ, RZ, UR5 ;  /* 0x00000005ff057e24 */ /* 0x000fe4000f8e00ff */
[----:B0-----:R-:W-:-:S04]  /*1220*/  IMAD R7, R3, 0x1000, R2 ;  /* 0x0000100003077824 */ /* 0x001fc800078e0202 */
[----:B------:R-:W-:-:S05]  /*1230*/  IMAD.WIDE.U32 R6, R7, 0x4, R4 ;  /* 0x0000000407067825 */ /* 0x000fca00078e0004 */
        /* <DEDUP_REMOVED lines=16> */
[----:B------:R-:W-:-:S02]  /*1340*/  ISETP.GE.U32.AND P0, PT, R0, R13, PT ;  /* 0x0000000d0000720c */ /* 0x000fc40003f06070 */
        /* <DEDUP_REMOVED lines=9> */
[----:B------:R-:W-:Y:S01]  /*13e0*/  IMAD R9, R3, 0x1000, R13 ;  /* 0x0000100003097824 */ /* 0x000fe200078e020d */
[----:B------:R-:W-:Y:S01]  /*13f0*/  LOP3.LUT R6, RZ, R2, RZ, 0x33, !PT ;  /* 0x00000002ff067212 */ /* 0x000fe200078e33ff */
[----:B------:R-:W-:Y:S01]  /*1400*/  VIADD R0, R8, 0xfffff000 ;  /* 0xfffff00008007836 */ /* 0x000fe20000000000 */
[----:B------:R-:W-:Y:S02]  /*1410*/  UMOV UR4, URZ ;  /* 0x000000ff00047c82 */ /* 0x000fe40008000000 */
[----:B------:R-:W-:Y:S02]  /*1420*/  IADD3 R6, PT, PT, -R13, R8, R6 ;  /* 0x000000080d067210 */ /* 0x000fe40007ffe106 */
[C---:B------:R-:W-:Y:S02]  /*1430*/  ISETP.GT.U32.AND P0, PT, R9.reuse, R0, PT ;  /* 0x000000000900720c */ /* 0x040fe40003f04070 */
[----:B------:R-:W-:Y:S01]  /*1440*/  IADD3 R7, PT, PT, R9, 0x800, R2 ;  /* 0x0000080009077810 */ /* 0x000fe20007ffe002 */
[----:B------:R-:W-:-:S02]  /*1450*/  IMAD.MOV.U32 R2, RZ, RZ, R9 ;  /* 0x000000ffff027224 */ /* 0x000fc400078e0009 */
[----:B------:R-:W-:-:S08]  /*1460*/  IMAD R6, R3, -0x1000, R6 ;  /* 0xfffff00003067824 */ /* 0x000fd000078e0206 */
[----:B------:R-:W-:Y:S05]  /*1470*/  @P0 BRA `(.L_x_191) ;  /* 0x00000000009c0947 */ /* 0x000fea0003800000 */
[----:B------:R-:W0:Y:S08]  /*1480*/  LDC R8, c[0x0][0x3a8] ;  /* 0x0000ea00ff087b82 */ /* 0x000e300000000800 */
[----:B------:R-:W1:Y:S02]  /*1490*/  LDC.64 R4, c[0x0][0x380] ;  /* 0x0000e000ff047b82 */ /* 0x000e640000000a00 */
.L_x_192:
[----:B------:R-:W2:Y:S02]  /*14a0*/  S2R R10, SR_TID.X ;  /* 0x00000000000a7919 */ /* 0x000ea40000002100 */
[----:B--2---:R-:W-:-:S04]  /*14b0*/  IMAD.IADD R11, R10, 0x1, R9 ;  /* 0x000000010a0b7824 */ /* 0x004fc800078e0209 */
[----:B-1----:R-:W-:-:S05]  /*14c0*/  IMAD.WIDE.U32 R10, R11, 0x4, R4 ;  /* 0x000000040b0a7825 */ /* 0x002fca00078e0004 */
        /* <DEDUP_REMOVED lines=10> */
[----:B------:R-:W5:Y:S01]  /*1570*/  LDG.E R21, desc[UR6][R10.64+0x2c00] ;  /* 0x002c00060a157981 */ /* 0x000f62000c1e1900 */
[----:B--2---:R-:W-:-:S03]  /*1580*/  IADD3 R20, PT, PT, R20, R18, R27 ;  /* 0x0000001214147210 */ /* 0x004fc60007ffe01b */
[----:B------:R-:W2:Y:S04]  /*1590*/  LDG.E R18, desc[UR6][R10.64+0x2800] ;  /* 0x002800060a127981 */ /* 0x000ea8000c1e1900 */
[----:B------:R-:W2:Y:S01]  /*15a0*/  LDG.E R27, desc[UR6][R10.64+0x3800] ;  /* 0x003800060a1b7981 */ /* 0x000ea2000c1e1900 */
[----:B---3--:R-:W-:-:S03]  /*15b0*/  IADD3 R24, PT, PT, R23, R22, R20 ;  /* 0x0000001617187210 */ /* 0x008fc60007ffe014 */
[----:B------:R-:W3:Y:S04]  /*15c0*/  LDG.E R23, desc[UR6][R10.64+0x3000] ;  /* 0x003000060a177981 */ /* 0x000ee8000c1e1900 */
[----:B------:R-:W3:Y:S04]  /*15d0*/  LDG.E R20, desc[UR6][R10.64+0x3400] ;  /* 0x003400060a147981 */ /* 0x000ee8000c1e1900 */
[----:B------:R-:W3:Y:S01]  /*15e0*/  LDG.E R22, desc[UR6][R10.64+0x3c00] ;  /* 0x003c00060a167981 */ /* 0x000ee2000c1e1900 */
[----:B----4-:R-:W-:-:S04]  /*15f0*/  IADD3 R14, PT, PT, R17, R14, R24 ;  /* 0x0000000e110e7210 */ /* 0x010fc80007ffe018 */
[----:B-----5:R-:W-:-:S04]  /*1600*/  IADD3 R14, PT, PT, R19, R16, R14 ;  /* 0x00000010130e7210 */ /* 0x020fc80007ffe00e */
[----:B------:R-:W-:Y:S02]  /*1610*/  IADD3 R12, PT, PT, R15, R12, R14 ;  /* 0x0000000c0f0c7210 */ /* 0x000fe40007ffe00e */
[----:B0-----:R-:W-:-:S04]  /*1620*/  IADD3 R14, PT, PT, -R9, R8, RZ ;  /* 0x00000008090e7210 */ /* 0x001fc80007ffe1ff */
[----:B------:R-:W-:Y:S02]  /*1630*/  ISETP.GE.U32.AND P0, PT, R14, R13, PT ;  /* 0x0000000d0e00720c */ /* 0x000fe40003f06070 */
[----:B--2---:R-:W-:-:S04]  /*1640*/  IADD3 R12, PT, PT, R21, R18, R12 ;  /* 0x00000012150c7210 */ /* 0x004fc80007ffe00c */
[----:B---3--:R-:W-:-:S04]  /*1650*/  IADD3 R12, PT, PT, R20, R23, R12 ;  /* 0x00000017140c7210 */ /* 0x008fc80007ffe00c */
[----:B------:R-:W-:-:S03]  /*1660*/  IADD3 R27, PT, PT, R22, R27, R12 ;  /* 0x0000001b161b7210 */ /* 0x000fc60007ffe00c */
[----:B------:R-:W-:Y:S05]  /*1670*/  @!P0 BRA `(.L_x_190) ;  /* 0x00000008009c8947 */ /* 0x000fea0003800000 */
[C---:B------:R-:W-:Y:S01]  /*1680*/  IMAD.IADD R9, R13.reuse, 0x1, R9 ;  /* 0x000000010d097824 */ /* 0x040fe200078e0209 */
[----:B------:R-:W-:Y:S01]  /*1690*/  UIADD3 UR4, UPT, UPT, UR4, 0x1, URZ ;  /* 0x0000000104047890 */ /* 0x000fe2000fffe0ff */
[----:B------:R-:W-:Y:S02]  /*16a0*/  IMAD.IADD R2, R13, 0x1, R2 ;  /* 0x000000010d027824 */ /* 0x000fe400078e0202 */
[----:B------:R-:W-:Y:S01]  /*16b0*/  IMAD.IADD R6, R6, 0x1, -R13 ;  /* 0x0000000106067824 */ /* 0x000fe200078e0a0d */
[----:B------:R-:W-:Y:S01]  /*16c0*/  ISETP.GT.U32.AND P0, PT, R9, R0, PT ;  /* 0x000000000900720c */ /* 0x000fe20003f04070 */
[----:B------:R-:W-:-:S12]  /*16d0*/  IMAD.IADD R7, R13, 0x1, R7 ;  /* 0x000000010d077824 */ /* 0x000fd800078e0207 */
[----:B------:R-:W-:Y:S05]  /*16e0*/  @!P0 BRA `(.L_x_192) ;  /* 0xfffffffc006c8947 */ /* 0x000fea000383ffff */
.L_x_191:
[----:B------:R-:W0:Y:S01]  /*16f0*/  S2R R13, SR_TID.X ;  /* 0x00000000000d7919 */ /* 0x000e220000002100 */
[----:B------:R-:W-:Y:S01]  /*1700*/  IMAD.IADD R0, R8, 0x1, -R9 ;  /* 0x0000000108007824 */ /* 0x000fe200078e0a09 */
[----:B------:R-:W-:Y:S04]  /*1710*/  BSSY.RECONVERGENT B1, `(.L_x_190) ;  /* 0x000009d000017945 */ /* 0x000fe80003800200 */
[----:B0-----:R-:W-:-:S04]  /*1720*/  ISETP.GE.AND P0, PT, R13, R0, PT ;  /* 0x000000000d00720c */ /* 0x001fc80003f06270 */
[----:B------:R-:W-:-:S13]  /*1730*/  ISETP.GE.U32.OR P0, PT, R9, R8, P0 ;  /* 0x000000080900720c */ /* 0x000fda0000706470 */
[----:B------:R-:W-:Y:S05]  /*1740*/  @P0 BRA `(.L_x_193) ;  /* 0x0000000800640947 */ /* 0x000fea0003800000 */
[----:B------:R-:W0:Y:S01]  /*1750*/  LDC R10, c[0x0][0x3ac] ;  /* 0x0000eb00ff0a7b82 */ /* 0x000e220000000800 */
[----:B------:R-:W-:Y:S01]  /*1760*/  LOP3.LUT R11, RZ, R13, RZ, 0x33, !PT ;  /* 0x0000000dff0b7212 */ /* 0x000fe200078e33ff */
[----:B------:R-:W-:Y:S06]  /*1770*/  BSSY.RECONVERGENT B2, `(.L_x_194) ;  /* 0x000004f000027945 */ /* 0x000fec0003800200 */
[----:B------:R-:W1:Y:S01]  /*1780*/  LDC R0, c[0x0][0x3ac] ;  /* 0x0000eb00ff007b82 */ /* 0x000e620000000800 */
[----:B0-----:R-:W-:-:S05]  /*1790*/  IMAD.SHL.U32 R10, R10, 0x1000, RZ ;  /* 0x000010000a0a7824 */ /* 0x001fca00078e00ff */
[----:B------:R-:W-:-:S04]  /*17a0*/  LEA R10, R3, R10, 0xc ;  /* 0x0000000a030a7211 */ /* 0x000fc800078e60ff */
[----:B------:R-:W-:Y:S01]  /*17b0*/  IADD3 R8, PT, PT, -R10, R8, R11 ;  /* 0x000000080a087210 */ /* 0x000fe20007ffe10b */
[----:B-1----:R-:W-:Y:S02]  /*17c0*/  IMAD R11, R0, UR4, RZ ;  /* 0x00000004000b7c24 */ /* 0x002fe4000f8e02ff */
[----:B------:R-:W-:Y:S02]  /*17d0*/  IMAD.MOV.U32 R0, RZ, RZ, R13 ;  /* 0x000000ffff007224 */ /* 0x000fe400078e000d */
[----:B------:R-:W-:-:S05]  /*17e0*/  IMAD R8, R11, -0x1000, R8 ;  /* 0xfffff0000b087824 */ /* 0x000fca00078e0208 */
[C---:B------:R-:W-:Y:S02]  /*17f0*/  ISETP.GE.U32.AND P0, PT, R8.reuse, 0xf00, PT ;  /* 0x00000f000800780c */ /* 0x040fe40003f06070 */
[----:B------:R-:W-:-:S04]  /*1800*/  LEA.HI R8, R8, 0x1, RZ, 0x18 ;  /* 0x0000000108087811 */ /* 0x000fc800078fc0ff */
[----:B------:R-:W-:-:S07]  /*1810*/  LOP3.LUT R10, R8, 0xf, RZ, 0xc0, !PT ;  /* 0x0000000f080a7812 */ /* 0x000fce00078ec0ff */
[----:B------:R-:W-:Y:S05]  /*1820*/  @!P0 BRA `(.L_x_195) ;  /* 0x00000004000c8947 */ /* 0x000fea0003800000 */
[----:B------:R-:W-:Y:S01]  /*1830*/  LEA.HI R0, R6, 0x1, RZ, 0x18 ;  /* 0x0000000106007811 */ /* 0x000fe200078fc0ff */
[----:B------:R-:W-:Y:S01]  /*1840*/  BSSY.RECONVERGENT B3, `(.L_x_196) ;  /* 0x0000040000037945 */ /* 0x000fe20003800200 */
[----:B------:R-:W-:Y:S02]  /*1850*/  LOP3.LUT R11, R13, 0x800, RZ, 0xfc, !PT ;  /* 0x000008000d0b7812 */ /* 0x000fe400078efcff */
[----:B------:R-:W-:-:S05]  /*1860*/  LOP3.LUT R0, R0, 0x1fffff0, RZ, 0xc0, !PT ;  /* 0x01fffff000007812 */ /* 0x000fca00078ec0ff */
[----:B------:R-:W-:-:S07]  /*1870*/  IMAD.MOV R0, RZ, RZ, -R0 ;  /* 0x000000ffff007224 */ /* 0x000fce00078e0a00 */
.L_x_197:
[C---:B------:R-:W-:Y:S02]  /*1880*/  VIADD R15, R7.reuse, 0xfffff800 ;  /* 0xfffff800070f7836 */ /* 0x040fe40000000000 */
[----:B------:R-:W-:Y:S02]  /*1890*/  VIADD R21, R7, 0xfffff900 ;  /* 0xfffff90007157836 */ /* 0x000fe40000000000 */
[----:B------:R-:W-:-:S04]  /*18a0*/  IMAD.WIDE.U32 R14, R15, 0x4, R4 ;  /* 0x000000040f0e7825 */ /* 0x000fc800078e0004 */
[--C-:B------:R-:W-:Y:S01]  /*18b0*/  IMAD.WIDE.U32 R20, R21, 0x4, R4.reuse ;  /* 0x0000000415147825 */ /* 0x100fe200078e0004 */
[----:B------:R0:W2:Y:S04]  /*18c0*/  LDG.E R28, desc[UR6][R14.64] ;  /* 0x000000060e1c7981 */ /* 0x0000a8000c1e1900 */
[----:B------:R-:W2:Y:S01]  /*18d0*/  LDG.E R29, desc[UR6][R20.64] ;  /* 0x00000006141d7981 */ /* 0x000ea2000c1e1900 */
[C---:B------:R-:W-:Y:S02]  /*18e0*/  VIADD R17, R7.reuse, 0xfffffa00 ;  /* 0xfffffa0007117836 */ /* 0x040fe40000000000 */
[----:B------:R-:W-:Y:S02]  /*18f0*/  VIADD R19, R7, 0xfffffb00 ;  /* 0xfffffb0007137836 */ /* 0x000fe40000000000 */
[----:B------:R-:W-:-:S04]  /*1900*/  IMAD.WIDE.U32 R16, R17, 0x4, R4 ;  /* 0x0000000411107825 */ /* 0x000fc800078e0004 */
[--C-:B------:R-:W-:Y:S01]  /*1910*/  IMAD.WIDE.U32 R18, R19, 0x4, R4.reuse ;  /* 0x0000000413127825 */ /* 0x100fe200078e0004 */
[----:B------:R1:W3:Y:S04]  /*1920*/  LDG.E R13, desc[UR6][R16.64] ;  /* 0x00000006100d7981 */ /* 0x0002e8000c1e1900 */
[----:B------:R4:W3:Y:S01]  /*1930*/  LDG.E R12, desc[UR6][R18.64] ;  /* 0x00000006120c7981 */ /* 0x0008e2000c1e1900 */
[C---:B------:R-:W-:Y:S01]  /*1940*/  VIADD R22, R7.reuse, 0xfffffd00 ;  /* 0xfffffd0007167836 */ /* 0x040fe20000000000 */
[C---:B------:R-:W-:Y:S01]  /*1950*/  IADD3 R23, PT, PT, R7.reuse, -0x400, RZ ;  /* 0xfffffc0007177810 */ /* 0x040fe20007ffe0ff */
[----:B------:R-:W-:Y:S02]  /*1960*/  VIADD R26, R7, 0xfffffe00 ;  /* 0xfffffe00071a7836 */ /* 0x000fe40000000000 */
[----:B0-----:R-:W-:-:S04]  /*1970*/  IMAD.WIDE.U32 R14, R22, 0x4, R4 ;  /* 0x00000004160e7825 */ /* 0x001fc800078e0004 */
[--C-:B-1----:R-:W-:Y:S02]  /*1980*/  IMAD.WIDE.U32 R16, R26, 0x4, R4.reuse ;  /* 0x000000041a107825 */ /* 0x102fe400078e0004 */
[----:B------:R0:W5:Y:S02]  /*1990*/  LDG.E R26, desc[UR6][R14.64] ;  /* 0x000000060e1a7981 */ /* 0x000164000c1e1900 */
[C-C-:B------:R-:W-:Y:S02]  /*19a0*/  IMAD.WIDE.U32 R24, R7.reuse, 0x4, R4.reuse ;  /* 0x0000000407187825 */ /* 0x140fe400078e0004 */
[----:B------:R-:W5:Y:S02]  /*19b0*/  LDG.E R16, desc[UR6][R16.64] ;  /* 0x0000000610107981 */ /* 0x000f64000c1e1900 */
[----:B----4-:R-:W-:Y:S02]  /*19c0*/  VIADD R19, R7, 0xffffff00 ;  /* 0xffffff0007137836 */ /* 0x010fe40000000000 */
[----:B------:R-:W-:Y:S01]  /*19d0*/  IMAD.WIDE.U32 R20, R23, 0x4, R4 ;  /* 0x0000000417147825 */ /* 0x000fe200078e0004 */
[----:B------:R-:W4:Y:S03]  /*19e0*/  LDG.E R24, desc[UR6][R24.64] ;  /* 0x0000000618187981 */ /* 0x000f26000c1e1900 */
[----:B0-----:R-:W-:-:S02]  /*19f0*/  VIADD R15, R7, 0x200 ;  /* 0x00000200070f7836 */ /* 0x001fc40000000000 */
[----:B------:R-:W-:Y:S02]  /*1a00*/  VIADD R23, R7, 0x100 ;  /* 0x0000010007177836 */ /* 0x000fe40000000000 */
[--C-:B------:R-:W-:Y:S01]  /*1a10*/  IMAD.WIDE.U32 R18, R19, 0x4, R4.reuse ;  /* 0x0000000413127825 */ /* 0x100fe200078e0004 */
[----:B------:R0:W5:Y:S03]  /*1a20*/  LDG.E R25, desc[UR6][R20.64] ;  /* 0x0000000614197981 */ /* 0x000166000c1e1900 */
[----:B------:R-:W-:Y:S02]  /*1a30*/  IMAD.WIDE.U32 R22, R23, 0x4, R4 ;  /* 0x0000000417167825 */ /* 0x000fe400078e0004 */
[----:B------:R-:W4:Y:S04]  /*1a40*/  LDG.E R19, desc[UR6][R18.64] ;  /* 0x0000000612137981 */ /* 0x000f28000c1e1900 */
[----:B------:R1:W4:Y:S01]  /*1a50*/  LDG.E R23, desc[UR6][R22.64] ;  /* 0x0000000616177981 */ /* 0x000322000c1e1900 */
[----:B0-----:R-:W-:-:S04]  /*1a60*/  VIADD R21, R7, 0x300 ;  /* 0x0000030007157836 */ /* 0x001fc80000000000 */
[----:B------:R-:W-:-:S04]  /*1a70*/  IMAD.WIDE.U32 R20, R21, 0x4, R4 ;  /* 0x0000000415147825 */ /* 0x000fc800078e0004 */
[----:B-1----:R-:W-:Y:S02]  /*1a80*/  VIADD R22, R7, 0x700 ;  /* 0x0000070007167836 */ /* 0x002fe40000000000 */
[----:B------:R-:W4:Y:S01]  /*1a90*/  LDG.E R21, desc[UR6][R20.64] ;  /* 0x0000000614157981 */ /* 0x000f22000c1e1900 */
[----:B--2---:R-:W-:Y:S01]  /*1aa0*/  IADD3 R27, PT, PT, R29, R28, R27 ;  /* 0x0000001c1d1b7210 */ /* 0x004fe20007ffe01b */
[----:B------:R-:W-:Y:S01]  /*1ab0*/  IMAD.WIDE.U32 R28, R15, 0x4, R4 ;  /* 0x000000040f1c7825 */ /* 0x000fe200078e0004 */
[----:B------:R-:W-:-:S05]  /*1ac0*/  IADD3 R15, PT, PT, R7, 0x400, RZ ;  /* 0x00000400070f7810 */ /* 0x000fca0007ffe0ff */
[----:B------:R0:W2:Y:S01]  /*1ad0*/  LDG.E R28, desc[UR6][R28.64] ;  /* 0x000000061c1c7981 */ /* 0x0000a2000c1e1900 */
[----:B------:R-:W-:-:S05]  /*1ae0*/  IMAD.WIDE.U32 R14, R15, 0x4, R4 ;  /* 0x000000040f0e7825 */ /* 0x000fca00078e0004 */
[----:B------:R1:W2:Y:S01]  /*1af0*/  LDG.E R17, desc[UR6][R14.64] ;  /* 0x000000060e117981 */ /* 0x0002a2000c1e1900 */
[----:B---3--:R-:W-:Y:S01]  /*1b00*/  IADD3 R27, PT, PT, R12, R13, R27 ;  /* 0x0000000d0c1b7210 */ /* 0x008fe20007ffe01b */
[----:B0-----:R-:W-:-:S04]  /*1b10*/  VIADD R29, R7, 0x500 ;  /* 0x00000500071d7836 */ /* 0x001fc80000000000 */
[----:B------:R-:W-:-:S04]  /*1b20*/  IMAD.WIDE.U32 R12, R29, 0x4, R4 ;  /* 0x000000041d0c7825 */ /* 0x000fc800078e0004 */
[----:B-1----:R-:W-:Y:S01]  /*1b30*/  VIADD R15, R7, 0x600 ;  /* 0x00000600070f7836 */ /* 0x002fe20000000000 */
[----:B------:R0:W3:Y:S03]  /*1b40*/  LDG.E R18, desc[UR6][R12.64] ;  /* 0x000000060c127981 */ /* 0x0000e6000c1e1900 */
[----:B------:R-:W-:-:S04]  /*1b50*/  IMAD.WIDE.U32 R14, R15, 0x4, R4 ;  /* 0x000000040f0e7825 */ /* 0x000fc800078e0004 */
[----:B0-----:R-:W-:Y:S02]  /*1b60*/  IMAD.WIDE.U32 R12, R22, 0x4, R4 ;  /* 0x00000004160c7825 */ /* 0x001fe400078e0004 */
[----:B------:R-:W3:Y:S04]  /*1b70*/  LDG.E R22, desc[UR6][R14.64] ;  /* 0x000000060e167981 */ /* 0x000ee8000c1e1900 */
[----:B------:R-:W3:Y:S01]  /*1b80*/  LDG.E R20, desc[UR6][R12.64] ;  /* 0x000000060c147981 */ /* 0x000ee2000c1e1900 */
[----:B------:R-:W-:Y:S01]  /*1b90*/  VIADD R0, R0, 0x10 ;  /* 0x0000001000007836 */ /* 0x000fe20000000000 */
[----:B-----5:R-:W-:-:S04]  /*1ba0*/  IADD3 R25, PT, PT, R26, R25, R27 ;  /* 0x000000191a197210 */ /* 0x020fc80007ffe01b */
[----:B----4-:R-:W-:Y:S02]  /*1bb0*/  IADD3 R16, PT, PT, R19, R16, R25 ;  /* 0x0000001013107210 */ /* 0x010fe40007ffe019 */
[----:B------:R-:W-:Y:S02]  /*1bc0*/  ISETP.NE.AND P0, PT, R0, RZ, PT ;  /* 0x000000ff0000720c */ /* 0x000fe40003f05270 */
[----:B------:R-:W-:Y:S01]  /*1bd0*/  IADD3 R16, PT, PT, R23, R24, R16 ;  /* 0x0000001817107210 */ /* 0x000fe20007ffe010 */
[----:B------:R-:W-:Y:S02]  /*1be0*/  VIADD R11, R11, 0x1000 ;  /* 0x000010000b0b7836 */ /* 0x000fe40000000000 */
[----:B------:R-:W-:Y:S01]  /*1bf0*/  VIADD R7, R7, 0x1000 ;  /* 0x0000100007077836 */ /* 0x000fe20000000000 */
[----:B--2---:R-:W-:-:S04]  /*1c00*/  IADD3 R16, PT, PT, R21, R28, R16 ;  /* 0x0000001c15107210 */ /* 0x004fc80007ffe010 */
[----:B---3--:R-:W-:-:S04]  /*1c10*/  IADD3 R17, PT, PT, R18, R17, R16 ;  /* 0x0000001112117210 */ /* 0x008fc80007ffe010 */
[----:B------:R-:W-:Y:S01]  /*1c20*/  IADD3 R27, PT, PT, R20, R22, R17 ;  /* 0x00000016141b7210 */ /* 0x000fe20007ffe011 */
[----:B------:R-:W-:Y:S06]  /*1c30*/  @P0 BRA `(.L_x_197) ;  /* 0xfffffffc00100947 */ /* 0x000fec000383ffff */
[----:B------:R-:W-:Y:S05]  /*1c40*/  BSYNC.RECONVERGENT B3 ;  /* 0x0000000000037941 */ /* 0x000fea0003800200 */
.L_x_196:
[----:B------:R-:W-:-:S07]  /*1c50*/  IADD3 R0, PT, PT, R11, -0x800, RZ ;  /* 0xfffff8000b007810 */ /* 0x000fce0007ffe0ff */
.L_x_195:
[----:B------:R-:W-:Y:S05]  /*1c60*/  BSYNC.RECONVERGENT B2 ;  /* 0x0000000000027941 */ /* 0x000fea0003800200 */
.L_x_194:
[----:B------:R-:W-:-:S13]  /*1c70*/  ISETP.NE.AND P0, PT, R10, RZ, PT ;  /* 0x000000ff0a00720c */ /* 0x000fda0003f05270 */
[----:B------:R-:W-:Y:S05]  /*1c80*/  @!P0 BRA `(.L_x_193) ;  /* 0x0000000400148947 */ /* 0x000fea0003800000 */
[----:B------:R-:W-:Y:S01]  /*1c90*/  ISETP.GE.U32.AND P0, PT, R10, 0x8, PT ;  /* 0x000000080a00780c */ /* 0x000fe20003f06070 */
[----:B------:R-:W-:Y:S01]  /*1ca0*/  BSSY.RECONVERGENT B2, `(.L_x_198) ;  /* 0x0000021000027945 */ /* 0x000fe20003800200 */
[----:B------:R-:W-:-:S04]  /*1cb0*/  LOP3.LUT R23, R8, 0x7, RZ, 0xc0, !PT ;  /* 0x0000000708177812 */ /* 0x000fc800078ec0ff */
[----:B------:R-:W-:-:S07]  /*1cc0*/  ISETP.NE.AND P1, PT, R23, RZ, PT ;  /* 0x000000ff1700720c */ /* 0x000fce0003f25270 */
[----:B------:R-:W-:Y:S06]  /*1cd0*/  @!P0 BRA `(.L_x_199) ;  /* 0x0000000000748947 */ /* 0x000fec0003800000 */
[----:B------:R-:W-:-:S04]  /*1ce0*/  IMAD.IADD R11, R0, 0x1, R9 ;  /* 0x00000001000b7824 */ /* 0x000fc800078e0209 */
[C---:B------:R-:W-:Y:S02]  /*1cf0*/  VIADD R19, R11.reuse, 0x100 ;  /* 0x000001000b137836 */ /* 0x040fe40000000000 */
[C---:B------:R-:W-:Y:S02]  /*1d00*/  VIADD R21, R11.reuse, 0x200 ;  /* 0x000002000b157836 */ /* 0x040fe40000000000 */
[C---:B------:R-:W-:Y:S02]  /*1d10*/  VIADD R13, R11.reuse, 0x300 ;  /* 0x000003000b0d7836 */ /* 0x040fe40000000000 */
[----:B------:R-:W-:-:S04]  /*1d20*/  IMAD.WIDE.U32 R16, R11, 0x4, R4 ;  /* 0x000000040b107825 */ /* 0x000fc800078e0004 */
[--C-:B------:R-:W-:Y:S01]  /*1d30*/  IMAD.WIDE.U32 R18, R19, 0x4, R4.reuse ;  /* 0x0000000413127825 */ /* 0x100fe200078e0004 */
[----:B------:R0:W2:Y:S03]  /*1d40*/  LDG.E R22, desc[UR6][R16.64] ;  /* 0x0000000610167981 */ /* 0x0000a6000c1e1900 */
[--C-:B------:R-:W-:Y:S01]  /*1d50*/  IMAD.WIDE.U32 R20, R21, 0x4, R4.reuse ;  /* 0x0000000415147825 */ /* 0x100fe200078e0004 */
[----:B------:R1:W2:Y:S03]  /*1d60*/  LDG.E R7, desc[UR6][R18.64] ;  /* 0x0000000612077981 */ /* 0x0002a6000c1e1900 */
[C---:B------:R-:W-:Y:S02]  /*1d70*/  VIADD R15, R11.reuse, 0x400 ;  /* 0x000004000b0f7836 */ /* 0x040fe40000000000 */
[C---:B------:R-:W-:Y:S01]  /*1d80*/  VIADD R25, R11.reuse, 0x500 ;  /* 0x000005000b197836 */ /* 0x040fe20000000000 */
[----:B------:R-:W-:Y:S01]  /*1d90*/  IADD3 R29, PT, PT, R11, 0x600, RZ ;  /* 0x000006000b1d7810 */ /* 0x000fe20007ffe0ff */
[----:B------:R-:W-:Y:S01]  /*1da0*/  IMAD.WIDE.U32 R12, R13, 0x4, R4 ;  /* 0x000000040d0c7825 */ /* 0x000fe200078e0004 */
[----:B------:R-:W3:Y:S03]  /*1db0*/  LDG.E R20, desc[UR6][R20.64] ;  /* 0x0000000614147981 */ /* 0x000ee6000c1e1900 */
[----:B------:R-:W-:-:S02]  /*1dc0*/  VIADD R24, R11, 0x700 ;  /* 0x000007000b187836 */ /* 0x000fc40000000000 */
[--C-:B------:R-:W-:Y:S01]  /*1dd0*/  IMAD.WIDE.U32 R14, R15, 0x4, R4.reuse ;  /* 0x000000040f0e7825 */ /* 0x100fe200078e0004 */
[----:B------:R-:W3:Y:S03]  /*1de0*/  LDG.E R12, desc[UR6][R12.64] ;  /* 0x000000060c0c7981 */ /* 0x000ee6000c1e1900 */
[--C-:B------:R-:W-:Y:S02]  /*1df0*/  IMAD.WIDE.U32 R10, R25, 0x4, R4.reuse ;  /* 0x00000004190a7825 */ /* 0x100fe400078e0004 */
[----:B------:R-:W4:Y:S02]  /*1e00*/  LDG.E R14, desc[UR6][R14.64] ;  /* 0x000000060e0e7981 */ /* 0x000f24000c1e1900 */
[--C-:B0-----:R-:W-:Y:S02]  /*1e10*/  IMAD.WIDE.U32 R16, R29, 0x4, R4.reuse ;  /* 0x000000041d107825 */ /* 0x101fe400078e0004 */
[----:B------:R-:W4:Y:S02]  /*1e20*/  LDG.E R10, desc[UR6][R10.64] ;  /* 0x000000060a0a7981 */ /* 0x000f24000c1e1900 */
[----:B-1----:R-:W-:-:S02]  /*1e30*/  IMAD.WIDE.U32 R18, R24, 0x4, R4 ;  /* 0x0000000418127825 */ /* 0x002fc400078e0004 */
[----:B------:R-:W5:Y:S04]  /*1e40*/  LDG.E R16, desc[UR6][R16.64] ;  /* 0x0000000610107981 */ /* 0x000f68000c1e1900 */
[----:B------:R-:W5:Y:S01]  /*1e50*/  LDG.E R18, desc[UR6][R18.64] ;  /* 0x0000000612127981 */ /* 0x000f62000c1e1900 */
[----:B------:R-:W-:Y:S01]  /*1e60*/  VIADD R0, R0, 0x800 ;  /* 0x0000080000007836 */ /* 0x000fe20000000000 */
[----:B--2---:R-:W-:-:S04]  /*1e70*/  IADD3 R7, PT, PT, R7, R22, R27 ;  /* 0x0000001607077210 */ /* 0x004fc80007ffe01b */
[----:B---3--:R-:W-:-:S04]  /*1e80*/  IADD3 R7, PT, PT, R12, R20, R7 ;  /* 0x000000140c077210 */ /* 0x008fc80007ffe007 */
[----:B----4-:R-:W-:-:S04]  /*1e90*/  IADD3 R7, PT, PT, R10, R14, R7 ;  /* 0x0000000e0a077210 */ /* 0x010fc80007ffe007 */
[----:B-----5:R-:W-:-:S07]  /*1ea0*/  IADD3 R27, PT, PT, R18, R16, R7 ;  /* 0x00000010121b7210 */ /* 0x020fce0007ffe007 */
.L_x_199:
[----:B------:R-:W-:Y:S05]  /*1eb0*/  BSYNC.RECONVERGENT B2 ;  /* 0x0000000000027941 */ /* 0x000fea0003800200 */
.L_x_198:
[----:B------:R-:W-:Y:S05]  /*1ec0*/  @!P1 BRA `(.L_x_193) ;  /* 0x0000000000849947 */ /* 0x000fea0003800000 */
[----:B------:R-:W-:Y:S01]  /*1ed0*/  ISETP.GE.U32.AND P0, PT, R23, 0x4, PT ;  /* 0x000000041700780c */ /* 0x000fe20003f06070 */
[----:B------:R-:W-:Y:S01]  /*1ee0*/  BSSY.RECONVERGENT B2, `(.L_x_200) ;  /* 0x0000012000027945 */ /* 0x000fe20003800200 */
[----:B------:R-:W-:-:S11]  /*1ef0*/  LOP3.LUT P1, RZ, R8, 0x3, RZ, 0xc0, !PT ;  /* 0x0000000308ff7812 */ /* 0x000fd6000782c0ff */
[----:B------:R-:W-:Y:S05]  /*1f00*/  @!P0 BRA `(.L_x_201) ;  /* 0x00000000003c8947 */ /* 0x000fea0003800000 */
[----:B------:R-:W-:-:S04]  /*1f10*/  IMAD.IADD R7, R0, 0x1, R9 ;  /* 0x0000000100077824 */ /* 0x000fc800078e0209 */
[C---:B------:R-:W-:Y:S02]  /*1f20*/  VIADD R11, R7.reuse, 0x100 ;  /* 0x00000100070b7836 */ /* 0x040fe40000000000 */
[----:B------:R-:W-:-:S04]  /*1f30*/  IMAD.WIDE.U32 R8, R7, 0x4, R4 ;  /* 0x0000000407087825 */ /* 0x000fc800078e0004 */
[C---:B------:R-:W-:Y:S02]  /*1f40*/  VIADD R13, R7.reuse, 0x200 ;  /* 0x00000200070d7836 */ /* 0x040fe40000000000 */
[----:B------:R-:W-:Y:S01]  /*1f50*/  VIADD R15, R7, 0x300 ;  /* 0x00000300070f7836 */ /* 0x000fe20000000000 */
[----:B------:R-:W2:Y:S01]  /*1f60*/  LDG.E R8, desc[UR6][R8.64] ;  /* 0x0000000608087981 */ /* 0x000ea2000c1e1900 */
[----:B------:R-:W-:-:S04]  /*1f70*/  IMAD.WIDE.U32 R10, R11, 0x4, R4 ;  /* 0x000000040b0a7825 */ /* 0x000fc800078e0004 */
[--C-:B------:R-:W-:Y:S02]  /*1f80*/  IMAD.WIDE.U32 R12, R13, 0x4, R4.reuse ;  /* 0x000000040d0c7825 */ /* 0x100fe400078e0004 */
[----:B------:R-:W2:Y:S02]  /*1f90*/  LDG.E R10, desc[UR6][R10.64] ;  /* 0x000000060a0a7981 */ /* 0x000ea4000c1e1900 */
[----:B------:R-:W-:Y:S02]  /*1fa0*/  IMAD.WIDE.U32 R14, R15, 0x4, R4 ;  /* 0x000000040f0e7825 */ /* 0x000fe400078e0004 */
[----:B------:R-:W3:Y:S04]  /*1fb0*/  LDG.E R12, desc[UR6][R12.64] ;  /* 0x000000060c0c7981 */ /* 0x000ee8000c1e1900 */
[----:B------:R-:W3:Y:S01]  /*1fc0*/  LDG.E R14, desc[UR6][R14.64] ;  /* 0x000000060e0e7981 */ /* 0x000ee2000c1e1900 */
[----:B------:R-:W-:-:S02]  /*1fd0*/  IADD3 R0, PT, PT, R0, 0x400, RZ ;  /* 0x0000040000007810 */ /* 0x000fc40007ffe0ff */
[----:B--2---:R-:W-:-:S04]  /*1fe0*/  IADD3 R27, PT, PT, R10, R8, R27 ;  /* 0x000000080a1b7210 */ /* 0x004fc80007ffe01b */
[----:B---3--:R-:W-:-:S07]  /*1ff0*/  IADD3 R27, PT, PT, R14, R12, R27 ;  /* 0x0000000c0e1b7210 */ /* 0x008fce0007ffe01b */
.L_x_201:
[----:B------:R-:W-:Y:S05]  /*2000*/  BSYNC.RECONVERGENT B2 ;  /* 0x0000000000027941 */ /* 0x000fea0003800200 */
.L_x_200:
[----:B------:R-:W-:Y:S05]  /*2010*/  @!P1 BRA `(.L_x_193) ;  /* 0x0000000000309947 */ /* 0x000fea0003800000 */
[----:B------:R-:W-:Y:S01]  /*2020*/  LOP3.LUT R6, R6, 0xffff, RZ, 0xc0, !PT ;  /* 0x0000ffff06067812 */ /* 0x000fe200078ec0ff */
[----:B------:R-:W-:-:S03]  /*2030*/  IMAD.IADD R9, R0, 0x1, R2 ;  /* 0x0000000100097824 */ /* 0x000fc600078e0202 */
[----:B------:R-:W-:-:S04]  /*2040*/  LEA.HI R6, R6, 0x1, RZ, 0x18 ;  /* 0x0000000106067811 */ /* 0x000fc800078fc0ff */
[----:B------:R-:W-:-:S05]  /*2050*/  LOP3.LUT R6, R6, 0x3, RZ, 0xc0, !PT ;  /* 0x0000000306067812 */ /* 0x000fca00078ec0ff */
[----:B------:R-:W-:-:S07]  /*2060*/  IMAD.MOV R0, RZ, RZ, -R6 ;  /* 0x000000ffff007224 */ /* 0x000fce00078e0a06 */
.L_x_202:
[----:B------:R-:W-:-:S06]  /*2070*/  IMAD.WIDE.U32 R6, R9, 0x4, R4 ;  /* 0x0000000409067825 */ /* 0x000fcc00078e0004 */
[----:B------:R-:W2:Y:S01]  /*2080*/  LDG.E R6, desc[UR6][R6.64] ;  /* 0x0000000606067981 */ /* 0x000ea2000c1e1900 */
[----:B------:R-:W-:Y:S02]  /*2090*/  VIADD R0, R0, 0x1 ;  /* 0x0000000100007836 */ /* 0x000fe40000000000 */
[----:B------:R-:W-:-:S03]  /*20a0*/  VIADD R9, R9, 0x100 ;  /* 0x0000010009097836 */ /* 0x000fc60000000000 */
[----:B------:R-:W-:Y:S01]  /*20b0*/  ISETP.NE.AND P0, PT, R0, RZ, PT ;  /* 0x000000ff0000720c */ /* 0x000fe20003f05270 */
[----:B--2---:R-:W-:-:S12]  /*20c0*/  IMAD.IADD R27, R6, 0x1, R27 ;  /* 0x00000001061b7824 */ /* 0x004fd800078e021b */
[----:B------:R-:W-:Y:S05]  /*20d0*/  @P0 BRA `(.L_x_202) ;  /* 0xfffffffc00e40947 */ /* 0x000fea000383ffff */
.L_x_193:
[----:B------:R-:W-:Y:S05]  /*20e0*/  BSYNC.RECONVERGENT B1 ;  /* 0x0000000000017941 */ /* 0x000fea0003800200 */
.L_x_190:
[----:B------:R-:W0:Y:S01]  /*20f0*/  S2R R9, SR_LANEID ;  /* 0x0000000000097919 */ /* 0x000e220000000000 */
[----:B------:R-:W1:Y:S01]  /*2100*/  SHFL.DOWN PT, R0, R27, 0x1, 0x1f ;  /* 0x08201f001b007f89 */ /* 0x000e6200000e0000 */
[----:B------:R-:W2:Y:S01]  /*2110*/  S2R R8, SR_TID.X ;  /* 0x0000000000087919 */ /* 0x000ea20000002100 */
[C---:B0-----:R-:W-:Y:S02]  /*2120*/  ISETP.GT.AND P0, PT, R9.reuse, 0x1e, PT ;  /* 0x0000001e0900780c */ /* 0x041fe40003f04270 */
[C---:B------:R-:W-:Y:S02]  /*2130*/  ISETP.NE.AND P1, PT, R9.reuse, RZ, PT ;  /* 0x000000ff0900720c */ /* 0x040fe40003f25270 */
[----:B-1----:R-:W-:Y:S02]  /*2140*/  SEL R0, R0, RZ, !P0 ;  /* 0x000000ff00007207 */ /* 0x002fe40004000000 */
[----:B------:R-:W-:-:S03]  /*2150*/  ISETP.GT.AND P0, PT, R9, 0x1d, PT ;  /* 0x0000001d0900780c */ /* 0x000fc60003f04270 */
[----:B------:R-:W-:-:S05]  /*2160*/  IMAD.IADD R0, R0, 0x1, R27 ;  /* 0x0000000100007824 */ /* 0x000fca00078e021b */
[----:B------:R-:W0:Y:S01]  /*2170*/  SHFL.DOWN PT, R2, R0, 0x2, 0x1f ;  /* 0x08401f0000027f89 */ /* 0x000e2200000e0000 */
[----:B------:R-:W1:Y:S01]  /*2180*/  @!P1 S2R R6, SR_CgaCtaId ;  /* 0x0000000000069919 */ /* 0x000e620000008800 */
[----:B0-----:R-:W-:Y:S02]  /*2190*/  SEL R5, R2, RZ, !P0 ;  /* 0x000000ff02057207 */ /* 0x001fe40004000000 */
[----:B------:R-:W-:Y:S02]  /*21a0*/  ISETP.GT.AND P0, PT, R9, 0x1b, PT ;  /* 0x0000001b0900780c */ /* 0x000fe40003f04270 */
[----:B------:R-:W-:-:S05]  /*21b0*/  IADD3 R5, PT, PT, R0, R5, RZ ;  /* 0x0000000500057210 */ /* 0x000fca0007ffe0ff */
[----:B------:R-:W0:Y:S02]  /*21c0*/  SHFL.DOWN PT, R2, R5, 0x4, 0x1f ;  /* 0x08801f0005027f89 */ /* 0x000e2400000e0000 */
[----:B0-----:R-:W-:Y:S02]  /*21d0*/  SEL R2, R2, RZ, !P0 ;  /* 0x000000ff02027207 */ /* 0x001fe40004000000 */
[----:B------:R-:W-:-:S03]  /*21e0*/  ISETP.GT.AND P0, PT, R9, 0x17, PT ;  /* 0x000000170900780c */ /* 0x000fc60003f04270 */
[----:B------:R-:W-:Y:S01]  /*21f0*/  IMAD.IADD R2, R5, 0x1, R2 ;  /* 0x0000000105027824 */ /* 0x000fe200078e0202 */
[----:B------:R-:W-:-:S04]  /*2200*/  @!P1 MOV R5, 0x400 ;  /* 0x0000040000059802 */ /* 0x000fc80000000f00 */
[----:B------:R-:W0:Y:S01]  /*2210*/  SHFL.DOWN PT, R4, R2, 0x8, 0x1f ;  /* 0x09001f0002047f89 */ /* 0x000e2200000e0000 */
[----:B-1----:R-:W-:Y:S02]  /*2220*/  @!P1 LEA R5, R6, R5, 0x18 ;  /* 0x0000000506059211 */ /* 0x002fe400078ec0ff */
[----:B0-----:R-:W-:Y:S02]  /*2230*/  SEL R7, R4, RZ, !P0 ;  /* 0x000000ff04077207 */ /* 0x001fe40004000000 */
[----:B------:R-:W-:Y:S02]  /*2240*/  ISETP.GT.AND P0, PT, R9, 0xf, PT ;  /* 0x0000000f0900780c */ /* 0x000fe40003f04270 */
[----:B--2---:R-:W-:Y:S01]  /*2250*/  @!P1 SHF.R.U32.HI R4, RZ, 0x3, R8 ;  /* 0x00000003ff049819 */ /* 0x004fe20000011608 */
[----:B------:R-:W-:-:S03]  /*2260*/  IMAD.IADD R7, R2, 0x1, R7 ;  /* 0x0000000102077824 */ /* 0x000fc600078e0207 */
[----:B------:R-:W-:Y:S02]  /*2270*/  @!P1 LOP3.LUT R4, R4, 0x7c, RZ, 0xc0, !PT ;  /* 0x0000007c04049812 */ /* 0x000fe400078ec0ff */
[----:B------:R-:W0:Y:S03]  /*2280*/  SHFL.DOWN PT, R0, R7, 0x10, 0x1f ;  /* 0x0a001f0007007f89 */ /* 0x000e2600000e0000 */
[----:B------:R-:W-:Y:S01]  /*2290*/  @!P1 IMAD.IADD R4, R4, 0x1, R5 ;  /* 0x0000000104049824 */ /* 0x000fe200078e0205 */
        /* <DEDUP_REMOVED lines=15> */
[----:B------:R-:W-:-:S07]  /*2390*/  IMAD.IADD R11, R0, 0x1, R9 ;  /* 0x00000001000b7824 */ /* 0x000fce00078e0209 */
.L_x_189:
[----:B------:R-:W-:Y:S05]  /*23a0*/  BSYNC.RECONVERGENT B0 ;  /* 0x0000000000007941 */ /* 0x000fea0003800200 */
.L_x_173:
[----:B------:R-:W-:Y:S05]  /*23b0*/  @P0 EXIT ;  /* 0x000000000000094d */ /* 0x000fea0003800000 */
[----:B---3--:R-:W3:Y:S02]  /*23c0*/  LDC.64 R4, c[0x0][0x388] ;  /* 0x0000e200ff047b82 */ /* 0x008ee40000000a00 */
[----:B---3--:R-:W-:-:S05]  /*23d0*/  IMAD.WIDE.U32 R2, R3, 0x4, R4 ;  /* 0x0000000403027825 */ /* 0x008fca00078e0004 */
[----:B------:R-:W-:Y:S01]  /*23e0*/  STG.E desc[UR6][R2.64], R11 ;  /* 0x0000000b02007986 */ /* 0x000fe2000c101906 */
[----:B------:R-:W-:Y:S05]  /*23f0*/  EXIT ;  /* 0x000000000000794d */ /* 0x000fea0003800000 */
.L_x_203:
        /* <DEDUP_REMOVED lines=16> */
.L_x_242:


//--------------------- .text._ZN3cub18CUB_300001_SM_10006detail6reduce28DeviceReduceSingleTileKernelINS2_10policy_hubIijN4cuda3std3__44plusIiEEE10Policy1000EN6thrust24THRUST_300001_SM_1000_NS10device_ptrIjEEPjjS9_jiNS7_10__identityEEEvT0_T1_T2_T3_T4_T6_ --------------------------
	.section	.text._ZN3cub18CUB_300001_SM_10006detail6reduce28DeviceReduceSingleTileKernelINS2_10policy_hubIijN4cuda3std3__44plusIiEEE10Policy1000EN6thrust24THRUST_300001_SM_1000_NS10device_ptrIjEEPjjS9_jiNS7_10__identityEEEvT0_T1_T2_T3_T4_T6_,"ax",@progbits
	.align	128
        .global         _ZN3cub18CUB_300001_SM_10006detail6reduce28DeviceReduceSingleTileKernelINS2_10policy_hubIijN4cuda3std3__44plusIiEEE10Policy1000EN6thrust24THRUST_300001_SM_1000_NS10device_ptrIjEEPjjS9_jiNS7_10__identityEEEvT0_T1_T2_T3_T4_T6_
        .type           _ZN3cub18CUB_300001_SM_10006detail6reduce28DeviceReduceSingleTileKernelINS2_10policy_hubIijN4cuda3std3__44plusIiEEE10Policy1000EN6thrust24THRUST_300001_SM_1000_NS10device_ptrIjEEPjjS9_jiNS7_10__identityEEEvT0_T1_T2_T3_T4_T6_,@function
        .size           _ZN3cub18CUB_300001_SM_10006detail6reduce28DeviceReduceSingleTileKernelINS2_10policy_hubIijN4cuda3std3__44plusIiEEE10Policy1000EN6thrust24THRUST_300001_SM_1000_NS10device_ptrIjEEPjjS9_jiNS7_10__identityEEEvT0_T1_T2_T3_T4_T6_,(.L_x_243 - _ZN3cub18CUB_300001_SM_10006detail6reduce28DeviceReduceSingleTileKernelINS2_10policy_hubIijN4cuda3std3__44plusIiEEE10Policy1000EN6thrust24THRUST_300001_SM_1000_NS10device_ptrIjEEPjjS9_jiNS7_10__identityEEEvT0_T1_T2_T3_T4_T6_)
        .other          _ZN3cub18CUB_300001_SM_10006detail6reduce28DeviceReduceSingleTileKernelINS2_10policy_hubIijN4cuda3std3__44plusIiEEE10Policy1000EN6thrust24THRUST_300001_SM_1000_NS10device_ptrIjEEPjjS9_jiNS7_10__identityEEEvT0_T1_T2_T3_T4_T6_,@"STO_CUDA_ENTRY STV_DEFAULT"
_ZN3cub18CUB_300001_SM_10006detail6reduce28DeviceReduceSingleTileKernelINS2_10policy_hubIijN4cuda3std3__44plusIiEEE10Policy1000EN6thrust24THRUST_300001_SM_1000_NS10device_ptrIjEEPjjS9_jiNS7_10__identityEEEvT0_T1_T2_T3_T4_T6_:
.text._ZN3cub18CUB_300001_SM_10006detail6reduce28DeviceReduceSingleTileKernelINS2_10policy_hubIijN4cuda3std3__44plusIiEEE10Policy1000EN6thrust24THRUST_300001_SM_1000_NS10device_ptrIjEEPjjS9_jiNS7_10__identityEEEvT0_T1_T2_T3_T4_T6_:
        /* <DEDUP_REMOVED lines=13> */
.L_x_204:
[----:B------:R-:W-:Y:S01]  /*00d0*/  ISETP.GT.U32.AND P0, PT, R2, 0xfff, PT ;  /* 0x00000fff0200780c */ /* 0x000fe20003f04070 */
[----:B------:R-:W-:-:S12]  /*00e0*/  BSSY.RECONVERGENT B0, `(.L_x_205) ;  /* 0x00001e7000007945 */ /* 0x000fd80003800200 */
        /* <DEDUP_REMOVED lines=11> */
.L_x_208:
[----:B------:R-:W-:Y:S05]  /*01a0*/  BSYNC.RECONVERGENT B1 ;  /* 0x0000000000017941 */ /* 0x000fea0003800200 */
.L_x_207:
        /* <DEDUP_REMOVED lines=17> */
.L_x_213:
        /* <DEDUP_REMOVED lines=31> */
.L_x_212:
[----:B------:R-:W-:Y:S05]  /*04b0*/  BSYNC.RECONVERGENT B2 ;  /* 0x0000000000027941 */ /* 0x000fea0003800200 */
.L_x_211:
[----:B------:R-:W-:Y:S05]  /*04c0*/  @!P0 BRA `(.L_x_210) ;  /* 0x0000000000c88947 */ /* 0x000fea0003800000 */
[----:B------:R-:W-:Y:S01]  /*04d0*/  ISETP.GE.U32.AND P0, PT, R21, 0x8, PT ;  /* 0x000000081500780c */ /* 0x000fe20003f06070 */
[----:B------:R-:W-:Y:S01]  /*04e0*/  BSSY.RECONVERGENT B2, `(.L_x_214) ;  /* 0x0000013000027945 */ /* 0x000fe20003800200 */
[----:B------:R-:W-:-:S04]  /*04f0*/  LOP3.LUT R16, R4, 0x7, RZ, 0xc0, !PT ;  /* 0x0000000704107812 */ /* 0x000fc800078ec0ff */
[----:B------:R-:W-:-:S07]  /*0500*/  ISETP.NE.AND P1, PT, R16, RZ, PT ;  /* 0x000000ff1000720c */ /* 0x000fce0003f25270 */
[----:B------:R-:W-:Y:S06]  /*0510*/  @!P0 BRA `(.L_x_215) ;  /* 0x00000000003c8947 */ /* 0x000fec0003800000 */
[----:B------:R-:W0:Y:S02]  /*0520*/  LDC.64 R6, c[0x0][0x380] ;  /* 0x0000e000ff067b82 */ /* 0x000e240000000a00 */
[----:B0-----:R-:W-:-:S05]  /*0530*/  IMAD.WIDE.U32 R6, R5, 0x4, R6 ;  /* 0x0000000405067825 */ /* 0x001fca00078e0006 */
        /* <DEDUP_REMOVED lines=13> */
.L_x_215:
[----:B------:R-:W-:Y:S05]  /*0610*/  BSYNC.RECONVERGENT B2 ;  /* 0x0000000000027941 */ /* 0x000fea0003800200 */
.L_x_214:
        /* <DEDUP_REMOVED lines=11> */
[----:B------:R-:W3:Y:S01]  /*06d0*/  LDG.E R10, desc[UR6][R6.64+0xc00] ;  /* 0x000c0006060a7981 */ /* 0x000ee2000c1e1900 */
[----:B------:R-:W-:Y:S01]  /*06e0*/  VIADD R5, R5, 0x400 ;  /* 0x0000040005057836 */ /* 0x000fe20000000000 */
[----:B--2--5:R-:W-:-:S04]  /*06f0*/  IADD3 R0, PT, PT, R4, R9, R0 ;  /* 0x0000000904007210 */ /* 0x024fc80007ffe000 */
[----:B---3--:R-:W-:-:S07]  /*0700*/  IADD3 R0, PT, PT, R10, R11, R0 ;  /* 0x0000000b0a007210 */ /* 0x008fce0007ffe000 */
.L_x_217:
[----:B------:R-:W-:Y:S05]  /*0710*/  BSYNC.RECONVERGENT B2 ;  /* 0x0000000000027941 */ /* 0x000fea0003800200 */
.L_x_216:
[----:B------:R-:W-:Y:S05]  /*0720*/  @!P1 BRA `(.L_x_210) ;  /* 0x0000000000309947 */ /* 0x000fea0003800000 */
[----:B------:R-:W0:Y:S02]  /*0730*/  LDC.64 R6, c[0x0][0x380] ;  /* 0x0000e000ff067b82 */ /* 0x000e240000000a00 */
[----:B0-----:R-:W-:-:S04]  /*0740*/  IMAD.WIDE.U32 R4, R5, 0x4, R6 ;  /* 0x0000000405047825 */ /* 0x001fc800078e0006 */
[----:B------:R-:W-:Y:S02]  /*0750*/  IMAD.MOV R6, RZ, RZ, -R8 ;  /* 0x000000ffff067224 */ /* 0x000fe400078e0a08 */
[----:B------:R-:W-:-:S07]  /*0760*/  IMAD.MOV.U32 R7, RZ, RZ, R5 ;  /* 0x000000ffff077224 */ /* 0x000fce00078e0005 */
.L_x_218:
[----:B------:R-:W-:-:S06]  /*0770*/  IMAD.MOV.U32 R5, RZ, RZ, R7 ;  /* 0x000000ffff057224 */ /* 0x000fcc00078e0007 */
[----:B------:R0:W2:Y:S01]  /*0780*/  LDG.E R5, desc[UR6][R4.64] ;  /* 0x0000000604057981 */ /* 0x0000a2000c1e1900 */
[----:B------:R-:W-:-:S05]  /*0790*/  VIADD R6, R6, 0x1 ;  /* 0x0000000106067836 */ /* 0x000fca0000000000 */
[----:B------:R-:W-:Y:S02]  /*07a0*/  ISETP.NE.AND P0, PT, R6, RZ, PT ;  /* 0x000000ff0600720c */ /* 0x000fe40003f05270 */
[----:B0-----:R-:W-:-:S05]  /*07b0*/  IADD3 R4, P1, PT, R4, 0x400, RZ ;  /* 0x0000040004047810 */ /* 0x001fca0007f3e0ff */
[----:B------:R-:W-:Y:S02]  /*07c0*/  IMAD.X R7, RZ, RZ, R7, P1 ;  /* 0x000000ffff077224 */ /* 0x000fe400008e0607 */
[----:B--2--5:R-:W-:-:S04]  /*07d0*/  IMAD.IADD R0, R5, 0x1, R0 ;  /* 0x0000000105007824 */ /* 0x024fc800078e0200 */
[----:B------:R-:W-:Y:S05]  /*07e0*/  @P0 BRA `(.L_x_218) ;  /* 0xfffffffc00e00947 */ /* 0x000fea000383ffff */
.L_x_210:
[----:B------:R-:W-:Y:S05]  /*07f0*/  BSYNC.RECONVERGENT B1 ;  /* 0x0000000000017941 */ /* 0x000fea0003800200 */
.L_x_209:
[----:B------:R-:W-:-:S13]  /*0800*/  ISETP.GE.U32.AND P0, PT, R2, 0x100, PT ;  /* 0x000001000200780c */ /* 0x000fda0003f06070 */
        /* <DEDUP_REMOVED lines=38> */
[----:B-1----:R-:W1:Y:S01]  /*0a70*/  LDS.64 R2, [UR4+0x20] ;  /* 0x00002004ff027984 */ /* 0x002e620008000a00 */
[----:B0-----:R-:W-:-:S04]  /*0a80*/  IADD3 R0, PT, PT, R4, R0, R9 ;  /* 0x0000000004007210 */ /* 0x001fc80007ffe009 */
[----:B------:R-:W-:-:S04]  /*0a90*/  IADD3 R0, PT, PT, R6, R0, R5 ;  /* 0x0000000006007210 */ /* 0x000fc80007ffe005 */
[----:B-1----:R-:W-:-:S05]  /*0aa0*/  IADD3 R0, PT, PT, R2, R0, R7 ;  /* 0x0000000002007210 */ /* 0x002fca0007ffe007 */
[----:B------:R-:W-:Y:S01]  /*0ab0*/  IMAD.IADD R9, R0, 0x1, R3 ;  /* 0x0000000100097824 */ /* 0x000fe200078e0203 */
[----:B------:R-:W-:Y:S06]  /*0ac0*/  BRA `(.L_x_220) ;  /* 0x0000001400207947 */ /* 0x000fec0003800000 */
.L_x_219:
[----:B------:R-:W-:Y:S01]  /*0ad0*/  LOP3.LUT R4, R3, 0x3e0, RZ, 0xc0, !PT ;  /* 0x000003e003047812 */ /* 0x000fe200078ec0ff */
[----:B------:R-:W1:Y:S03]  /*0ae0*/  S2R R10, SR_LANEID ;  /* 0x00000000000a7919 */ /* 0x000e660000000000 */
[----:B0-----:R-:W-:Y:S01]  /*0af0*/  LOP3.LUT R7, RZ, R4, RZ, 0x33, !PT ;  /* 0x00000004ff077212 */ /* 0x001fe200078e33ff */
[----:B------:R-:W-:-:S04]  /*0b00*/  VIADD R5, R4, 0x20 ;  /* 0x0000002004057836 */ /* 0x000fc80000000000 */
[----:B------:R-:W-:Y:S01]  /*0b10*/  IMAD.IADD R7, R7, 0x1, R2 ;  /* 0x0000000107077824 */ /* 0x000fe200078e0202 */
[----:B------:R-:W-:-:S04]  /*0b20*/  ISETP.GT.U32.AND P0, PT, R5, R2, PT ;  /* 0x000000020500720c */ /* 0x000fc80003f04070 */
        /* <DEDUP_REMOVED lines=40> */
[----:B------:R-:W-:Y:S01]  /*0db0*/  ISETP.GT.U32.AND P3, PT, R2, 0x80, PT ;  /* 0x000000800200780c */ /* 0x000fe20003f64070 */
[----:B-1----:R-:W-:-:S09]  /*0dc0*/  ULEA UR4, UR5, UR4, 0x18 ;  /* 0x0000000405047291 */ /* 0x002fd2000f8ec0ff */
[----:B------:R-:W1:Y:S04]  /*0dd0*/  LDS.128 R4, [UR4+0x10] ;  /* 0x00001004ff047984 */ /* 0x000e680008000c00 */
[----:B------:R-:W2:Y:S04]  /*0de0*/  LDS R0, [UR4+0xc] ;  /* 0x00000c04ff007984 */ /* 0x000ea80008000800 */
[----:B------:R-:W3:Y:S01]  /*0df0*/  LDS.64 R10, [UR4+0x20] ;  /* 0x00002004ff0a7984 */ /* 0x000ee20008000a00 */
[----:B-1----:R-:W-:Y:S02]  /*0e00*/  SEL R4, R4, RZ, P2 ;  /* 0x000000ff04047207 */ /* 0x002fe40001000000 */
[----:B------:R-:W-:-:S02]  /*0e10*/  ISETP.GT.U32.AND P2, PT, R2, 0x60, PT ;  /* 0x000000600200780c */ /* 0x000fc40003f44070 */
[----:B--2---:R-:W-:Y:S02]  /*0e20*/  SEL R0, R0, RZ, P1 ;  /* 0x000000ff00007207 */ /* 0x004fe40000800000 */
        /* <DEDUP_REMOVED lines=8> */
[----:B---3--:R-:W-:Y:S02]  /*0eb0*/  SEL R10, R10, RZ, P2 ;  /* 0x000000ff0a0a7207 */ /* 0x008fe40001000000 */
[----:B------:R-:W-:Y:S02]  /*0ec0*/  SEL R11, R11, RZ, P3 ;  /* 0x000000ff0b0b7207 */ /* 0x000fe40001800000 */
[----:B------:R-:W-:-:S05]  /*0ed0*/  IADD3 R0, PT, PT, R10, R0, R7 ;  /* 0x000000000a007210 */ /* 0x000fca0007ffe007 */
[----:B0-----:R-:W-:Y:S01]  /*0ee0*/  IMAD.IADD R9, R0, 0x1, R11 ;  /* 0x0000000100097824 */ /* 0x001fe200078e020b */
[----:B------:R-:W-:Y:S06]  /*0ef0*/  BRA `(.L_x_220) ;  /* 0x0000001000147947 */ /* 0x000fec0003800000 */
.L_x_206:
[----:B------:R-:W0:Y:S01]  /*0f00*/  S2R R0, SR_TID.X ;  /* 0x0000000000007919 */ /* 0x000e220000002100 */
[----:B------:R-:W1:Y:S02]  /*0f10*/  LDCU.64 UR4, c[0x0][0x380] ;  /* 0x00007000ff0477ac */ /* 0x000e640008000a00 */
[----:B-1----:R-:W-:Y:S02]  /*0f20*/  IMAD.U32 R12, RZ, RZ, UR4 ;  /* 0x00000004ff0c7e24 */ /* 0x002fe4000f8e00ff */
[----:B------:R-:W-:Y:S02]  /*0f30*/  IMAD.U32 R13, RZ, RZ, UR5 ;  /* 0x00000005ff0d7e24 */ /* 0x000fe4000f8e00ff */
        /* <DEDUP_REMOVED lines=17> */
[----:B------:R-:W-:Y:S01]  /*1050*/  UMOV UR4, 0x1000 ;  /* 0x0000100000047882 */ /* 0x000fe20000000000 */
[----:B--2---:R-:W-:-:S04]  /*1060*/  IADD3 R3, PT, PT, R7, R6, R3 ;  /* 0x0000000607037210 */ /* 0x004fc80007ffe003 */
[----:B---3--:R-:W-:-:S04]  /*1070*/  IADD3 R3, PT, PT, R9, R8, R3 ;  /* 0x0000000809037210 */ /* 0x008fc80007ffe003 */
[----:B----4-:R-:W-:-:S04]  /*1080*/  IADD3 R3, PT, PT, R11, R10, R3 ;  /* 0x0000000a0b037210 */ /* 0x010fc80007ffe003 */
[----:B-----5:R-:W-:-:S04]  /*1090*/  IADD3 R3, PT, PT, R15, R14, R3 ;  /* 0x0000000e0f037210 */ /* 0x020fc80007ffe003 */
[----:B------:R-:W-:Y:S01]  /*10a0*/  IADD3 R16, PT, PT, R17, R16, R3 ;  /* 0x0000001011107210 */ /* 0x000fe20007ffe003 */
[----:B------:R-:W-:-:S05]  /*10b0*/  VIADD R3, R2, 0xfffff000 ;  /* 0xfffff00002037836 */ /* 0x000fca0000000000 */
[----:B------:R-:W-:Y:S02]  /*10c0*/  ISETP.GE.U32.AND P0, PT, R3, 0x1000, PT ;  /* 0x000010000300780c */ /* 0x000fe40003f06070 */
[----:B------:R-:W-:-:S04]  /*10d0*/  IADD3 R16, PT, PT, R19, R18, R16 ;  /* 0x0000001213107210 */ /* 0x000fc80007ffe010 */
[----:B------:R-:W-:-:S05]  /*10e0*/  IADD3 R21, PT, PT, R21, R20, R16 ;  /* 0x0000001415157210 */ /* 0x000fca0007ffe010 */
[----:B------:R-:W-:Y:S02]  /*10f0*/  IMAD.IADD R7, R22, 0x1, R21 ;  /* 0x0000000116077824 */ /* 0x000fe400078e0215 */
[----:B------:R-:W-:Y:S05]  /*1100*/  @!P0 BRA `(.L_x_221) ;  /* 0x00000000008c8947 */ /* 0x000fea0003800000 */
[----:B------:R-:W0:Y:S01]  /*1110*/  LDC R2, c[0x0][0x390] ;  /* 0x0000e400ff027b82 */ /* 0x000e220000000800 */
[----:B------:R-:W-:-:S07]  /*1120*/  UMOV UR4, 0x1000 ;  /* 0x0000100000047882 */ /* 0x000fce0000000000 */
[----:B------:R-:W1:Y:S02]  /*1130*/  LDC.64 R12, c[0x0][0x380] ;  /* 0x0000e000ff0c7b82 */ /* 0x000e640000000a00 */
.L_x_223:
[----:B------:R-:W-:-:S04]  /*1140*/  VIADD R5, R0, UR4 ;  /* 0x0000000400057c36 */ /* 0x000fc80008000000 */
        /* <DEDUP_REMOVED lines=17> */
[----:B--2---:R-:W-:Y:S01]  /*1260*/  IADD3 R16, PT, PT, R18, R16, R7 ;  /* 0x0000001012107210 */ /* 0x004fe20007ffe007 */
[----:B0-----:R-:W-:-:S05]  /*1270*/  VIADD R7, R2, -UR4 ;  /* 0x8000000402077c36 */ /* 0x001fca0008000000 */
[----:B------:R-:W-:Y:S02]  /*1280*/  ISETP.GE.U32.AND P0, PT, R7, 0x1000, PT ;  /* 0x000010000700780c */ /* 0x000fe40003f06070 */
        /* <DEDUP_REMOVED lines=8> */
[----:B------:R-:W-:-:S06]  /*1310*/  UIADD3 UR4, UPT, UPT, UR4, 0x1000, URZ ;  /* 0x0000100004047890 */ /* 0x000fcc000fffe0ff */
[----:B------:R-:W-:-:S13]  /*1320*/  ISETP.LT.U32.AND P0, PT, R3, UR4, PT ;  /* 0x0000000403007c0c */ /* 0x000fda000bf01070 */
[----:B------:R-:W-:Y:S05]  /*1330*/  @!P0 BRA `(.L_x_223) ;  /* 0xfffffffc00808947 */ /* 0x000fea000383ffff */
.L_x_221:
[----:B------:R-:W-:Y:S01]  /*1340*/  VIADD R3, R2, -UR4 ;  /* 0x8000000402037c36 */ /* 0x000fe20008000000 */
[----:B------:R-:W-:Y:S04]  /*1350*/  BSSY.RECONVERGENT B1, `(.L_x_222) ;  /* 0x0000095000017945 */ /* 0x000fe80003800200 */
[----:B------:R-:W-:-:S04]  /*1360*/  ISETP.GE.AND P0, PT, R0, R3, PT ;  /* 0x000000030000720c */ /* 0x000fc80003f06270 */
[----:B------:R-:W-:-:S13]  /*1370*/  ISETP.LE.U32.OR P0, PT, R2, UR4, P0 ;  /* 0x0000000402007c0c */ /* 0x000fda0008703470 */
[----:B------:R-:W-:Y:S05]  /*1380*/  @P0 BRA `(.L_x_224) ;  /* 0x0000000800440947 */ /* 0x000fea0003800000 */
[----:B------:R-:W-:Y:S01]  /*1390*/  LOP3.LUT R3, RZ, R0, RZ, 0x33, !PT ;  /* 0x00000000ff037212 */ /* 0x000fe200078e33ff */
[----:B------:R-:W-:Y:S01]  /*13a0*/  BSSY.RECONVERGENT B2, `(.L_x_225) ;  /* 0x000004a000027945 */ /* 0x000fe20003800200 */
[----:B------:R-:W-:Y:S02]  /*13b0*/  IMAD.MOV.U32 R5, RZ, RZ, R0 ;  /* 0x000000ffff057224 */ /* 0x000fe400078e0000 */
[----:B------:R-:W-:-:S04]  /*13c0*/  IADD3 R3, PT, PT, R2, -UR4, R3 ;  /* 0x8000000402037c10 */ /* 0x000fc8000fffe003 */
[C---:B------:R-:W-:Y:S02]  /*13d0*/  ISETP.GE.U32.AND P0, PT, R3.reuse, 0xf00, PT ;  /* 0x00000f000300780c */ /* 0x040fe40003f06070 */
[----:B------:R-:W-:-:S04]  /*13e0*/  LEA.HI R3, R3, 0x1, RZ, 0x18 ;  /* 0x0000000103037811 */ /* 0x000fc800078fc0ff */
[----:B------:R-:W-:-:S07]  /*13f0*/  LOP3.LUT R4, R3, 0xf, RZ, 0xc0, !PT ;  /* 0x0000000f03047812 */ /* 0x000fce00078ec0ff */
[----:B------:R-:W-:Y:S05]  /*1400*/  @!P0 BRA `(.L_x_226) ;  /* 0x00000004000c8947 */ /* 0x000fea0003800000 */
[----:B------:R-:W-:Y:S01]  /*1410*/  LOP3.LUT R6, R3, 0x1fffff0, RZ, 0xc0, !PT ;  /* 0x01fffff003067812 */ /* 0x000fe200078ec0ff */
[----:B------:R-:W-:Y:S01]  /*1420*/  BSSY.RECONVERGENT B3, `(.L_x_227) ;  /* 0x0000040000037945 */ /* 0x000fe20003800200 */
[C---:B------:R-:W-:Y:S01]  /*1430*/  LOP3.LUT R5, R0.reuse, 0x800, RZ, 0xfc, !PT ;  /* 0x0000080000057812 */ /* 0x040fe200078efcff */
[----:B------:R-:W-:Y:S02]  /*1440*/  VIADD R2, R0, UR4 ;  /* 0x0000000400027c36 */ /* 0x000fe40008000000 */
[----:B------:R-:W-:-:S07]  /*1450*/  IMAD.MOV R6, RZ, RZ, -R6 ;  /* 0x000000ffff067224 */ /* 0x000fce00078e0a06 */
.L_x_228:
[----:B------:R-:W-:-:S04]  /*1460*/  IMAD.WIDE.U32 R26, R2, 0x4, R12 ;  /* 0x00000004021a7825 */ /* 0x000fc800078e000c */
[C---:B------:R-:W-:Y:S02]  /*1470*/  VIADD R9, R2.reuse, 0x100 ;  /* 0x0000010002097836 */ /* 0x040fe40000000000 */
[----:B------:R-:W-:Y:S01]  /*1480*/  VIADD R15, R2, 0x400 ;  /* 0x00000400020f7836 */ /* 0x000fe20000000000 */
[----:B------:R0:W2:Y:S01]  /*1490*/  LDG.E R26, desc[UR6][R26.64] ;  /* 0x000000061a1a7981 */ /* 0x0000a2000c1e1900 */
[----:B------:R-:W-:-:S04]  /*14a0*/  IMAD.WIDE.U32 R8, R9, 0x4, R12 ;  /* 0x0000000409087825 */ /* 0x000fc800078e000c */
[C---:B------:R-:W-:Y:S01]  /*14b0*/  VIADD R17, R2.reuse, 0x200 ;  /* 0x0000020002117836 */ /* 0x040fe20000000000 */
[----:B------:R1:W2:Y:S01]  /*14c0*/  LDG.E R25, desc[UR6][R8.64] ;  /* 0x0000000608197981 */ /* 0x0002a2000c1e1900 */
[C---:B------:R-:W-:Y:S02]  /*14d0*/  VIADD R11, R2.reuse, 0x300 ;  /* 0x00000300020b7836 */ /* 0x040fe40000000000 */
[----:B0-----:R-:W-:Y:S02]  /*14e0*/  VIADD R27, R2, 0x700 ;  /* 0x00000700021b7836 */ /* 0x001fe40000000000 */
[----:B------:R-:W-:-:S04]  /*14f0*/  IMAD.WIDE.U32 R14, R15, 0x4, R12 ;  /* 0x000000040f0e7825 */ /* 0x000fc800078e000c */
[--C-:B------:R-:W-:Y:S01]  /*1500*/  IMAD.WIDE.U32 R16, R17, 0x4, R12.reuse ;  /* 0x0000000411107825 */ /* 0x100fe200078e000c */
[----:B------:R0:W3:Y:S03]  /*1510*/  LDG.E R22, desc[UR6][R14.64] ;  /* 0x000000060e167981 */ /* 0x0000e6000c1e1900 */
[----:B------:R-:W-:Y:S01]  /*1520*/  VIADD R29, R2, 0x500 ;  /* 0x00000500021d7836 */ /* 0x000fe20000000000 */
[----:B------:R-:W4:Y:S01]  /*1530*/  LDG.E R24, desc[UR6][R16.64] ;  /* 0x0000000610187981 */ /* 0x000f22000c1e1900 */
[----:B------:R-:W-:-:S04]  /*1540*/  IMAD.WIDE.U32 R10, R11, 0x4, R12 ;  /* 0x000000040b0a7825 */ /* 0x000fc800078e000c */
[--C-:B-1----:R-:W-:Y:S01]  /*1550*/  IMAD.WIDE.U32 R8, R27, 0x4, R12.reuse ;  /* 0x000000041b087825 */ /* 0x102fe200078e000c */
[----:B------:R-:W4:Y:S03]  /*1560*/  LDG.E R23, desc[UR6][R10.64] ;  /* 0x000000060a177981 */ /* 0x000f26000c1e1900 */
[----:B------:R-:W-:Y:S02]  /*1570*/  VIADD R27, R2, 0x900 ;  /* 0x00000900021b7836 */ /* 0x000fe40000000000 */
[----:B------:R-:W-:-:S04]  /*1580*/  IMAD.WIDE.U32 R28, R29, 0x4, R12 ;  /* 0x000000041d1c7825 */ /* 0x000fc800078e000c */
[C---:B------:R-:W-:Y:S01]  /*1590*/  VIADD R19, R2.reuse, 0x600 ;  /* 0x0000060002137836 */ /* 0x040fe20000000000 */
[----:B------:R1:W5:Y:S01]  /*15a0*/  LDG.E R11, desc[UR6][R8.64] ;  /* 0x00000006080b7981 */ /* 0x000362000c1e1900 */
[C---:B0-----:R-:W-:Y:S02]  /*15b0*/  VIADD R15, R2.reuse, 0xa00 ;  /* 0x00000a00020f7836 */ /* 0x041fe40000000000 */
[----:B------:R-:W-:Y:S01]  /*15c0*/  VIADD R20, R2, 0x800 ;  /* 0x0000080002147836 */ /* 0x000fe20000000000 */
[----:B------:R0:W3:Y:S01]  /*15d0*/  LDG.E R21, desc[UR6][R28.64] ;  /* 0x000000061c157981 */ /* 0x0000e2000c1e1900 */
[----:B------:R-:W-:-:S04]  /*15e0*/  IMAD.WIDE.U32 R18, R19, 0x4, R12 ;  /* 0x0000000413127825 */ /* 0x000fc800078e000c */
[----:B-1----:R-:W-:-:S04]  /*15f0*/  IMAD.WIDE.U32 R8, R27, 0x4, R12 ;  /* 0x000000041b087825 */ /* 0x002fc800078e000c */
[--C-:B------:R-:W-:Y:S02]  /*1600*/  IMAD.WIDE.U32 R14, R15, 0x4, R12.reuse ;  /* 0x000000040f0e7825 */ /* 0x100fe400078e000c */
[----:B------:R-:W5:Y:S02]  /*1610*/  LDG.E R9, desc[UR6][R8.64] ;  /* 0x0000000608097981 */ /* 0x000f64000c1e1900 */
[--C-:B------:R-:W-:Y:S02]  /*1620*/  IMAD.WIDE.U32 R16, R20, 0x4, R12.reuse ;  /* 0x0000000414107825 */ /* 0x100fe400078e000c */
[----:B------:R1:W5:Y:S02]  /*1630*/  LDG.E R20, desc[UR6][R18.64] ;  /* 0x0000000612147981 */ /* 0x000364000c1e1900 */
[C---:B0-----:R-:W-:Y:S02]  /*1640*/  VIADD R29, R2.reuse, 0xb00 ;  /* 0x00000b00021d7836 */ /* 0x041fe40000000000 */
[----:B------:R-:W-:Y:S01]  /*1650*/  VIADD R27, R2, 0xc00 ;  /* 0x00000c00021b7836 */ /* 0x000fe20000000000 */
[----:B------:R0:W5:Y:S01]  /*1660*/  LDG.E R10, desc[UR6][R16.64] ;  /* 0x00000006100a7981 */ /* 0x000162000c1e1900 */
[----:B------:R-:W-:-:S03]  /*1670*/  IMAD.WIDE.U32 R28, R29, 0x4, R12 ;  /* 0x000000041d1c7825 */ /* 0x000fc600078e000c */
[----:B------:R0:W5:Y:S01]  /*1680*/  LDG.E R8, desc[UR6][R14.64] ;  /* 0x000000060e087981 */ /* 0x000162000c1e1900 */
[C---:B-1----:R-:W-:Y:S02]  /*1690*/  VIADD R19, R2.reuse, 0xe00 ;  /* 0x00000e0002137836 */ /* 0x042fe40000000000 */
[C---:B------:R-:W-:Y:S02]  /*16a0*/  VIADD R18, R2.reuse, 0xf00 ;  /* 0x00000f0002127836 */ /* 0x040fe40000000000 */
[----:B0-----:R-:W-:Y:S02]  /*16b0*/  IMAD.WIDE.U32 R16, R27, 0x4, R12 ;  /* 0x000000041b107825 */ /* 0x001fe400078e000c */
[----:B------:R-:W5:Y:S02]  /*16c0*/  LDG.E R27, desc[UR6][R28.64] ;  /* 0x000000061c1b7981 */ /* 0x000f64000c1e1900 */
[----:B------:R-:W-:-:S04]  /*16d0*/  VIADD R15, R2, 0xd00 ;  /* 0x00000d00020f7836 */ /* 0x000fc80000000000 */
[--C-:B------:R-:W-:Y:S01]  /*16e0*/  IMAD.WIDE.U32 R14, R15, 0x4, R12.reuse ;  /* 0x000000040f0e7825 */ /* 0x100fe200078e000c */
[----:B------:R0:W5:Y:S05]  /*16f0*/  LDG.E R28, desc[UR6][R16.64] ;  /* 0x00000006101c7981 */ /* 0x00016a000c1e1900 */
[----:B------:R-:W5:Y:S01]  /*1700*/  LDG.E R15, desc[UR6][R14.64] ;  /* 0x000000060e0f7981 */ /* 0x000f62000c1e1900 */
[----:B0-----:R-:W-:-:S04]  /*1710*/  IMAD.WIDE.U32 R16, R19, 0x4, R12 ;  /* 0x0000000413107825 */ /* 0x001fc800078e000c */
[----:B------:R-:W-:Y:S02]  /*1720*/  IMAD.WIDE.U32 R18, R18, 0x4, R12 ;  /* 0x0000000412127825 */ /* 0x000fe400078e000c */
[----:B------:R-:W5:Y:S04]  /*1730*/  LDG.E R16, desc[UR6][R16.64] ;  /* 0x0000000610107981 */ /* 0x000f68000c1e1900 */
[----:B------:R-:W5:Y:S01]  /*1740*/  LDG.E R19, desc[UR6][R18.64] ;  /* 0x0000000612137981 */ /* 0x000f62000c1e1900 */
[----:B------:R-:W-:-:S05]  /*1750*/  VIADD R6, R6, 0x10 ;  /* 0x0000001006067836 */ /* 0x000fca0000000000 */
[----:B------:R-:W-:Y:S01]  /*1760*/  ISETP.NE.AND P0, PT, R6, RZ, PT ;  /* 0x000000ff0600720c */ /* 0x000fe20003f05270 */
[----:B------:R-:W-:Y:S02]  /*1770*/  VIADD R5, R5, 0x1000 ;  /* 0x0000100005057836 */ /* 0x000fe40000000000 */
[----:B------:R-:W-:Y:S01]  /*1780*/  VIADD R2, R2, 0x1000 ;  /* 0x0000100002027836 */ /* 0x000fe20000000000 */
[----:B--2---:R-:W-:-:S04]  /*1790*/  IADD3 R25, PT, PT, R25, R26, R7 ;  /* 0x0000001a19197210 */ /* 0x004fc80007ffe007 */
[----:B----4-:R-:W-:-:S04]  /*17a0*/  IADD3 R23, PT, PT, R23, R24, R25 ;  /* 0x0000001817177210 */ /* 0x010fc80007ffe019 */
[----:B---3--:R-:W-:-:S04]  /*17b0*/  IADD3 R21, PT, PT, R21, R22, R23 ;  /* 0x0000001615157210 */ /* 0x008fc80007ffe017 */
[----:B-----5:R-:W-:-:S04]  /*17c0*/  IADD3 R11, PT, PT, R11, R20, R21 ;  /* 0x000000140b0b7210 */ /* 0x020fc80007ffe015 */
[----:B------:R-:W-:-:S04]  /*17d0*/  IADD3 R9, PT, PT, R9, R10, R11 ;  /* 0x0000000a09097210 */ /* 0x000fc80007ffe00b */
[----:B------:R-:W-:-:S04]  /*17e0*/  IADD3 R8, PT, PT, R27, R8, R9 ;  /* 0x000000081b087210 */ /* 0x000fc80007ffe009 */
[----:B------:R-:W-:-:S04]  /*17f0*/  IADD3 R8, PT, PT, R15, R28, R8 ;  /* 0x0000001c0f087210 */ /* 0x000fc80007ffe008 */
[----:B------:R-:W-:Y:S01]  /*1800*/  IADD3 R7, PT, PT, R19, R16, R8 ;  /* 0x0000001013077210 */ /* 0x000fe20007ffe008 */
[----:B------:R-:W-:Y:S06]  /*1810*/  @P0 BRA `(.L_x_228) ;  /* 0xfffffffc00100947 */ /* 0x000fec000383ffff */
[----:B------:R-:W-:Y:S05]  /*1820*/  BSYNC.RECONVERGENT B3 ;  /* 0x0000000000037941 */ /* 0x000fea0003800200 */
.L_x_227:
[----:B------:R-:W-:-:S07]  /*1830*/  VIADD R5, R5, 0xfffff800 ;  /* 0xfffff80005057836 */ /* 0x000fce0000000000 */
.L_x_226:
[----:B------:R-:W-:Y:S05]  /*1840*/  BSYNC.RECONVERGENT B2 ;  /* 0x0000000000027941 */ /* 0x000fea0003800200 */
.L_x_225:
[----:B------:R-:W-:-:S13]  /*1850*/  ISETP.NE.AND P0, PT, R4, RZ, PT ;  /* 0x000000ff0400720c */ /* 0x000fda0003f05270 */
[----:B------:R-:W-:Y:S05]  /*1860*/  @!P0 BRA `(.L_x_224) ;  /* 0x00000004000c8947 */ /* 0x000fea0003800000 */
[----:B------:R-:W-:Y:S01]  /*1870*/  ISETP.GE.U32.AND P0, PT, R4, 0x8, PT ;  /* 0x000000080400780c */ /* 0x000fe20003f06070 */
[----:B------:R-:W-:Y:S01]  /*1880*/  BSSY.RECONVERGENT B2, `(.L_x_229) ;  /* 0x0000021000027945 */ /* 0x000fe20003800200 */
[----:B------:R-:W-:-:S04]  /*1890*/  LOP3.LUT R24, R3, 0x7, RZ, 0xc0, !PT ;  /* 0x0000000703187812 */ /* 0x000fc800078ec0ff */
[----:B------:R-:W-:-:S07]  /*18a0*/  ISETP.NE.AND P1, PT, R24, RZ, PT ;  /* 0x000000ff1800720c */ /* 0x000fce0003f25270 */
[----:B------:R-:W-:Y:S06]  /*18b0*/  @!P0 BRA `(.L_x_230) ;  /* 0x0000000000748947 */ /* 0x000fec0003800000 */
[----:B------:R-:W-:-:S04]  /*18c0*/  VIADD R9, R5, UR4 ;  /* 0x0000000405097c36 */ /* 0x000fc80008000000 */
[C---:B------:R-:W-:Y:S02]  /*18d0*/  VIADD R21, R9.reuse, 0x100 ;  /* 0x0000010009157836 */ /* 0x040fe40000000000 */
[C---:B------:R-:W-:Y:S02]  /*18e0*/  VIADD R11, R9.reuse, 0x300 ;  /* 0x00000300090b7836 */ /* 0x040fe40000000000 */
[C---:B------:R-:W-:Y:S02]  /*18f0*/  VIADD R23, R9.reuse, 0x200 ;  /* 0x0000020009177836 */ /* 0x040fe40000000000 */
[----:B------:R-:W-:-:S04]  /*1900*/  IMAD.WIDE.U32 R16, R9, 0x4, R12 ;  /* 0x0000000409107825 */ /* 0x000fc800078e000c */
[--C-:B------:R-:W-:Y:S01]  /*1910*/  IMAD.WIDE.U32 R20, R21, 0x4, R12.reuse ;  /* 0x0000000415147825 */ /* 0x100fe200078e000c */
[----:B------:R0:W2:Y:S03]  /*1920*/  LDG.E R2, desc[UR6][R16.64] ;  /* 0x0000000610027981 */ /* 0x0000a6000c1e1900 */
[C---:B------:R-:W-:Y:S01]  /*1930*/  VIADD R15, R9.reuse, 0x400 ;  /* 0x00000400090f7836 */ /* 0x040fe20000000000 */
[----:B------:R-:W2:Y:S01]  /*1940*/  LDG.E R4, desc[UR6][R20.64] ;  /* 0x0000000614047981 */ /* 0x000ea2000c1e1900 */
[----:B------:R-:W-:Y:S02]  /*1950*/  VIADD R19, R9, 0x500 ;  /* 0x0000050009137836 */ /* 0x000fe40000000000 */
[----:B------:R-:W-:-:S04]  /*1960*/  IMAD.WIDE.U32 R10, R11, 0x4, R12 ;  /* 0x000000040b0a7825 */ /* 0x000fc800078e000c */
[--C-:B------:R-:W-:Y:S02]  /*1970*/  IMAD.WIDE.U32 R22, R23, 0x4, R12.reuse ;  /* 0x0000000417167825 */ /* 0x100fe400078e000c */
[----:B------:R-:W3:Y:S02]  /*1980*/  LDG.E R10, desc[UR6][R10.64] ;  /* 0x000000060a0a7981 */ /* 0x000ee4000c1e1900 */
[C---:B------:R-:W-:Y:S02]  /*1990*/  VIADD R25, R9.reuse, 0x600 ;  /* 0x0000060009197836 */ /* 0x040fe40000000000 */
[----:B------:R-:W-:Y:S01]  /*19a0*/  VIADD R27, R9, 0x700 ;  /* 0x00000700091b7836 */ /* 0x000fe20000000000 */
[----:B------:R-:W3:Y:S01]  /*19b0*/  LDG.E R6, desc[UR6][R22.64] ;  /* 0x0000000616067981 */ /* 0x000ee2000c1e1900 */
[----:B------:R-:W-:-:S04]  /*19c0*/  IMAD.WIDE.U32 R14, R15, 0x4, R12 ;  /* 0x000000040f0e7825 */ /* 0x000fc800078e000c */
[--C-:B------:R-:W-:Y:S02]  /*19d0*/  IMAD.WIDE.U32 R8, R19, 0x4, R12.reuse ;  /* 0x0000000413087825 */ /* 0x100fe400078e000c */
[----:B------:R-:W4:Y:S02]  /*19e0*/  LDG.E R15, desc[UR6][R14.64] ;  /* 0x000000060e0f7981 */ /* 0x000f24000c1e1900 */
[--C-:B------:R-:W-:Y:S02]  /*19f0*/  IMAD.WIDE.U32 R18, R25, 0x4, R12.reuse ;  /* 0x0000000419127825 */ /* 0x100fe400078e000c */
[----:B------:R-:W4:Y:S02]  /*1a00*/  LDG.E R8, desc[UR6][R8.64] ;  /* 0x0000000608087981 */ /* 0x000f24000c1e1900 */
[----:B0-----:R-:W-:Y:S02]  /*1a10*/  IMAD.WIDE.U32 R16, R27, 0x4, R12 ;  /* 0x000000041b107825 */ /* 0x001fe400078e000c */
[----:B------:R-:W5:Y:S04]  /*1a20*/  LDG.E R19, desc[UR6][R18.64] ;  /* 0x0000000612137981 */ /* 0x000f68000c1e1900 */
[----:B------:R-:W5:Y:S01]  /*1a30*/  LDG.E R16, desc[UR6][R16.64] ;  /* 0x0000000610107981 */ /* 0x000f62000c1e1900 */
[----:B------:R-:W-:Y:S01]  /*1a40*/  VIADD R5, R5, 0x800 ;  /* 0x0000080005057836 */ /* 0x000fe20000000000 */
[----:B--2---:R-:W-:-:S04]  /*1a50*/  IADD3 R7, PT, PT, R4, R2, R7 ;  /* 0x0000000204077210 */ /* 0x004fc80007ffe007 */
[----:B---3--:R-:W-:-:S04]  /*1a60*/  IADD3 R6, PT, PT, R10, R6, R7 ;  /* 0x000000060a067210 */ /* 0x008fc80007ffe007 */
[----:B----4-:R-:W-:-:S04]  /*1a70*/  IADD3 R6, PT, PT, R8, R15, R6 ;  /* 0x0000000f08067210 */ /* 0x010fc80007ffe006 */
[----:B-----5:R-:W-:-:S07]  /*1a80*/  IADD3 R7, PT, PT, R16, R19, R6 ;  /* 0x0000001310077210 */ /* 0x020fce0007ffe006 */
.L_x_230:
[----:B------:R-:W-:Y:S05]  /*1a90*/  BSYNC.RECONVERGENT B2 ;  /* 0x0000000000027941 */ /* 0x000fea0003800200 */
.L_x_229:
        /* <DEDUP_REMOVED lines=18> */
[----:B------:R-:W-:Y:S01]  /*1bc0*/  VIADD R5, R5, 0x400 ;  /* 0x0000040005057836 */ /* 0x000fe20000000000 */
[----:B--2---:R-:W-:-:S04]  /*1bd0*/  IADD3 R7, PT, PT, R8, R2, R7 ;  /* 0x0000000208077210 */ /* 0x004fc80007ffe007 */
[----:B---3--:R-:W-:-:S07]  /*1be0*/  IADD3 R7, PT, PT, R14, R10, R7 ;  /* 0x0000000a0e077210 */ /* 0x008fce0007ffe007 */
.L_x_232:
[----:B------:R-:W-:Y:S05]  /*1bf0*/  BSYNC.RECONVERGENT B2 ;  /* 0x0000000000027941 */ /* 0x000fea0003800200 */
.L_x_231:
[----:B------:R-:W-:Y:S05]  /*1c00*/  @!P1 BRA `(.L_x_224) ;  /* 0x0000000000249947 */ /* 0x000fea0003800000 */
[----:B------:R-:W-:Y:S02]  /*1c10*/  VIADD R5, R5, UR4 ;  /* 0x0000000405057c36 */ /* 0x000fe40008000000 */
[----:B------:R-:W-:-:S07]  /*1c20*/  IMAD.MOV R4, RZ, RZ, -R4 ;  /* 0x000000ffff047224 */ /* 0x000fce00078e0a04 */
.L_x_233:
[----:B------:R-:W-:-:S06]  /*1c30*/  IMAD.WIDE.U32 R2, R5, 0x4, R12 ;  /* 0x0000000405027825 */ /* 0x000fcc00078e000c */
[----:B------:R-:W2:Y:S01]  /*1c40*/  LDG.E R2, desc[UR6][R2.64] ;  /* 0x0000000602027981 */ /* 0x000ea2000c1e1900 */
[----:B------:R-:W-:Y:S02]  /*1c50*/  VIADD R4, R4, 0x1 ;  /* 0x0000000104047836 */ /* 0x000fe40000000000 */
[----:B------:R-:W-:-:S03]  /*1c60*/  VIADD R5, R5, 0x100 ;  /* 0x0000010005057836 */ /* 0x000fc60000000000 */
[----:B------:R-:W-:Y:S01]  /*1c70*/  ISETP.NE.AND P0, PT, R4, RZ, PT ;  /* 0x000000ff0400720c */ /* 0x000fe20003f05270 */
[----:B--2---:R-:W-:-:S12]  /*1c80*/  IMAD.IADD R7, R2, 0x1, R7 ;  /* 0x0000000102077824 */ /* 0x004fd800078e0207 */
[----:B------:R-:W-:Y:S05]  /*1c90*/  @P0 BRA `(.L_x_233) ;  /* 0xfffffffc00e40947 */ /* 0x000fea000383ffff */
.L_x_224:
[----:B------:R-:W-:Y:S05]  /*1ca0*/  BSYNC.RECONVERGENT B1 ;  /* 0x0000000000017941 */ /* 0x000fea0003800200 */
.L_x_222:
        /* <DEDUP_REMOVED lines=36> */
[----:B--2---:R-:W0:Y:S04]  /*1ef0*/  LDS.128 R4, [UR4+0x10] ;  /* 0x00001004ff047984 */ /* 0x004e280008000c00 */
[----:B------:R-:W1:Y:S01]  /*1f00*/  LDS.64 R2, [UR4+0x20] ;  /* 0x00002004ff027984 */ /* 0x000e620008000a00 */
[----:B0-----:R-:W-:-:S04]  /*1f10*/  IADD3 R0, PT, PT, R4, R0, R9 ;  /* 0x0000000004007210 */ /* 0x001fc80007ffe009 */
[----:B------:R-:W-:-:S04]  /*1f20*/  IADD3 R0, PT, PT, R6, R0, R5 ;  /* 0x0000000006007210 */ /* 0x000fc80007ffe005 */
[----:B-1----:R-:W-:-:S05]  /*1f30*/  IADD3 R0, PT, PT, R2, R0, R7 ;  /* 0x0000000002007210 */ /* 0x002fca0007ffe007 */
[----:B------:R-:W-:-:S07]  /*1f40*/  IMAD.IADD R9, R0, 0x1, R3 ;  /* 0x0000000100097824 */ /* 0x000fce00078e0203 */
.L_x_220:
[----:B------:R-:W-:Y:S05]  /*1f50*/  BSYNC.RECONVERGENT B0 ;  /* 0x0000000000007941 */ /* 0x000fea0003800200 */
.L_x_205:
[----:B------:R-:W-:Y:S05]  /*1f60*/  @P0 EXIT ;  /* 0x000000000000094d */ /* 0x000fea0003800000 */
[----:B-1----:R-:W1:Y:S01]  /*1f70*/  LDC.64 R2, c[0x0][0x388] ;  /* 0x0000e200ff027b82 */ /* 0x002e620000000a00 */
[----:B------:R-:W0:Y:S02]  /*1f80*/  LDCU UR4, c[0x0][0x398] ;  /* 0x00007300ff0477ac */ /* 0x000e240008000800 */
[----:B0-2---:R-:W-:-:S05]  /*1f90*/  VIADD R9, R9, UR4 ;  /* 0x0000000409097c36 */ /* 0x005fca0008000000 */
[----:B-1----:R-:W-:Y:S01]  /*1fa0*/  STG.E desc[UR6][R2.64], R9 ;  /* 0x0000000902007986 */ /* 0x002fe2000c101906 */
[----:B------:R-:W-:Y:S05]  /*1fb0*/  EXIT ;  /* 0x000000000000794d */ /* 0x000fea0003800000 */
.L_x_234:
        /* <DEDUP_REMOVED lines=12> */
.L_x_243:


//--------------------- .text._ZN3cub18CUB_300001_SM_10006detail11EmptyKernelIvEEvv --------------------------
	.section	.text._ZN3cub18CUB_300001_SM_10006detail11EmptyKernelIvEEvv,"ax",@progbits
	.align	128
        .global         _ZN3cub18CUB_300001_SM_10006detail11EmptyKernelIvEEvv
        .type           _ZN3cub18CUB_300001_SM_10006detail11EmptyKernelIvEEvv,@function
        .size           _ZN3cub18CUB_300001_SM_10006detail11EmptyKernelIvEEvv,(.L_x_244 - _ZN3cub18CUB_300001_SM_10006detail11EmptyKernelIvEEvv)
        .other          _ZN3cub18CUB_300001_SM_10006detail11EmptyKernelIvEEvv,@"STO_CUDA_ENTRY STV_DEFAULT"
_ZN3cub18CUB_300001_SM_10006detail11EmptyKernelIvEEvv:
.text._ZN3cub18CUB_300001_SM_10006detail11EmptyKernelIvEEvv:
[----:B------:R-:W-:Y:S01]  /*0000*/  LDC R1, c[0x0][0x37c] ;  /* 0x0000df00ff017b82 */ /* 0x000fe20000000800 */
[----:B------:R-:W-:Y:S05]  /*0010*/  EXIT ;  /* 0x000000000000794d */ /* 0x000fea0003800000 */
.L_x_235:
        /* <DEDUP_REMOVED lines=14> */
.L_x_244:


//--------------------- .text._Z9my_kernelPhS_S_S_ --------------------------
	.section	.text._Z9my_kernelPhS_S_S_,"ax",@progbits
	.align	128
        .global         _Z9my_kernelPhS_S_S_
        .type           _Z9my_kernelPhS_S_S_,@function
        .size           _Z9my_kernelPhS_S_S_,(.L_x_245 - _Z9my_kernelPhS_S_S_)
        .other          _Z9my_kernelPhS_S_S_,@"STO_CUDA_ENTRY STV_DEFAULT"
_Z9my_kernelPhS_S_S_:
.text._Z9my_kernelPhS_S_S_:
[----:B------:R-:W0:Y:S08]  /*0000*/  LDC R1, c[0x0][0x37c] ;  /* 0x0000df00ff017b82 */ /* 0x000e300000000800 */
[----:B------:R-:W1:Y:S01]  /*0010*/  LDC.64 R2, c[0x0][0x388] ;  /* 0x0000e200ff027b82 */ /* 0x000e620000000a00 */
[----:B------:R-:W1:Y:S01]  /*0020*/  LDCU.64 UR4, c[0x0][0x358] ;  /* 0x00006b00ff0477ac */ /* 0x000e620008000a00 */
[----:B0-----:R-:W-:Y:S01]  /*0030*/  VIADD R1, R1, 0xfffffff0 ;  /* 0xfffffff001017836 */ /* 0x001fe20000000000 */
[----:B------:R-:W0:Y:S01]  /*0040*/  LDCU.64 UR6, c[0x4][0x158] ;  /* 0x01002b00ff0677ac */ /* 0x000e220008000a00 */
[----:B-1----:R-:W2:Y:S04]  /*0050*/  LDG.E.U8 R13, desc[UR4][R2.64] ;  /* 0x00000004020d7981 */ /* 0x002ea8000c1e1100 */
[----:B------:R-:W2:Y:S08]  /*0060*/  LDC.64 R4, c[0x0][0x380] ;  /* 0x0000e000ff047b82 */ /* 0x000eb00000000a00 */
[----:B------:R-:W1:Y:S08]  /*0070*/  LDC.64 R8, c[0x0][0x390] ;  /* 0x0000e400ff087b82 */ /* 0x000e700000000a00 */
[----:B------:R-:W3:Y:S01]  /*0080*/  LDC.64 R6, c[0x0][0x398] ;  /* 0x0000e600ff067b82 */ /* 0x000ee20000000a00 */
[----:B--2---:R2:W-:Y:S04]  /*0090*/  STG.E.U8 desc[UR4][R4.64], R13 ;  /* 0x0000000d04007986 */ /* 0x0045e8000c101104 */
[----:B-1----:R-:W4:Y:S04]  /*00a0*/  LDG.E.U8 R15, desc[UR4][R8.64] ;  /* 0x00000004080f7981 */ /* 0x002f28000c1e1100 */
[----:B----4-:R-:W-:Y:S04]  /*00b0*/  STG.E.U8 desc[UR4][R4.64+0x1], R15 ;  /* 0x0000010f04007986 */ /* 0x010fe8000c101104 */
[----:B---3--:R-:W3:Y:S01]  /*00c0*/  LDG.E.U8 R0, desc[UR4][R6.64] ;  /* 0x0000000406007981 */ /* 0x008ee2000c1e1100 */
[----:B------:R-:W-:-:S03]  /*00d0*/  MOV R12, 0x160 ;  /* 0x00000160000c7802 */ /* 0x000fc60000000f00 */
[----:B---3--:R0:W-:Y:S04]  /*00e0*/  STG.E.U8 desc[UR4][R4.64+0x2], R0 ;  /* 0x0000020004007986 */ /* 0x0081e8000c101104 */
[----:B------:R-:W3:Y:S04]  /*00f0*/  LDG.E.U8 R10, desc[UR4][R2.64] ;  /* 0x00000004020a7981 */ /* 0x000ee8000c1e1100 */
[----:B------:R-:W3:Y:S01]  /*0100*/  LDG.E.U8 R11, desc[UR4][R8.64] ;  /* 0x00000004080b7981 */ /* 0x000ee2000c1e1100 */
[----:B------:R-:W1:Y:S01]  /*0110*/  LDCU UR4, c[0x0][0x2f8] ;  /* 0x00005f00ff0477ac */ /* 0x000e620008000800 */
[----:B--2---:R-:W2:Y:S02]  /*0120*/  LDC.64 R12, c[0x4][R12] ;  /* 0x010000000c0c7b82 */ /* 0x004ea40000000a00 */
[----:B------:R4:W-:Y:S01]  /*0130*/  STL [R1+0x8], R0 ;  /* 0x0000080001007387 */ /* 0x0009e20000100800 */
[----:B------:R-:W5:Y:S01]  /*0140*/  LDCU UR5, c[0x0][0x2fc] ;  /* 0x00005f80ff0577ac */ /* 0x000f620008000800 */
[----:B0-----:R-:W-:Y:S01]  /*0150*/  IMAD.U32 R4, RZ, RZ, UR6 ;  /* 0x00000006ff047e24 */ /* 0x001fe2000f8e00ff */
[----:B------:R-:W-:-:S02]  /*0160*/  MOV R5, UR7 ;  /* 0x0000000700057c02 */ /* 0x000fc40008000f00 */
[----:B-1----:R-:W-:-:S05]  /*0170*/  IADD3 R6, P0, PT, R1, UR4, RZ ;  /* 0x0000000401067c10 */ /* 0x002fca000ff1e0ff */
[----:B-----5:R-:W-:Y:S01]  /*0180*/  IMAD.X R7, RZ, RZ, UR5, P0 ;  /* 0x00000005ff077e24 */ /* 0x020fe200080e06ff */
[----:B--23--:R4:W-:Y:S07]  /*0190*/  STL.64 [R1], R10 ;  /* 0x0000000a01007387 */ /* 0x00c9ee0000100a00 */
[----:B------:R-:W-:-:S07]  /*01a0*/  LEPC R20, `(.L_x_236) ;  /* 0x000000001014794e */ /* 0x000fce0000000000 */
[----:B----4-:R-:W-:Y:S05]  /*01b0*/  CALL.ABS.NOINC R12 ;  /* 0x000000000c007343 */ /* 0x010fea0003c00000 */
.L_x_236:
[----:B------:R-:W-:Y:S05]  /*01c0*/  EXIT ;  /* 0x000000000000794d */ /* 0x000fea0003800000 */
.L_x_237:
        /* <DEDUP_REMOVED lines=11> */
.L_x_245:


//--------------------- .nv.global.init           --------------------------
	.section	.nv.global.init,"aw",@progbits
.nv.global.init:
	.type		$str,@object
	.size		$str,(.L_43 - $str)
$str:
        /*0000*/ 	.byte	0x63, 0x6f, 0x72, 0x3a, 0x20, 0x25, 0x64, 0x2d, 0x25, 0x64, 0x2d, 0x25, 0x64, 0x0a, 0x00
.L_43:


//--------------------- .nv.shared._ZN3cub18CUB_300001_SM_10006detail6reduce28DeviceReduceSingleTileKernelINS2_10policy_hubIiyN4cuda3std3__44plusIiEEE10Policy1000EPiPjiS9_jiNS7_10__identityEEEvT0_T1_T2_T3_T4_T6_ --------------------------
	.section	.nv.shared._ZN3cub18CUB_300001_SM_10006detail6reduce28DeviceReduceSingleTileKernelINS2_10policy_hubIiyN4cuda3std3__44plusIiEEE10Policy1000EPiPjiS9_jiNS7_10__identityEEEvT0_T1_T2_T3_T4_T6_,"aw",@nobits
	.sectionflags	@""
	.align	4
.nv.shared._ZN3cub18CUB_300001_SM_10006detail6reduce28DeviceReduceSingleTileKernelINS2_10policy_hubIiyN4cuda3std3__44plusIiEEE10Policy1000EPiPjiS9_jiNS7_10__identityEEEvT0_T1_T2_T3_T4_T6_:
	.zero		1068


//--------------------- .nv.shared.reserved.0     --------------------------
	.section	.nv.shared.reserved.0,"aw",@nobits
	.weak		__nv_reservedSMEM_offset_0_alias
	.size		__nv_reservedSMEM_offset_0_alias, 0, 64
	.other		__nv_reservedSMEM_offset_0_alias,@"STO_CUDA_RESERVED_SHARED STV_DEFAULT"
__nv_reservedSMEM_offset_0_alias:
	.zero		0
	.zero		64


//--------------------- .nv.global                --------------------------
	.section	.nv.global,"aw",@nobits
.nv.global:
	.type		_ZN34_INTERNAL_97fc282a_4_k_cu_29d524146thrust24THRUST_300001_SM_1000_NS3seqE,@object
	.size		_ZN34_INTERNAL_97fc282a_4_k_cu_29d524146thrust24THRUST_300001_SM_1000_NS3seqE,(_ZN34_INTERNAL_97fc282a_4_k_cu_29d524144cuda3std3__48in_placeE - _ZN34_INTERNAL_97fc282a_4_k_cu_29d524146thrust24THRUST_300001_SM_1000_NS3seqE)
_ZN34_INTERNAL_97fc282a_4_k_cu_29d524146thrust24THRUST_300001_SM_1000_NS3seqE:
	.zero		1
	.type		_ZN34_INTERNAL_97fc282a_4_k_cu_29d524144cuda3std3__48in_placeE,@object
	.size		_ZN34_INTERNAL_97fc282a_4_k_cu_29d524144cuda3std3__48in_placeE,(_ZN34_INTERNAL_97fc282a_4_k_cu_29d524144cuda3std6ranges3__45__cpo4sizeE - _ZN34_INTERNAL_97fc282a_4_k_cu_29d524144cuda3std3__48in_placeE)
_ZN34_INTERNAL_97fc282a_4_k_cu_29d524144cuda3std3__48in_placeE:
	.zero		1
	.type		_ZN34_INTERNAL_97fc282a_4_k_cu_29d524144cuda3std6ranges3__45__cpo4sizeE,@object
	.size		_ZN34_INTERNAL_97fc282a_4_k_cu_29d524144cuda3std6ranges3__45__cpo4sizeE,(_ZN34_INTERNAL_97fc282a_4_k_cu_29d524146thrust24THRUST_300001_SM_1000_NS12placeholders2_3E - _ZN34_INTERNAL_97fc282a_4_k_cu_29d524144cuda3std6ranges3__45__cpo4sizeE)
_ZN34_INTERNAL_97fc282a_4_k_cu_29d524144cuda3std6ranges3__45__cpo4sizeE:
	.zero		1
	.type		_ZN34_INTERNAL_97fc282a_4_k_cu_29d524146thrust24THRUST_300001_SM_1000_NS12placeholders2_3E,@object
	.size		_ZN34_INTERNAL_97fc282a_4_k_cu_29d524146thrust24THRUST_300001_SM_1000_NS12placeholders2_3E,(_ZN34_INTERNAL_97fc282a_4_k_cu_29d524144cuda3std3__45__cpo6cbeginE - _ZN34_INTERNAL_97fc282a_4_k_cu_29d524146thrust24THRUST_300001_SM_1000_NS12placeholders2_3E)
_ZN34_INTERNAL_97fc282a_4_k_cu_29d524146thrust24THRUST_300001_SM_1000_NS12placeholders2_3E:
	.zero		1
	.type		_ZN34_INTERNAL_97fc282a_4_k_cu_29d524144cuda3std3__45__cpo6cbeginE,@object
	.size		_ZN34_INTERNAL_97fc282a_4_k_cu_29d524144cuda3std3__45__cpo6cbeginE,(_ZN34_INTERNAL_97fc282a_4_k_cu_29d524144cuda3std6ranges3__45__cpo6cbeginE - _ZN34_INTERNAL_97fc282a_4_k_cu_29d524144cuda3std3__45__cpo6cbeginE)
_ZN34_INTERNAL_97fc282a_4_k_cu_29d524144cuda3std3__45__cpo6cbeginE:
	.zero		1
	.type		_ZN34_INTERNAL_97fc282a_4_k_cu_29d524144cuda3std6ranges3__45__cpo6cbeginE,@object
	.size		_ZN34_INTERNAL_97fc282a_4_k_cu_29d524144cuda3std6ranges3__45__cpo6cbeginE,(_ZN34_INTERNAL_97fc282a_4_k_cu_29d524146thrust24THRUST_300001_SM_1000_NS12placeholders2_7E - _ZN34_INTERNAL_97fc282a_4_k_cu_29d524144cuda3std6ranges3__45__cpo6cbeginE)
_ZN34_INTERNAL_97fc282a_4_k_cu_29d524144cuda3std6ranges3__45__cpo6cbeginE:
	.zero		1
	.type		_ZN34_INTERNAL_97fc282a_4_k_cu_29d524146thrust24THRUST_300001_SM_1000_NS12placeholders2_7E,@object
	.size		_ZN34_INTERNAL_97fc282a_4_k_cu_29d524146thrust24THRUST_300001_SM_1000_NS12placeholders2_7E,(_ZN34_INTERNAL_97fc282a_4_k_cu_29d524144cuda3std3__45__cpo7crbeginE - _ZN34_INTERNAL_97fc282a_4_k_cu_29d524146thrust24THRUST_300001_SM_1000_NS12placeholders2_7E)
_ZN34_INTERNAL_97fc282a_4_k_cu_29d524146thrust24THRUST_300001_SM_1000_NS12placeholders2_7E:
	.zero		1
	.type		_ZN34_INTERNAL_97fc282a_4_k_cu_29d524144cuda3std3__45__cpo7crbeginE,@object
	.size		_ZN34_INTERNAL_97fc282a_4_k_cu_29d524144cuda3std3__45__cpo7crbeginE,(_ZN34_INTERNAL_97fc282a_4_k_cu_29d524144cuda3std6ranges3__45__cpo4nextE - _ZN34_INTERNAL_97fc282a_4_k_cu_29d524144cuda3std3__45__cpo7crbeginE)
_ZN34_INTERNAL_97fc282a_4_k_cu_29d524144cuda3std3__45__cpo7crbeginE:
	.zero		1
	.type		_ZN34_INTERNAL_97fc282a_4_k_cu_29d524144cuda3std6ranges3__45__cpo4nextE,@object
	.size		_ZN34_INTERNAL_97fc282a_4_k_cu_29d524144cuda3std6ranges3__45__cpo4nextE,(_ZN34_INTERNAL_97fc282a_4_k_cu_29d524144cuda3std6ranges3__45__cpo4swapE - _ZN34_INTERNAL_97fc282a_4_k_cu_29d524144cuda3std6ranges3__45__cpo4nextE)
_ZN34_INTERNAL_97fc282a_4_k_cu_29d524144cuda3std6ranges3__45__cpo4nextE:
	.zero		1
	.type		_ZN34_INTERNAL_97fc282a_4_k_cu_29d524144cuda3std6ranges3__45__cpo4swapE,@object
	.size		_ZN34_INTERNAL_97fc282a_4_k_cu_29d524144cuda3std6ranges3__45__cpo4swapE,(_ZN34_INTERNAL_97fc282a_4_k_cu_29d524146thrust24THRUST_300001_SM_1000_NS8cuda_cub10par_nosyncE - _ZN34_INTERNAL_97fc282a_4_k_cu_29d524144cuda3std6ranges3__45__cpo4swapE)
_ZN34_INTERNAL_97fc282a_4_k_cu_29d524144cuda3std6ranges3__45__cpo4swapE:
	.zero		1
	.type		_ZN34_INTERNAL_97fc282a_4_k_cu_29d524146thrust24THRUST_300001_SM_1000_NS8cuda_cub10par_nosyncE,@object
	.size		_ZN34_INTERNAL_97fc282a_4_k_cu_29d524146thrust24THRUST_300001_SM_1000_NS8cuda_cub10par_nosyncE,(_ZN34_INTERNAL_97fc282a_4_k_cu_29d524146thrust24THRUST_300001_SM_1000_NS12placeholders2_9E - _ZN34_INTERNAL_97fc282a_4_k_cu_29d524146thrust24THRUST_300001_SM_1000_NS8cuda_cub10par_nosyncE)
_ZN34_INTERNAL_97fc282a_4_k_cu_29d524146thrust24THRUST_300001_SM_1000_NS8cuda_cub10par_nosyncE:
	.zero		1
	.type		_ZN34_INTERNAL_97fc282a_4_k_cu_29d524146thrust24THRUST_300001_SM_1000_NS12placeholders2_9E,@object
	.size		_ZN34_INTERNAL_97fc282a_4_k_cu_29d524146thrust24THRUST_300001_SM_1000_NS12placeholders2_9E,(_ZN34_INTERNAL_97fc282a_4_k_cu_29d524144cuda3std3__436_GLOBAL__N__97fc282a_4_k_cu_29d524146ignoreE - _ZN34_INTERNAL_97fc282a_4_k_cu_29d524146thrust24THRUST_300001_SM_1000_NS12placeholders2_9E)
_ZN34_INTERNAL_97fc282a_4_k_cu_29d524146thrust24THRUST_300001_SM_1000_NS12placeholders2_9E:
	.zero		1
	.type		_ZN34_INTERNAL_97fc282a_4_k_cu_29d524144cuda3std3__436_GLOBAL__N__97fc282a_4_k_cu_29d524146ignoreE,@object
	.size		_ZN34_INTERNAL_97fc282a_4_k_cu_29d524144cuda3std3__436_GLOBAL__N__97fc282a_4_k_cu_29d524146ignoreE,(_ZN34_INTERNAL_97fc282a_4_k_cu_29d524144cuda3std6ranges3__45__cpo4dataE - _ZN34_INTERNAL_97fc282a_4_k_cu_29d524144cuda3std3__436_GLOBAL__N__97fc282a_4_k_cu_29d524146ignoreE)
_ZN34_INTERNAL_97fc282a_4_k_cu_29d524144cuda3std3__436_GLOBAL__N__97fc282a_4_k_cu_29d524146ignoreE:
	.zero		1
	.type		_ZN34_INTERNAL_97fc282a_4_k_cu_29d524144cuda3std6ranges3__45__cpo4dataE,@object
	.size		_ZN34_INTERNAL_97fc282a_4_k_cu_29d524144cuda3std6ranges3__45__cpo4dataE,(_ZN34_INTERNAL_97fc282a_4_k_cu_29d524146thrust24THRUST_300001_SM_1000_NS12placeholders2_1E - _ZN34_INTERNAL_97fc282a_4_k_cu_29d524144cuda3std6ranges3__45__cpo4dataE)
_ZN34_INTERNAL_97fc282a_4_k_cu_29d524144cuda3std6ranges3__45__cpo4dataE:
	.zero		1
	.type		_ZN34_INTERNAL_97fc282a_4_k_cu_29d524146thrust24THRUST_300001_SM_1000_NS12placeholders2_1E,@object
	.size		_ZN34_INTERNAL_97fc282a_4_k_cu_29d524146thrust24THRUST_300001_SM_1000_NS12placeholders2_1E,(_ZN34_INTERNAL_97fc282a_4_k_cu_29d524144cuda3std3__45__cpo5beginE - _ZN34_INTERNAL_97fc282a_4_k_cu_29d524146thrust24THRUST_300001_SM_1000_NS12placeholders2_1E)
_ZN34_INTERNAL_97fc282a_4_k_cu_29d524146thrust24THRUST_300001_SM_1000_NS12placeholders2_1E:
	.zero		1
	.type		_ZN34_INTERNAL_97fc282a_4_k_cu_29d524144cuda3std3__45__cpo5beginE,@object
	.size		_ZN34_INTERNAL_97fc282a_4_k_cu_29d524144cuda3std3__45__cpo5beginE,(_ZN34_INTERNAL_97fc282a_4_k_cu_29d524144cuda3std6ranges3__45__cpo5beginE - _ZN34_INTERNAL_97fc282a_4_k_cu_29d524144cuda3std3__45__cpo5beginE)
_ZN34_INTERNAL_97fc282a_4_k_cu_29d524144cuda3std3__45__cpo5beginE:
	.zero		1
	.type		_ZN34_INTERNAL_97fc282a_4_k_cu_29d524144cuda3std6ranges3__45__cpo5beginE,@object
	.size		_ZN34_INTERNAL_97fc282a_4_k_cu_29d524144cuda3std6ranges3__45__cpo5beginE,(_ZN34_INTERNAL_97fc282a_4_k_cu_29d524146thrust24THRUST_300001_SM_1000_NS12placeholders2_5E - _ZN34_INTERNAL_97fc282a_4_k_cu_29d524144cuda3std6ranges3__45__cpo5beginE)
_ZN34_INTERNAL_97fc282a_4_k_cu_29d524144cuda3std6ranges3__45__cpo5beginE:
	.zero		1
	.type		_ZN34_INTERNAL_97fc282a_4_k_cu_29d524146thrust24THRUST_300001_SM_1000_NS12placeholders2_5E,@object
	.size		_ZN34_INTERNAL_97fc282a_4_k_cu_29d524146thrust24THRUST_300001_SM_1000_NS12placeholders2_5E,(_ZN34_INTERNAL_97fc282a_4_k_cu_29d524144cuda3std3__45__cpo6rbeginE - _ZN34_INTERNAL_97fc282a_4_k_cu_29d524146thrust24THRUST_300001_SM_1000_NS12placeholders2_5E)
_ZN34_INTERNAL_97fc282a_4_k_cu_29d524146thrust24THRUST_300001_SM_1000_NS12placeholders2_5E:
	.zero		1
	.type		_ZN34_INTERNAL_97fc282a_4_k_cu_29d524144cuda3std3__45__cpo6rbeginE,@object
	.size		_ZN34_INTERNAL_97fc282a_4_k_cu_29d524144cuda3std3__45__cpo6rbeginE,(_ZN34_INTERNAL_97fc282a_4_k_cu_29d524144cuda3std6ranges3__45__cpo7advanceE - _ZN34_INTERNAL_97fc282a_4_k_cu_29d524144cuda3std3__45__cpo6rbeginE)
_ZN34_INTERNAL_97fc282a_4_k_cu_29d524144cuda3std3__45__cpo6rbeginE:
	.zero		1
	.type		_ZN34_INTERNAL_97fc282a_4_k_cu_29d524144cuda3std6ranges3__45__cpo7advanceE,@object
	.size		_ZN34_INTERNAL_97fc282a_4_k_cu_29d524144cuda3std6ranges3__45__cpo7advanceE,(_ZN34_INTERNAL_97fc282a_4_k_cu_29d524144cuda3std3__47nulloptE - _ZN34_INTERNAL_97fc282a_4_k_cu_29d524144cuda3std6ranges3__45__cpo7advanceE)
_ZN34_INTERNAL_97fc282a_4_k_cu_29d524144cuda3std6ranges3__45__cpo7advanceE:
	.zero		1
	.type		_ZN34_INTERNAL_97fc282a_4_k_cu_29d524144cuda3std3__47nulloptE,@object
	.size		_ZN34_INTERNAL_97fc282a_4_k_cu_29d524144cuda3std3__47nulloptE,(_ZN34_INTERNAL_97fc282a_4_k_cu_29d524144cuda3std6ranges3__45__cpo8distanceE - _ZN34_INTERNAL_97fc282a_4_k_cu_29d524144cuda3std3__47nulloptE)
_ZN34_INTERNAL_97fc282a_4_k_cu_29d524144cuda3std3__47nulloptE:
	.zero		1
	.type		_ZN34_INTERNAL_97fc282a_4_k_cu_29d524144cuda3std6ranges3__45__cpo8distanceE,@object
	.size		_ZN34_INTERNAL_97fc282a_4_k_cu_29d524144cuda3std6ranges3__45__cpo8distanceE,(_ZN34_INTERNAL_97fc282a_4_k_cu_29d524146thrust24THRUST_300001_SM_1000_NS12placeholders3_10E - _ZN34_INTERNAL_97fc282a_4_k_cu_29d524144cuda3std6ranges3__45__cpo8distanceE)
_ZN34_INTERNAL_97fc282a_4_k_cu_29d524144cuda3std6ranges3__45__cpo8distanceE:
	.zero		1
	.type		_ZN34_INTERNAL_97fc282a_4_k_cu_29d524146thrust24THRUST_300001_SM_1000_NS12placeholders3_10E,@object
	.size		_ZN34_INTERNAL_97fc282a_4_k_cu_29d524146thrust24THRUST_300001_SM_1000_NS12placeholders3_10E,(_ZN34_INTERNAL_97fc282a_4_k_cu_29d524144cuda3std3__419piecewise_constructE - _ZN34_INTERNAL_97fc282a_4_k_cu_29d524146thrust24THRUST_300001_SM_1000_NS12placeholders3_10E)
_ZN34_INTERNAL_97fc282a_4_k_cu_29d524146thrust24THRUST_300001_SM_1000_NS12placeholders3_10E:
	.zero		1
	.type		_ZN34_INTERNAL_97fc282a_4_k_cu_29d524144cuda3std3__419piecewise_constructE,@object
	.size		_ZN34_INTERNAL_97fc282a_4_k_cu_29d524144cuda3std3__419piecewise_constructE,(_ZN34_INTERNAL_97fc282a_4_k_cu_29d524144cuda3std6ranges3__45__cpo5cdataE - _ZN34_INTERNAL_97fc282a_4_k_cu_29d524144cuda3std3__419piecewise_constructE)
_ZN34_INTERNAL_97fc282a_4_k_cu_29d524144cuda3std3__419piecewise_constructE:
	.zero		1
	.type		_ZN34_INTERNAL_97fc282a_4_k_cu_29d524144cuda3std6ranges3__45__cpo5cdataE,@object
	.size		_ZN34_INTERNAL_97fc282a_4_k_cu_29d524144cuda3std6ranges3__45__cpo5cdataE,(_ZN34_INTERNAL_97fc282a_4_k_cu_29d524146thrust24THRUST_300001_SM_1000_NS12placeholders2_2E - _ZN34_INTERNAL_97fc282a_4_k_cu_29d524144cuda3std6ranges3__45__cpo5cdataE)
_ZN34_INTERNAL_97fc282a_4_k_cu_29d524144cuda3std6ranges3__45__cpo5cdataE:
	.zero		1
	.type		_ZN34_INTERNAL_97fc282a_4_k_cu_29d524146thrust24THRUST_300001_SM_1000_NS12placeholders2_2E,@object
	.size		_ZN34_INTERNAL_97fc282a_4_k_cu_29d524146thrust24THRUST_300001_SM_1000_NS12placeholders2_2E,(_ZN34_INTERNAL_97fc282a_4_k_cu_29d524144cuda3std3__45__cpo3endE - _ZN34_INTERNAL_97fc282a_4_k_cu_29d524146thrust24THRUST_300001_SM_1000_NS12placeholders2_2E)
_ZN34_INTERNAL_97fc282a_4_k_cu_29d524146thrust24THRUST_300001_SM_1000_NS12placeholders2_2E:
	.zero		1
	.type		_ZN34_INTERNAL_97fc282a_4_k_cu_29d524144cuda3std3__45__cpo3endE,@object
	.size		_ZN34_INTERNAL_97fc282a_4_k_cu_29d524144cuda3std3__45__cpo3endE,(_ZN34_INTERNAL_97fc282a_4_k_cu_29d524144cuda3std6ranges3__45__cpo3endE - _ZN34_INTERNAL_97fc282a_4_k_cu_29d524144cuda3std3__45__cpo3endE)
_ZN34_INTERNAL_97fc282a_4_k_cu_29d524144cuda3std3__45__cpo3endE:
	.zero		1
	.type		_ZN34_INTERNAL_97fc282a_4_k_cu_29d524144cuda3std6ranges3__45__cpo3endE,@object
	.size		_ZN34_INTERNAL_97fc282a_4_k_cu_29d524144cuda3std6ranges3__45__cpo3endE,(_ZN34_INTERNAL_97fc282a_4_k_cu_29d524146thrust24THRUST_300001_SM_1000_NS12placeholders2_6E - _ZN34_INTERNAL_97fc282a_4_k_cu_29d524144cuda3std6ranges3__45__cpo3endE)
_ZN34_INTERNAL_97fc282a_4_k_cu_29d524144cuda3std6ranges3__45__cpo3endE:
	.zero		1
	.type		_ZN34_INTERNAL_97fc282a_4_k_cu_29d524146thrust24THRUST_300001_SM_1000_NS12placeholders2_6E,@object
	.size		_ZN34_INTERNAL_97fc282a_4_k_cu_29d524146thrust24THRUST_300001_SM_1000_NS12placeholders2_6E,(_ZN34_INTERNAL_97fc282a_4_k_cu_29d524144cuda3std3__45__cpo4rendE - _ZN34_INTERNAL_97fc282a_4_k_cu_29d524146thrust24THRUST_300001_SM_1000_NS12placeholders2_6E)
_ZN34_INTERNAL_97fc282a_4_k_cu_29d524146thrust24THRUST_300001_SM_1000_NS12placeholders2_6E:
	.zero		1
	.type		_ZN34_INTERNAL_97fc282a_4_k_cu_29d524144cuda3std3__45__cpo4rendE,@object
	.size		_ZN34_INTERNAL_97fc282a_4_k_cu_29d524144cuda3std3__45__cpo4rendE,(_ZN34_INTERNAL_97fc282a_4_k_cu_29d524144cuda3std6ranges3__45__cpo9iter_swapE - _ZN34_INTERNAL_97fc282a_4_k_cu_29d524144cuda3std3__45__cpo4rendE)
_ZN34_INTERNAL_97fc282a_4_k_cu_29d524144cuda3std3__45__cpo4rendE:
	.zero		1
	.type		_ZN34_INTERNAL_97fc282a_4_k_cu_29d524144cuda3std6ranges3__45__cpo9iter_swapE,@object
	.size		_ZN34_INTERNAL_97fc282a_4_k_cu_29d524144cuda3std6ranges3__45__cpo9iter_swapE,(_ZN34_INTERNAL_97fc282a_4_k_cu_29d524144cuda3std3__48unexpectE - _ZN34_INTERNAL_97fc282a_4_k_cu_29d524144cuda3std6ranges3__45__cpo9iter_swapE)
_ZN34_INTERNAL_97fc282a_4_k_cu_29d524144cuda3std6ranges3__45__cpo9iter_swapE:
	.zero		1
	.type		_ZN34_INTERNAL_97fc282a_4_k_cu_29d524144cuda3std3__48unexpectE,@object
	.size		_ZN34_INTERNAL_97fc282a_4_k_cu_29d524144cuda3std3__48unexpectE,(_ZN34_INTERNAL_97fc282a_4_k_cu_29d524146thrust24THRUST_300001_SM_1000_NS8cuda_cub3parE - _ZN34_INTERNAL_97fc282a_4_k_cu_29d524144cuda3std3__48unexpectE)
_ZN34_INTERNAL_97fc282a_4_k_cu_29d524144cuda3std3__48unexpectE:
	.zero		1
	.type		_ZN34_INTERNAL_97fc282a_4_k_cu_29d524146thrust24THRUST_300001_SM_1000_NS8cuda_cub3parE,@object
	.size		_ZN34_INTERNAL_97fc282a_4_k_cu_29d524146thrust24THRUST_300001_SM_1000_NS8cuda_cub3parE,(_ZN34_INTERNAL_97fc282a_4_k_cu_29d524146thrust24THRUST_300001_SM_1000_NS12placeholders2_4E - _ZN34_INTERNAL_97fc282a_4_k_cu_29d524146thrust24THRUST_300001_SM_1000_NS8cuda_cub3parE)
_ZN34_INTERNAL_97fc282a_4_k_cu_29d524146thrust24THRUST_300001_SM_1000_NS8cuda_cub3parE:
	.zero		1
	.type		_ZN34_INTERNAL_97fc282a_4_k_cu_29d524146thrust24THRUST_300001_SM_1000_NS12placeholders2_4E,@object
	.size		_ZN34_INTERNAL_97fc282a_4_k_cu_29d524146thrust24THRUST_300001_SM_1000_NS12placeholders2_4E,(_ZN34_INTERNAL_97fc282a_4_k_cu_29d524144cuda3std3__45__cpo4cendE - _ZN34_INTERNAL_97fc282a_4_k_cu_29d524146thrust24THRUST_300001_SM_1000_NS12placeholders2_4E)
_ZN34_INTERNAL_97fc282a_4_k_cu_29d524146thrust24THRUST_300001_SM_1000_NS12placeholders2_4E:
	.zero		1
	.type		_ZN34_INTERNAL_97fc282a_4_k_cu_29d524144cuda3std3__45__cpo4cendE,@object
	.size		_ZN34_INTERNAL_97fc282a_4_k_cu_29d524144cuda3std3__45__cpo4cendE,(_ZN34_INTERNAL_97fc282a_4_k_cu_29d524144cuda3std6ranges3__45__cpo4cendE - _ZN34_INTERNAL_97fc282a_4_k_cu_29d524144cuda3std3__45__cpo4cendE)
_ZN34_INTERNAL_97fc282a_4_k_cu_29d524144cuda3std3__45__cpo4cendE:
	.zero		1
	.type		_ZN34_INTERNAL_97fc282a_4_k_cu_29d524144cuda3std6ranges3__45__cpo4cendE,@object
	.size		_ZN34_INTERNAL_97fc282a_4_k_cu_29d524144cuda3std6ranges3__45__cpo4cendE,(_ZN34_INTERNAL_97fc282a_4_k_cu_29d524144cuda3std3__420unreachable_sentinelE - _ZN34_INTERNAL_97fc282a_4_k_cu_29d524144cuda3std6ranges3__45__cpo4cendE)
_ZN34_INTERNAL_97fc282a_4_k_cu_29d524144cuda3std6ranges3__45__cpo4cendE:
	.zero		1
	.type		_ZN34_INTERNAL_97fc282a_4_k_cu_29d524144cuda3std3__420unreachable_sentinelE,@object
	.size		_ZN34_INTERNAL_97fc282a_4_k_cu_29d524144cuda3std3__420unreachable_sentinelE,(_ZN34_INTERNAL_97fc282a_4_k_cu_29d524144cuda3std6ranges3__45__cpo5ssizeE - _ZN34_INTERNAL_97fc282a_4_k_cu_29d524144cuda3std3__420unreachable_sentinelE)
_ZN34_INTERNAL_97fc282a_4_k_cu_29d524144cuda3std3__420unreachable_sentinelE:
	.zero		1
	.type		_ZN34_INTERNAL_97fc282a_4_k_cu_29d524144cuda3std6ranges3__45__cpo5ssizeE,@object
	.size		_ZN34_INTERNAL_97fc282a_4_k_cu_29d524144cuda3std6ranges3__45__cpo5ssizeE,(_ZN34_INTERNAL_97fc282a_4_k_cu_29d524146thrust24THRUST_300001_SM_1000_NS12placeholders2_8E - _ZN34_INTERNAL_97fc282a_4_k_cu_29d524144cuda3std6ranges3__45__cpo5ssizeE)
_ZN34_INTERNAL_97fc282a_4_k_cu_29d524144cuda3std6ranges3__45__cpo5ssizeE:
	.zero		1
	.type		_ZN34_INTERNAL_97fc282a_4_k_cu_29d524146thrust24THRUST_300001_SM_1000_NS12placeholders2_8E,@object
	.size		_ZN34_INTERNAL_97fc282a_4_k_cu_29d524146thrust24THRUST_300001_SM_1000_NS12placeholders2_8E,(_ZN34_INTERNAL_97fc282a_4_k_cu_29d524144cuda3std3__45__cpo5crendE - _ZN34_INTERNAL_97fc282a_4_k_cu_29d524146thrust24THRUST_300001_SM_1000_NS12placeholders2_8E)
_ZN34_INTERNAL_97fc282a_4_k_cu_29d524146thrust24THRUST_300001_SM_1000_NS12placeholders2_8E:
	.zero		1
	.type		_ZN34_INTERNAL_97fc282a_4_k_cu_29d524144cuda3std3__45__cpo5crendE,@object
	.size		_ZN34_INTERNAL_97fc282a_4_k_cu_29d524144cuda3std3__45__cpo5crendE,(_ZN34_INTERNAL_97fc282a_4_k_cu_29d524144cuda3std6ranges3__45__cpo4prevE - _ZN34_INTERNAL_97fc282a_4_k_cu_29d524144cuda3std3__45__cpo5crendE)
_ZN34_INTERNAL_97fc282a_4_k_cu_29d524144cuda3std3__45__cpo5crendE:
	.zero		1
	.type		_ZN34_INTERNAL_97fc282a_4_k_cu_29d524144cuda3std6ranges3__45__cpo4prevE,@object
	.size		_ZN34_INTERNAL_97fc282a_4_k_cu_29d524144cuda3std6ranges3__45__cpo4prevE,(_ZN34_INTERNAL_97fc282a_4_k_cu_29d524144cuda3std6ranges3__45__cpo9iter_moveE - _ZN34_INTERNAL_97fc282a_4_k_cu_29d524144cuda3std6ranges3__45__cpo4prevE)
_ZN34_INTERNAL_97fc282a_4_k_cu_29d524144cuda3std6ranges3__45__cpo4prevE:
	.zero		1
	.type		_ZN34_INTERNAL_97fc282a_4_k_cu_29d524144cuda3std6ranges3__45__cpo9iter_moveE,@object
	.size		_ZN34_INTERNAL_97fc282a_4_k_cu_29d524144cuda3std6ranges3__45__cpo9iter_moveE,(_ZN34_INTERNAL_97fc282a_4_k_cu_29d524146thrust24THRUST_300001_SM_1000_NS6system6detail10sequential3seqE - _ZN34_INTERNAL_97fc282a_4_k_cu_29d524144cuda3std6ranges3__45__cpo9iter_moveE)
_ZN34_INTERNAL_97fc282a_4_k_cu_29d524144cuda3std6ranges3__45__cpo9iter_moveE:
	.zero		1
	.type		_ZN34_INTERNAL_97fc282a_4_k_cu_29d524146thrust24THRUST_300001_SM_1000_NS6system6detail10sequential3seqE,@object
	.size		_ZN34_INTERNAL_97fc282a_4_k_cu_29d524146thrust24THRUST_300001_SM_1000_NS6system6detail10sequential3seqE,(.L_31 - _ZN34_INTERNAL_97fc282a_4_k_cu_29d524146thrust24THRUST_300001_SM_1000_NS6system6detail10sequential3seqE)
_ZN34_INTERNAL_97fc282a_4_k_cu_29d524146thrust24THRUST_300001_SM_1000_NS6system6detail10sequential3seqE:
	.zero		1
.L_31:


//--------------------- .nv.shared._ZN3cub18CUB_300001_SM_10006detail6reduce18DeviceReduceKernelINS2_10policy_hubIiyN4cuda3std3__44plusIiEEE10Policy1000EN6thrust24THRUST_300001_SM_1000_NS10device_ptrIjEEyS9_iNS7_10__identityEEEvT0_PT3_T1_NS0_13GridEvenShareISK_EET2_T4_ --------------------------
	.section	.nv.shared._ZN3cub18CUB_300001_SM_10006detail6reduce18DeviceReduceKernelINS2_10policy_hubIiyN4cuda3std3__44plusIiEEE10Policy1000EN6thrust24THRUST_300001_SM_1000_NS10device_ptrIjEEyS9_iNS7_10__identityEEEvT0_PT3_T1_NS0_13GridEvenShareISK_EET2_T4_,"aw",@nobits
	.sectionflags	@""
	.align	4
.nv.shared._ZN3cub18CUB_300001_SM_10006detail6reduce18DeviceReduceKernelINS2_10policy_hubIiyN4cuda3std3__44plusIiEEE10Policy1000EN6thrust24THRUST_300001_SM_1000_NS10device_ptrIjEEyS9_iNS7_10__identityEEEvT0_PT3_T1_NS0_13GridEvenShareISK_EET2_T4_:
	.zero		1068


//--------------------- .nv.shared._ZN3cub18CUB_300001_SM_10006detail6reduce28DeviceReduceSingleTileKernelINS2_10policy_hubIiyN4cuda3std3__44plusIiEEE10Policy1000EN6thrust24THRUST_300001_SM_1000_NS10device_ptrIjEEPjyS9_jiNS7_10__identityEEEvT0_T1_T2_T3_T4_T6_ --------------------------
	.section	.nv.shared._ZN3cub18CUB_300001_SM_10006detail6reduce28DeviceReduceSingleTileKernelINS2_10policy_hubIiyN4cuda3std3__44plusIiEEE10Policy1000EN6thrust24THRUST_300001_SM_1000_NS10device_ptrIjEEPjyS9_jiNS7_10__identityEEEvT0_T1_T2_T3_T4_T6_,"aw",@nobits
	.sectionflags	@""
	.align	4
.nv.shared._ZN3cub18CUB_300001_SM_10006detail6reduce28DeviceReduceSingleTileKernelINS2_10policy_hubIiyN4cuda3std3__44plusIiEEE10Policy1000EN6thrust24THRUST_300001_SM_1000_NS10device_ptrIjEEPjyS9_jiNS7_10__identityEEEvT0_T1_T2_T3_T4_T6_:
	.zero		1068


//--------------------- .nv.shared._ZN3cub18CUB_300001_SM_10006detail6reduce28DeviceReduceSingleTileKernelINS2_10policy_hubIijN4cuda3std3__44plusIiEEE10Policy1000EPiPjiS9_jiNS7_10__identityEEEvT0_T1_T2_T3_T4_T6_ --------------------------
	.section	.nv.shared._ZN3cub18CUB_300001_SM_10006detail6reduce28DeviceReduceSingleTileKernelINS2_10policy_hubIijN4cuda3std3__44plusIiEEE10Policy1000EPiPjiS9_jiNS7_10__identityEEEvT0_T1_T2_T3_T4_T6_,"aw",@nobits
	.sectionflags	@""
	.align	4
.nv.shared._ZN3cub18CUB_300001_SM_10006detail6reduce28DeviceReduceSingleTileKernelINS2_10policy_hubIijN4cuda3std3__44plusIiEEE10Policy1000EPiPjiS9_jiNS7_10__identityEEEvT0_T1_T2_T3_T4_T6_:
	.zero		1068


//--------------------- .nv.shared._ZN3cub18CUB_300001_SM_10006detail6reduce18DeviceReduceKernelINS2_10policy_hubIijN4cuda3std3__44plusIiEEE10Policy1000EN6thrust24THRUST_300001_SM_1000_NS10device_ptrIjEEjS9_iNS7_10__identityEEEvT0_PT3_T1_NS0_13GridEvenShareISK_EET2_T4_ --------------------------
	.section	.nv.shared._ZN3cub18CUB_300001_SM_10006detail6reduce18DeviceReduceKernelINS2_10policy_hubIijN4cuda3std3__44plusIiEEE10Policy1000EN6thrust24THRUST_300001_SM_1000_NS10device_ptrIjEEjS9_iNS7_10__identityEEEvT0_PT3_T1_NS0_13GridEvenShareISK_EET2_T4_,"aw",@nobits
	.sectionflags	@""
	.align	4
.nv.shared._ZN3cub18CUB_300001_SM_10006detail6reduce18DeviceReduceKernelINS2_10policy_hubIijN4cuda3std3__44plusIiEEE10Policy1000EN6thrust24THRUST_300001_SM_1000_NS10device_ptrIjEEjS9_iNS7_10__identityEEEvT0_PT3_T1_NS0_13GridEvenShareISK_EET2_T4_:
	.zero		1068


//--------------------- .nv.shared._ZN3cub18CUB_300001_SM_10006detail6reduce28DeviceReduceSingleTileKernelINS2_10policy_hubIijN4cuda3std3__44plusIiEEE10Policy1000EN6thrust24THRUST_300001_SM_1000_NS10device_ptrIjEEPjjS9_jiNS7_10__identityEEEvT0_T1_T2_T3_T4_T6_ --------------------------
	.section	.nv.shared._ZN3cub18CUB_300001_SM_10006detail6reduce28DeviceReduceSingleTileKernelINS2_10policy_hubIijN4cuda3std3__44plusIiEEE10Policy1000EN6thrust24THRUST_300001_SM_1000_NS10device_ptrIjEEPjjS9_jiNS7_10__identityEEEvT0_T1_T2_T3_T4_T6_,"aw",@nobits
	.sectionflags	@""
	.align	4
.nv.shared._ZN3cub18CUB_300001_SM_10006detail6reduce28DeviceReduceSingleTileKernelINS2_10policy_hubIijN4cuda3std3__44plusIiEEE10Policy1000EN6thrust24THRUST_300001_SM_1000_NS10device_ptrIjEEPjjS9_jiNS7_10__identityEEEvT0_T1_T2_T3_T4_T6_:
	.zero		1068


//--------------------- .nv.constant0._ZN3cub18CUB_300001_SM_10006detail6reduce28DeviceReduceSingleTileKernelINS2_10policy_hubIiyN4cuda3std3__44plusIiEEE10Policy1000EPiPjiS9_jiNS7_10__identityEEEvT0_T1_T2_T3_T4_T6_ --------------------------
	.section	.nv.constant0._ZN3cub18CUB_300001_SM_10006detail6reduce28DeviceReduceSingleTileKernelINS2_10policy_hubIiyN4cuda3std3__44plusIiEEE10Policy1000EPiPjiS9_jiNS7_10__identityEEEvT0_T1_T2_T3_T4_T6_,"a",@progbits
	.sectionflags	@""
	.align	4
.nv.constant0._ZN3cub18CUB_300001_SM_10006detail6reduce28DeviceReduceSingleTileKernelINS2_10policy_hubIiyN4cuda3std3__44plusIiEEE10Policy1000EPiPjiS9_jiNS7_10__identityEEEvT0_T1_T2_T3_T4_T6_:
	.zero		925


//--------------------- .nv.constant0._ZN3cub18CUB_300001_SM_10006detail6reduce18DeviceReduceKernelINS2_10policy_hubIiyN4cuda3std3__44plusIiEEE10Policy1000EN6thrust24THRUST_300001_SM_1000_NS10device_ptrIjEEyS9_iNS7_10__identityEEEvT0_PT3_T1_NS0_13GridEvenShareISK_EET2_T4_ --------------------------
	.section	.nv.constant0._ZN3cub18CUB_300001_SM_10006detail6reduce18DeviceReduceKernelINS2_10policy_hubIiyN4cuda3std3__44plusIiEEE10Policy1000EN6thrust24THRUST_300001_SM_1000_NS10device_ptrIjEEyS9_iNS7_10__identityEEEvT0_PT3_T1_NS0_13GridEvenShareISK_EET2_T4_,"a",@progbits
	.sectionflags	@""
	.align	4
.nv.constant0._ZN3cub18CUB_300001_SM_10006detail6reduce18DeviceReduceKernelINS2_10policy_hubIiyN4cuda3std3__44plusIiEEE10Policy1000EN6thrust24THRUST_300001_SM_1000_NS10device_ptrIjEEyS9_iNS7_10__identityEEEvT0_PT3_T1_NS0_13GridEvenShareISK_EET2_T4_:
	.zero		994


//--------------------- .nv.constant0._ZN3cub18CUB_300001_SM_10006detail6reduce28DeviceReduceSingleTileKernelINS2_10policy_hubIiyN4cuda3std3__44plusIiEEE10Policy1000EN6thrust24THRUST_300001_SM_1000_NS10device_ptrIjEEPjyS9_jiNS7_10__identityEEEvT0_T1_T2_T3_T4_T6_ --------------------------
	.section	.nv.constant0._ZN3cub18CUB_300001_SM_10006detail6reduce28DeviceReduceSingleTileKernelINS2_10policy_hubIiyN4cuda3std3__44plusIiEEE10Policy1000EN6thrust24THRUST_300001_SM_1000_NS10device_ptrIjEEPjyS9_jiNS7_10__identityEEEvT0_T1_T2_T3_T4_T6_,"a",@progbits
	.sectionflags	@""
	.align	4
.nv.constant0._ZN3cub18CUB_300001_SM_10006detail6reduce28DeviceReduceSingleTileKernelINS2_10policy_hubIiyN4cuda3std3__44plusIiEEE10Policy1000EN6thrust24THRUST_300001_SM_1000_NS10device_ptrIjEEPjyS9_jiNS7_10__identityEEEvT0_T1_T2_T3_T4_T6_:
	.zero		929


//--------------------- .nv.constant0._ZN3cub18CUB_300001_SM_10006detail6reduce28DeviceReduceSingleTileKernelINS2_10policy_hubIijN4cuda3std3__44plusIiEEE10Policy1000EPiPjiS9_jiNS7_10__identityEEEvT0_T1_T2_T3_T4_T6_ --------------------------
	.section	.nv.constant0._ZN3cub18CUB_300001_SM_10006detail6reduce28DeviceReduceSingleTileKernelINS2_10policy_hubIijN4cuda3std3__44plusIiEEE10Policy1000EPiPjiS9_jiNS7_10__identityEEEvT0_T1_T2_T3_T4_T6_,"a",@progbits
	.sectionflags	@""
	.align	4
.nv.constant0._ZN3cub18CUB_300001_SM_10006detail6reduce28DeviceReduceSingleTileKernelINS2_10policy_hubIijN4cuda3std3__44plusIiEEE10Policy1000EPiPjiS9_jiNS7_10__identityEEEvT0_T1_T2_T3_T4_T6_:
	.zero		925


//--------------------- .nv.constant0._ZN3cub18CUB_300001_SM_10006detail6reduce18DeviceReduceKernelINS2_10policy_hubIijN4cuda3std3__44plusIiEEE10Policy1000EN6thrust24THRUST_300001_SM_1000_NS10device_ptrIjEEjS9_iNS7_10__identityEEEvT0_PT3_T1_NS0_13GridEvenShareISK_EET2_T4_ --------------------------
	.section	.nv.constant0._ZN3cub18CUB_300001_SM_10006detail6reduce18DeviceReduceKernelINS2_10policy_hubIijN4cuda3std3__44plusIiEEE10Policy1000EN6thrust24THRUST_300001_SM_1000_NS10device_ptrIjEEjS9_iNS7_10__identityEEEvT0_PT3_T1_NS0_13GridEvenShareISK_EET2_T4_,"a",@progbits
	.sectionflags	@""
	.align	4
.nv.constant0._ZN3cub18CUB_300001_SM_10006detail6reduce18DeviceReduceKernelINS2_10policy_hubIijN4cuda3std3__44plusIiEEE10Policy1000EN6thrust24THRUST_300001_SM_1000_NS10device_ptrIjEEjS9_iNS7_10__identityEEEvT0_PT3_T1_NS0_13GridEvenShareISK_EET2_T4_:
	.zero		958


//--------------------- .nv.constant0._ZN3cub18CUB_300001_SM_10006detail6reduce28DeviceReduceSingleTileKernelINS2_10policy_hubIijN4cuda3std3__44plusIiEEE10Policy1000EN6thrust24THRUST_300001_SM_1000_NS10device_ptrIjEEPjjS9_jiNS7_10__identityEEEvT0_T1_T2_T3_T4_T6_ --------------------------
	.section	.nv.constant0._ZN3cub18CUB_300001_SM_10006detail6reduce28DeviceReduceSingleTileKernelINS2_10policy_hubIijN4cuda3std3__44plusIiEEE10Policy1000EN6thrust24THRUST_300001_SM_1000_NS10device_ptrIjEEPjjS9_jiNS7_10__identityEEEvT0_T1_T2_T3_T4_T6_,"a",@progbits
	.sectionflags	@""
	.align	4
.nv.constant0._ZN3cub18CUB_300001_SM_10006detail6reduce28DeviceReduceSingleTileKernelINS2_10policy_hubIijN4cuda3std3__44plusIiEEE10Policy1000EN6thrust24THRUST_300001_SM_1000_NS10device_ptrIjEEPjjS9_jiNS7_10__identityEEEvT0_T1_T2_T3_T4_T6_:
	.zero		925


//--------------------- .nv.constant0._ZN3cub18CUB_300001_SM_10006detail11EmptyKernelIvEEvv --------------------------
	.section	.nv.constant0._ZN3cub18CUB_300001_SM_10006detail11EmptyKernelIvEEvv,"a",@progbits
	.sectionflags	@""
	.align	4
.nv.constant0._ZN3cub18CUB_300001_SM_10006detail11EmptyKernelIvEEvv:
	.zero		896


//--------------------- .nv.constant0._Z9my_kernelPhS_S_S_ --------------------------
	.section	.nv.constant0._Z9my_kernelPhS_S_S_,"a",@progbits
	.sectionflags	@""
	.align	4
.nv.constant0._Z9my_kernelPhS_S_S_:
	.zero		928


//--------------------- SYMBOLS --------------------------

	.type		.nv.reservedSmem.offset0,@object
	.size		.nv.reservedSmem.offset0,0x4
	.type		.nv.reservedSmem.cap,@object
	.size		.nv.reservedSmem.cap,0x4
	.type		vprintf,@function
